//
// Generated by NVIDIA NVVM Compiler
//
// Compiler Build ID: CL-36424714
// Cuda compilation tools, release 13.0, V13.0.88
// Based on NVVM 20.0.0
//

.version 9.0
.target sm_100
.address_size 64

	// .globl	_Z6arangePii
.extern .func  (.param .b32 func_retval0) vprintf
(
	.param .b64 vprintf_param_0,
	.param .b64 vprintf_param_1
)
;
// _ZZN3cub18CUB_300001_SM_10006detail10radix_sort31DeviceRadixSortSingleTileKernelINS1_5radix10policy_hubImiyE10Policy1000ELNS0_9SortOrderE0EmiyNS1_21identity_decomposer_tEEEvPKT1_PSA_PKT2_PSE_T3_iiT4_E12temp_storage has been demoted
// _ZZN3cub18CUB_300001_SM_10006detail10radix_sort30DeviceRadixSortHistogramKernelINS1_5radix10policy_hubImiyE10Policy1000ELNS0_9SortOrderE0EmyNS1_21identity_decomposer_tEEEvPT2_PKT1_SA_iiT3_E12temp_storage has been demoted
// _ZZN3cub18CUB_300001_SM_10006detail10radix_sort33DeviceRadixSortExclusiveSumKernelINS1_5radix10policy_hubImiyE10Policy1000EyEEvPT0_E12temp_storage has been demoted
// _ZZN3cub18CUB_300001_SM_10006detail10radix_sort29DeviceRadixSortOnesweepKernelINS1_5radix10policy_hubImiyE10Policy1000ELNS0_9SortOrderE0EmiyiiNS1_21identity_decomposer_tEEEvPT5_SB_PT3_PKSC_PT1_PKSG_PT2_PKSK_T4_iiT6_E1s has been demoted
// _ZZN3cub18CUB_300001_SM_10006detail10radix_sort31DeviceRadixSortSingleTileKernelINS1_5radix10policy_hubImmyE10Policy1000ELNS0_9SortOrderE0EmmyNS1_21identity_decomposer_tEEEvPKT1_PSA_PKT2_PSE_T3_iiT4_E12temp_storage has been demoted
// _ZZN3cub18CUB_300001_SM_10006detail10radix_sort30DeviceRadixSortHistogramKernelINS1_5radix10policy_hubImmyE10Policy1000ELNS0_9SortOrderE0EmyNS1_21identity_decomposer_tEEEvPT2_PKT1_SA_iiT3_E12temp_storage has been demoted
// _ZZN3cub18CUB_300001_SM_10006detail10radix_sort33DeviceRadixSortExclusiveSumKernelINS1_5radix10policy_hubImmyE10Policy1000EyEEvPT0_E12temp_storage has been demoted
// _ZZN3cub18CUB_300001_SM_10006detail10radix_sort29DeviceRadixSortOnesweepKernelINS1_5radix10policy_hubImmyE10Policy1000ELNS0_9SortOrderE0EmmyiiNS1_21identity_decomposer_tEEEvPT5_SB_PT3_PKSC_PT1_PKSG_PT2_PKSK_T4_iiT6_E1s has been demoted
.global .align 1 .b8 _ZN34_INTERNAL_7a816b5b_4_k_cu_bb93d5724cuda3std3__45__cpo5beginE[1];
.global .align 1 .b8 _ZN34_INTERNAL_7a816b5b_4_k_cu_bb93d5724cuda3std3__45__cpo3endE[1];
.global .align 1 .b8 _ZN34_INTERNAL_7a816b5b_4_k_cu_bb93d5724cuda3std3__45__cpo6cbeginE[1];
.global .align 1 .b8 _ZN34_INTERNAL_7a816b5b_4_k_cu_bb93d5724cuda3std3__45__cpo4cendE[1];
.global .align 1 .b8 _ZN34_INTERNAL_7a816b5b_4_k_cu_bb93d5724cuda3std3__45__cpo6rbeginE[1];
.global .align 1 .b8 _ZN34_INTERNAL_7a816b5b_4_k_cu_bb93d5724cuda3std3__45__cpo4rendE[1];
.global .align 1 .b8 _ZN34_INTERNAL_7a816b5b_4_k_cu_bb93d5724cuda3std3__45__cpo7crbeginE[1];
.global .align 1 .b8 _ZN34_INTERNAL_7a816b5b_4_k_cu_bb93d5724cuda3std3__45__cpo5crendE[1];
.global .align 1 .b8 _ZN34_INTERNAL_7a816b5b_4_k_cu_bb93d5724cuda3std3__436_GLOBAL__N__7a816b5b_4_k_cu_bb93d5726ignoreE[1];
.global .align 1 .b8 _ZN34_INTERNAL_7a816b5b_4_k_cu_bb93d5724cuda3std3__419piecewise_constructE[1];
.global .align 1 .b8 _ZN34_INTERNAL_7a816b5b_4_k_cu_bb93d5724cuda3std3__48in_placeE[1];
.global .align 1 .b8 _ZN34_INTERNAL_7a816b5b_4_k_cu_bb93d5724cuda3std3__420unreachable_sentinelE[1];
.global .align 1 .b8 _ZN34_INTERNAL_7a816b5b_4_k_cu_bb93d5724cuda3std3__47nulloptE[1];
.global .align 1 .b8 _ZN34_INTERNAL_7a816b5b_4_k_cu_bb93d5724cuda3std3__48unexpectE[1];
.global .align 1 .b8 _ZN34_INTERNAL_7a816b5b_4_k_cu_bb93d5724cuda3std6ranges3__45__cpo4swapE[1];
.global .align 1 .b8 _ZN34_INTERNAL_7a816b5b_4_k_cu_bb93d5724cuda3std6ranges3__45__cpo9iter_moveE[1];
.global .align 1 .b8 _ZN34_INTERNAL_7a816b5b_4_k_cu_bb93d5724cuda3std6ranges3__45__cpo5beginE[1];
.global .align 1 .b8 _ZN34_INTERNAL_7a816b5b_4_k_cu_bb93d5724cuda3std6ranges3__45__cpo3endE[1];
.global .align 1 .b8 _ZN34_INTERNAL_7a816b5b_4_k_cu_bb93d5724cuda3std6ranges3__45__cpo6cbeginE[1];
.global .align 1 .b8 _ZN34_INTERNAL_7a816b5b_4_k_cu_bb93d5724cuda3std6ranges3__45__cpo4cendE[1];
.global .align 1 .b8 _ZN34_INTERNAL_7a816b5b_4_k_cu_bb93d5724cuda3std6ranges3__45__cpo7advanceE[1];
.global .align 1 .b8 _ZN34_INTERNAL_7a816b5b_4_k_cu_bb93d5724cuda3std6ranges3__45__cpo9iter_swapE[1];
.global .align 1 .b8 _ZN34_INTERNAL_7a816b5b_4_k_cu_bb93d5724cuda3std6ranges3__45__cpo4nextE[1];
.global .align 1 .b8 _ZN34_INTERNAL_7a816b5b_4_k_cu_bb93d5724cuda3std6ranges3__45__cpo4prevE[1];
.global .align 1 .b8 _ZN34_INTERNAL_7a816b5b_4_k_cu_bb93d5724cuda3std6ranges3__45__cpo4dataE[1];
.global .align 1 .b8 _ZN34_INTERNAL_7a816b5b_4_k_cu_bb93d5724cuda3std6ranges3__45__cpo5cdataE[1];
.global .align 1 .b8 _ZN34_INTERNAL_7a816b5b_4_k_cu_bb93d5724cuda3std6ranges3__45__cpo4sizeE[1];
.global .align 1 .b8 _ZN34_INTERNAL_7a816b5b_4_k_cu_bb93d5724cuda3std6ranges3__45__cpo5ssizeE[1];
.global .align 1 .b8 _ZN34_INTERNAL_7a816b5b_4_k_cu_bb93d5724cuda3std6ranges3__45__cpo8distanceE[1];
.global .align 1 .b8 _ZN34_INTERNAL_7a816b5b_4_k_cu_bb93d5726thrust24THRUST_300001_SM_1000_NS8cuda_cub3parE[1];
.global .align 1 .b8 _ZN34_INTERNAL_7a816b5b_4_k_cu_bb93d5726thrust24THRUST_300001_SM_1000_NS8cuda_cub10par_nosyncE[1];
.global .align 1 .b8 _ZN34_INTERNAL_7a816b5b_4_k_cu_bb93d5726thrust24THRUST_300001_SM_1000_NS6system6detail10sequential3seqE[1];
.global .align 1 .b8 _ZN34_INTERNAL_7a816b5b_4_k_cu_bb93d5726thrust24THRUST_300001_SM_1000_NS6system3cpp3parE[1];
.global .align 1 .b8 _ZN34_INTERNAL_7a816b5b_4_k_cu_bb93d5726thrust24THRUST_300001_SM_1000_NS12placeholders2_1E[1];
.global .align 1 .b8 _ZN34_INTERNAL_7a816b5b_4_k_cu_bb93d5726thrust24THRUST_300001_SM_1000_NS12placeholders2_2E[1];
.global .align 1 .b8 _ZN34_INTERNAL_7a816b5b_4_k_cu_bb93d5726thrust24THRUST_300001_SM_1000_NS12placeholders2_3E[1];
.global .align 1 .b8 _ZN34_INTERNAL_7a816b5b_4_k_cu_bb93d5726thrust24THRUST_300001_SM_1000_NS12placeholders2_4E[1];
.global .align 1 .b8 _ZN34_INTERNAL_7a816b5b_4_k_cu_bb93d5726thrust24THRUST_300001_SM_1000_NS12placeholders2_5E[1];
.global .align 1 .b8 _ZN34_INTERNAL_7a816b5b_4_k_cu_bb93d5726thrust24THRUST_300001_SM_1000_NS12placeholders2_6E[1];
.global .align 1 .b8 _ZN34_INTERNAL_7a816b5b_4_k_cu_bb93d5726thrust24THRUST_300001_SM_1000_NS12placeholders2_7E[1];
.global .align 1 .b8 _ZN34_INTERNAL_7a816b5b_4_k_cu_bb93d5726thrust24THRUST_300001_SM_1000_NS12placeholders2_8E[1];
.global .align 1 .b8 _ZN34_INTERNAL_7a816b5b_4_k_cu_bb93d5726thrust24THRUST_300001_SM_1000_NS12placeholders2_9E[1];
.global .align 1 .b8 _ZN34_INTERNAL_7a816b5b_4_k_cu_bb93d5726thrust24THRUST_300001_SM_1000_NS12placeholders3_10E[1];
.global .align 1 .b8 _ZN34_INTERNAL_7a816b5b_4_k_cu_bb93d5726thrust24THRUST_300001_SM_1000_NS3seqE[1];
.global .align 1 .b8 _ZN34_INTERNAL_7a816b5b_4_k_cu_bb93d5726thrust24THRUST_300001_SM_1000_NS6deviceE[1];
.global .align 1 .b8 $str[30] = {95, 95, 71, 80, 85, 95, 95, 32, 37, 49, 54, 46, 56, 101, 32, 37, 49, 54, 46, 56, 101, 32, 37, 49, 54, 46, 56, 101, 10};
.global .align 1 .b8 $str$1[12] = {95, 95, 71, 80, 85, 95, 95, 32, 37, 100, 10};
.global .align 1 .b8 $str$2[19] = {95, 95, 71, 80, 85, 95, 95, 32, 37, 54, 100, 32, 58, 32, 37, 108, 117, 10};

.visible .entry _Z6arangePii(
	.param .u64 .ptr .align 1 _Z6arangePii_param_0,
	.param .u32 _Z6arangePii_param_1
)
{
	.reg .pred 	%p<2>;
	.reg .b32 	%r<6>;
	.reg .b64 	%rd<5>;

	ld.param.u64 	%rd1, [_Z6arangePii_param_0];
	ld.param.u32 	%r2, [_Z6arangePii_param_1];
	mov.u32 	%r3, %ctaid.x;
	mov.u32 	%r4, %ntid.x;
	mov.u32 	%r5, %tid.x;
	mad.lo.s32 	%r1, %r3, %r4, %r5;
	setp.ge.s32 	%p1, %r1, %r2;
	@%p1 bra 	$L__BB0_2;
	cvta.to.global.u64 	%rd2, %rd1;
	mul.wide.s32 	%rd3, %r1, 4;
	add.s64 	%rd4, %rd2, %rd3;
	st.global.u32 	[%rd4], %r1;
$L__BB0_2:
	ret;

}
	// .globl	_Z14compute_mortoniPmPA3_dPd
.visible .entry _Z14compute_mortoniPmPA3_dPd(
	.param .u32 _Z14compute_mortoniPmPA3_dPd_param_0,
	.param .u64 .ptr .align 1 _Z14compute_mortoniPmPA3_dPd_param_1,
	.param .u64 .ptr .align 1 _Z14compute_mortoniPmPA3_dPd_param_2,
	.param .u64 .ptr .align 1 _Z14compute_mortoniPmPA3_dPd_param_3
)
{
	.reg .pred 	%p<2>;
	.reg .b32 	%r<6>;
	.reg .b64 	%rd<46>;
	.reg .b64 	%fd<22>;

	ld.param.u32 	%r2, [_Z14compute_mortoniPmPA3_dPd_param_0];
	ld.param.u64 	%rd1, [_Z14compute_mortoniPmPA3_dPd_param_1];
	ld.param.u64 	%rd2, [_Z14compute_mortoniPmPA3_dPd_param_2];
	ld.param.u64 	%rd3, [_Z14compute_mortoniPmPA3_dPd_param_3];
	mov.u32 	%r3, %tid.x;
	mov.u32 	%r4, %ntid.x;
	mov.u32 	%r5, %ctaid.x;
	mad.lo.s32 	%r1, %r4, %r5, %r3;
	setp.ge.s32 	%p1, %r1, %r2;
	@%p1 bra 	$L__BB1_2;
	cvta.to.global.u64 	%rd4, %rd2;
	cvta.to.global.u64 	%rd5, %rd3;
	cvta.to.global.u64 	%rd6, %rd1;
	mul.wide.s32 	%rd7, %r1, 24;
	add.s64 	%rd8, %rd4, %rd7;
	ld.global.f64 	%fd1, [%rd8];
	ld.global.f64 	%fd2, [%rd5];
	sub.f64 	%fd3, %fd1, %fd2;
	ld.global.f64 	%fd4, [%rd5+24];
	sub.f64 	%fd5, %fd4, %fd2;
	div.rn.f64 	%fd6, %fd3, %fd5;
	ld.global.f64 	%fd7, [%rd8+8];
	ld.global.f64 	%fd8, [%rd5+8];
	sub.f64 	%fd9, %fd7, %fd8;
	ld.global.f64 	%fd10, [%rd5+32];
	sub.f64 	%fd11, %fd10, %fd8;
	div.rn.f64 	%fd12, %fd9, %fd11;
	ld.global.f64 	%fd13, [%rd8+16];
	ld.global.f64 	%fd14, [%rd5+16];
	sub.f64 	%fd15, %fd13, %fd14;
	ld.global.f64 	%fd16, [%rd5+40];
	sub.f64 	%fd17, %fd16, %fd14;
	div.rn.f64 	%fd18, %fd15, %fd17;
	mul.f64 	%fd19, %fd6, 0d412FFFFE00000000;
	mul.f64 	%fd20, %fd12, 0d412FFFFE00000000;
	mul.f64 	%fd21, %fd18, 0d412FFFFE00000000;
	cvt.rzi.u64.f64 	%rd9, %fd19;
	mul.lo.s64 	%rd10, %rd9, 4294967297;
	and.b64  	%rd11, %rd10, 71776119061282815;
	mul.lo.s64 	%rd12, %rd11, 65537;
	and.b64  	%rd13, %rd12, 71776123339407615;
	mul.lo.s64 	%rd14, %rd13, 257;
	and.b64  	%rd15, %rd14, 1157144660301377551;
	mul.lo.s64 	%rd16, %rd15, 17;
	and.b64  	%rd17, %rd16, 1207822528635744451;
	cvt.rzi.u64.f64 	%rd18, %fd20;
	mul.lo.s64 	%rd19, %rd18, 4294967297;
	and.b64  	%rd20, %rd19, 71776119061282815;
	mul.lo.s64 	%rd21, %rd20, 65537;
	and.b64  	%rd22, %rd21, 71776123339407615;
	mul.lo.s64 	%rd23, %rd22, 257;
	and.b64  	%rd24, %rd23, 1157144660301377551;
	mul.lo.s64 	%rd25, %rd24, 17;
	and.b64  	%rd26, %rd25, 1207822528635744451;
	cvt.rzi.u64.f64 	%rd27, %fd21;
	mul.lo.s64 	%rd28, %rd27, 4294967297;
	and.b64  	%rd29, %rd28, 71776119061282815;
	mul.lo.s64 	%rd30, %rd29, 65537;
	and.b64  	%rd31, %rd30, 71776123339407615;
	mul.lo.s64 	%rd32, %rd31, 257;
	and.b64  	%rd33, %rd32, 3462987669515071503;
	mul.lo.s64 	%rd34, %rd33, 17;
	and.b64  	%rd35, %rd34, 3513665537849438403;
	mul.lo.s64 	%rd36, %rd35, 5;
	and.b64  	%rd37, %rd36, -7905747460161236407;
	mul.lo.s64 	%rd38, %rd17, 20;
	and.b64  	%rd39, %rd38, 5270498306774157604;
	mul.lo.s64 	%rd40, %rd26, 10;
	and.b64  	%rd41, %rd40, 2635249153387078802;
	or.b64  	%rd42, %rd41, %rd39;
	or.b64  	%rd43, %rd42, %rd37;
	mul.wide.s32 	%rd44, %r1, 8;
	add.s64 	%rd45, %rd6, %rd44;
	st.global.u64 	[%rd45], %rd43;
$L__BB1_2:
	ret;

}
	// .globl	_Z6setboxPdS_Pi
.visible .entry _Z6setboxPdS_Pi(
	.param .u64 .ptr .align 1 _Z6setboxPdS_Pi_param_0,
	.param .u64 .ptr .align 1 _Z6setboxPdS_Pi_param_1,
	.param .u64 .ptr .align 1 _Z6setboxPdS_Pi_param_2
)
{
	.reg .pred 	%p<2>;
	.reg .b32 	%r<4>;
	.reg .b64 	%rd<13>;
	.reg .b64 	%fd<2>;

	ld.param.u64 	%rd1, [_Z6setboxPdS_Pi_param_0];
	ld.param.u64 	%rd2, [_Z6setboxPdS_Pi_param_1];
	ld.param.u64 	%rd3, [_Z6setboxPdS_Pi_param_2];
	mov.u32 	%r1, %tid.x;
	setp.gt.u32 	%p1, %r1, 5;
	@%p1 bra 	$L__BB2_2;
	cvta.to.global.u64 	%rd4, %rd3;
	cvta.to.global.u64 	%rd5, %rd1;
	cvta.to.global.u64 	%rd6, %rd2;
	mul.wide.u32 	%rd7, %r1, 4;
	add.s64 	%rd8, %rd4, %rd7;
	ld.global.u32 	%r2, [%rd8];
	mad.lo.s32 	%r3, %r2, 3, %r1;
	mul.wide.s32 	%rd9, %r3, 8;
	add.s64 	%rd10, %rd5, %rd9;
	ld.global.f64 	%fd1, [%rd10];
	mul.wide.u32 	%rd11, %r1, 8;
	add.s64 	%rd12, %rd6, %rd11;
	st.global.f64 	[%rd12], %fd1;
$L__BB2_2:
	ret;

}
	// .globl	_Z8dbgprintPdi
.visible .entry _Z8dbgprintPdi(
	.param .u64 .ptr .align 1 _Z8dbgprintPdi_param_0,
	.param .u32 _Z8dbgprintPdi_param_1
)
{
	.local .align 8 .b8 	__local_depot3[24];
	.reg .b64 	%SP;
	.reg .b64 	%SPL;
	.reg .pred 	%p<10>;
	.reg .b32 	%r<52>;
	.reg .b64 	%rd<27>;
	.reg .b64 	%fd<46>;

	mov.u64 	%SPL, __local_depot3;
	cvta.local.u64 	%SP, %SPL;
	ld.param.u64 	%rd6, [_Z8dbgprintPdi_param_0];
	ld.param.u32 	%r12, [_Z8dbgprintPdi_param_1];
	cvta.to.global.u64 	%rd1, %rd6;
	add.u64 	%rd7, %SP, 0;
	add.u64 	%rd2, %SPL, 0;
	setp.lt.s32 	%p1, %r12, 1;
	@%p1 bra 	$L__BB3_12;
	and.b32  	%r1, %r12, 7;
	setp.lt.u32 	%p2, %r12, 8;
	mov.b32 	%r50, 0;
	@%p2 bra 	$L__BB3_4;
	and.b32  	%r50, %r12, 2147483640;
	neg.s32 	%r48, %r50;
	add.s64 	%rd26, %rd1, 96;
	mov.u64 	%rd8, $str;
$L__BB3_3:
	.pragma "nounroll";
	ld.global.f64 	%fd1, [%rd26+-96];
	ld.global.f64 	%fd2, [%rd26+-88];
	ld.global.f64 	%fd3, [%rd26+-80];
	st.local.f64 	[%rd2], %fd1;
	st.local.f64 	[%rd2+8], %fd2;
	st.local.f64 	[%rd2+16], %fd3;
	cvta.global.u64 	%rd9, %rd8;
	{ // callseq 0, 0
	.param .b64 param0;
	st.param.b64 	[param0], %rd9;
	.param .b64 param1;
	st.param.b64 	[param1], %rd7;
	.param .b32 retval0;
	call.uni (retval0), 
	vprintf, 
	(
	param0, 
	param1
	);
	ld.param.b32 	%r14, [retval0];
	} // callseq 0
	ld.global.f64 	%fd4, [%rd26+-72];
	ld.global.f64 	%fd5, [%rd26+-64];
	ld.global.f64 	%fd6, [%rd26+-56];
	st.local.f64 	[%rd2], %fd4;
	st.local.f64 	[%rd2+8], %fd5;
	st.local.f64 	[%rd2+16], %fd6;
	{ // callseq 1, 0
	.param .b64 param0;
	st.param.b64 	[param0], %rd9;
	.param .b64 param1;
	st.param.b64 	[param1], %rd7;
	.param .b32 retval0;
	call.uni (retval0), 
	vprintf, 
	(
	param0, 
	param1
	);
	ld.param.b32 	%r16, [retval0];
	} // callseq 1
	ld.global.f64 	%fd7, [%rd26+-48];
	ld.global.f64 	%fd8, [%rd26+-40];
	ld.global.f64 	%fd9, [%rd26+-32];
	st.local.f64 	[%rd2], %fd7;
	st.local.f64 	[%rd2+8], %fd8;
	st.local.f64 	[%rd2+16], %fd9;
	{ // callseq 2, 0
	.param .b64 param0;
	st.param.b64 	[param0], %rd9;
	.param .b64 param1;
	st.param.b64 	[param1], %rd7;
	.param .b32 retval0;
	call.uni (retval0), 
	vprintf, 
	(
	param0, 
	param1
	);
	ld.param.b32 	%r18, [retval0];
	} // callseq 2
	ld.global.f64 	%fd10, [%rd26+-24];
	ld.global.f64 	%fd11, [%rd26+-16];
	ld.global.f64 	%fd12, [%rd26+-8];
	st.local.f64 	[%rd2], %fd10;
	st.local.f64 	[%rd2+8], %fd11;
	st.local.f64 	[%rd2+16], %fd12;
	{ // callseq 3, 0
	.param .b64 param0;
	st.param.b64 	[param0], %rd9;
	.param .b64 param1;
	st.param.b64 	[param1], %rd7;
	.param .b32 retval0;
	call.uni (retval0), 
	vprintf, 
	(
	param0, 
	param1
	);
	ld.param.b32 	%r20, [retval0];
	} // callseq 3
	ld.global.f64 	%fd13, [%rd26];
	ld.global.f64 	%fd14, [%rd26+8];
	ld.global.f64 	%fd15, [%rd26+16];
	st.local.f64 	[%rd2], %fd13;
	st.local.f64 	[%rd2+8], %fd14;
	st.local.f64 	[%rd2+16], %fd15;
	{ // callseq 4, 0
	.param .b64 param0;
	st.param.b64 	[param0], %rd9;
	.param .b64 param1;
	st.param.b64 	[param1], %rd7;
	.param .b32 retval0;
	call.uni (retval0), 
	vprintf, 
	(
	param0, 
	param1
	);
	ld.param.b32 	%r22, [retval0];
	} // callseq 4
	ld.global.f64 	%fd16, [%rd26+24];
	ld.global.f64 	%fd17, [%rd26+32];
	ld.global.f64 	%fd18, [%rd26+40];
	st.local.f64 	[%rd2], %fd16;
	st.local.f64 	[%rd2+8], %fd17;
	st.local.f64 	[%rd2+16], %fd18;
	{ // callseq 5, 0
	.param .b64 param0;
	st.param.b64 	[param0], %rd9;
	.param .b64 param1;
	st.param.b64 	[param1], %rd7;
	.param .b32 retval0;
	call.uni (retval0), 
	vprintf, 
	(
	param0, 
	param1
	);
	ld.param.b32 	%r24, [retval0];
	} // callseq 5
	ld.global.f64 	%fd19, [%rd26+48];
	ld.global.f64 	%fd20, [%rd26+56];
	ld.global.f64 	%fd21, [%rd26+64];
	st.local.f64 	[%rd2], %fd19;
	st.local.f64 	[%rd2+8], %fd20;
	st.local.f64 	[%rd2+16], %fd21;
	{ // callseq 6, 0
	.param .b64 param0;
	st.param.b64 	[param0], %rd9;
	.param .b64 param1;
	st.param.b64 	[param1], %rd7;
	.param .b32 retval0;
	call.uni (retval0), 
	vprintf, 
	(
	param0, 
	param1
	);
	ld.param.b32 	%r26, [retval0];
	} // callseq 6
	ld.global.f64 	%fd22, [%rd26+72];
	ld.global.f64 	%fd23, [%rd26+80];
	ld.global.f64 	%fd24, [%rd26+88];
	st.local.f64 	[%rd2], %fd22;
	st.local.f64 	[%rd2+8], %fd23;
	st.local.f64 	[%rd2+16], %fd24;
	{ // callseq 7, 0
	.param .b64 param0;
	st.param.b64 	[param0], %rd9;
	.param .b64 param1;
	st.param.b64 	[param1], %rd7;
	.param .b32 retval0;
	call.uni (retval0), 
	vprintf, 
	(
	param0, 
	param1
	);
	ld.param.b32 	%r28, [retval0];
	} // callseq 7
	add.s32 	%r48, %r48, 8;
	add.s64 	%rd26, %rd26, 192;
	setp.ne.s32 	%p3, %r48, 0;
	@%p3 bra 	$L__BB3_3;
$L__BB3_4:
	setp.eq.s32 	%p4, %r1, 0;
	@%p4 bra 	$L__BB3_12;
	and.b32  	%r7, %r12, 3;
	setp.lt.u32 	%p5, %r1, 4;
	@%p5 bra 	$L__BB3_7;
	mul.lo.s32 	%r30, %r50, 3;
	mul.wide.u32 	%rd11, %r30, 8;
	add.s64 	%rd12, %rd1, %rd11;
	ld.global.f64 	%fd25, [%rd12];
	ld.global.f64 	%fd26, [%rd12+8];
	ld.global.f64 	%fd27, [%rd12+16];
	st.local.f64 	[%rd2], %fd25;
	st.local.f64 	[%rd2+8], %fd26;
	st.local.f64 	[%rd2+16], %fd27;
	mov.u64 	%rd13, $str;
	cvta.global.u64 	%rd14, %rd13;
	{ // callseq 8, 0
	.param .b64 param0;
	st.param.b64 	[param0], %rd14;
	.param .b64 param1;
	st.param.b64 	[param1], %rd7;
	.param .b32 retval0;
	call.uni (retval0), 
	vprintf, 
	(
	param0, 
	param1
	);
	ld.param.b32 	%r31, [retval0];
	} // callseq 8
	ld.global.f64 	%fd28, [%rd12+24];
	ld.global.f64 	%fd29, [%rd12+32];
	ld.global.f64 	%fd30, [%rd12+40];
	st.local.f64 	[%rd2], %fd28;
	st.local.f64 	[%rd2+8], %fd29;
	st.local.f64 	[%rd2+16], %fd30;
	{ // callseq 9, 0
	.param .b64 param0;
	st.param.b64 	[param0], %rd14;
	.param .b64 param1;
	st.param.b64 	[param1], %rd7;
	.param .b32 retval0;
	call.uni (retval0), 
	vprintf, 
	(
	param0, 
	param1
	);
	ld.param.b32 	%r33, [retval0];
	} // callseq 9
	ld.global.f64 	%fd31, [%rd12+48];
	ld.global.f64 	%fd32, [%rd12+56];
	ld.global.f64 	%fd33, [%rd12+64];
	st.local.f64 	[%rd2], %fd31;
	st.local.f64 	[%rd2+8], %fd32;
	st.local.f64 	[%rd2+16], %fd33;
	{ // callseq 10, 0
	.param .b64 param0;
	st.param.b64 	[param0], %rd14;
	.param .b64 param1;
	st.param.b64 	[param1], %rd7;
	.param .b32 retval0;
	call.uni (retval0), 
	vprintf, 
	(
	param0, 
	param1
	);
	ld.param.b32 	%r35, [retval0];
	} // callseq 10
	ld.global.f64 	%fd34, [%rd12+72];
	ld.global.f64 	%fd35, [%rd12+80];
	ld.global.f64 	%fd36, [%rd12+88];
	st.local.f64 	[%rd2], %fd34;
	st.local.f64 	[%rd2+8], %fd35;
	st.local.f64 	[%rd2+16], %fd36;
	{ // callseq 11, 0
	.param .b64 param0;
	st.param.b64 	[param0], %rd14;
	.param .b64 param1;
	st.param.b64 	[param1], %rd7;
	.param .b32 retval0;
	call.uni (retval0), 
	vprintf, 
	(
	param0, 
	param1
	);
	ld.param.b32 	%r37, [retval0];
	} // callseq 11
	add.s32 	%r50, %r50, 4;
$L__BB3_7:
	setp.eq.s32 	%p6, %r7, 0;
	@%p6 bra 	$L__BB3_12;
	setp.eq.s32 	%p7, %r7, 1;
	@%p7 bra 	$L__BB3_10;
	mul.lo.s32 	%r39, %r50, 3;
	mul.wide.u32 	%rd16, %r39, 8;
	add.s64 	%rd17, %rd1, %rd16;
	ld.global.f64 	%fd37, [%rd17];
	ld.global.f64 	%fd38, [%rd17+8];
	ld.global.f64 	%fd39, [%rd17+16];
	st.local.f64 	[%rd2], %fd37;
	st.local.f64 	[%rd2+8], %fd38;
	st.local.f64 	[%rd2+16], %fd39;
	mov.u64 	%rd18, $str;
	cvta.global.u64 	%rd19, %rd18;
	{ // callseq 12, 0
	.param .b64 param0;
	st.param.b64 	[param0], %rd19;
	.param .b64 param1;
	st.param.b64 	[param1], %rd7;
	.param .b32 retval0;
	call.uni (retval0), 
	vprintf, 
	(
	param0, 
	param1
	);
	ld.param.b32 	%r40, [retval0];
	} // callseq 12
	ld.global.f64 	%fd40, [%rd17+24];
	ld.global.f64 	%fd41, [%rd17+32];
	ld.global.f64 	%fd42, [%rd17+40];
	st.local.f64 	[%rd2], %fd40;
	st.local.f64 	[%rd2+8], %fd41;
	st.local.f64 	[%rd2+16], %fd42;
	{ // callseq 13, 0
	.param .b64 param0;
	st.param.b64 	[param0], %rd19;
	.param .b64 param1;
	st.param.b64 	[param1], %rd7;
	.param .b32 retval0;
	call.uni (retval0), 
	vprintf, 
	(
	param0, 
	param1
	);
	ld.param.b32 	%r42, [retval0];
	} // callseq 13
	add.s32 	%r50, %r50, 2;
$L__BB3_10:
	and.b32  	%r44, %r12, 1;
	setp.eq.b32 	%p8, %r44, 1;
	not.pred 	%p9, %p8;
	@%p9 bra 	$L__BB3_12;
	mul.lo.s32 	%r45, %r50, 3;
	mul.wide.u32 	%rd21, %r45, 8;
	add.s64 	%rd22, %rd1, %rd21;
	ld.global.f64 	%fd43, [%rd22];
	ld.global.f64 	%fd44, [%rd22+8];
	ld.global.f64 	%fd45, [%rd22+16];
	st.local.f64 	[%rd2], %fd43;
	st.local.f64 	[%rd2+8], %fd44;
	st.local.f64 	[%rd2+16], %fd45;
	mov.u64 	%rd23, $str;
	cvta.global.u64 	%rd24, %rd23;
	{ // callseq 14, 0
	.param .b64 param0;
	st.param.b64 	[param0], %rd24;
	.param .b64 param1;
	st.param.b64 	[param1], %rd7;
	.param .b32 retval0;
	call.uni (retval0), 
	vprintf, 
	(
	param0, 
	param1
	);
	ld.param.b32 	%r46, [retval0];
	} // callseq 14
$L__BB3_12:
	ret;

}
	// .globl	_Z9dbgiprintPii
.visible .entry _Z9dbgiprintPii(
	.param .u64 .ptr .align 1 _Z9dbgiprintPii_param_0,
	.param .u32 _Z9dbgiprintPii_param_1
)
{
	.local .align 8 .b8 	__local_depot4[8];
	.reg .b64 	%SP;
	.reg .b64 	%SPL;
	.reg .pred 	%p<10>;
	.reg .b32 	%r<110>;
	.reg .b64 	%rd<30>;

	mov.u64 	%SPL, __local_depot4;
	cvta.local.u64 	%SP, %SPL;
	ld.param.u64 	%rd9, [_Z9dbgiprintPii_param_0];
	ld.param.u32 	%r16, [_Z9dbgiprintPii_param_1];
	cvta.to.global.u64 	%rd1, %rd9;
	add.u64 	%rd10, %SP, 0;
	add.u64 	%rd2, %SPL, 0;
	setp.lt.s32 	%p1, %r16, 1;
	@%p1 bra 	$L__BB4_13;
	and.b32  	%r1, %r16, 15;
	setp.lt.u32 	%p2, %r16, 16;
	mov.b32 	%r107, 0;
	@%p2 bra 	$L__BB4_4;
	and.b32  	%r107, %r16, 2147483632;
	neg.s32 	%r105, %r107;
	add.s64 	%rd28, %rd1, 32;
	mov.u64 	%rd11, $str$1;
$L__BB4_3:
	.pragma "nounroll";
	ld.global.u32 	%r18, [%rd28+-32];
	st.local.u32 	[%rd2], %r18;
	cvta.global.u64 	%rd12, %rd11;
	{ // callseq 15, 0
	.param .b64 param0;
	st.param.b64 	[param0], %rd12;
	.param .b64 param1;
	st.param.b64 	[param1], %rd10;
	.param .b32 retval0;
	call.uni (retval0), 
	vprintf, 
	(
	param0, 
	param1
	);
	ld.param.b32 	%r19, [retval0];
	} // callseq 15
	ld.global.u32 	%r21, [%rd28+-28];
	st.local.u32 	[%rd2], %r21;
	{ // callseq 16, 0
	.param .b64 param0;
	st.param.b64 	[param0], %rd12;
	.param .b64 param1;
	st.param.b64 	[param1], %rd10;
	.param .b32 retval0;
	call.uni (retval0), 
	vprintf, 
	(
	param0, 
	param1
	);
	ld.param.b32 	%r22, [retval0];
	} // callseq 16
	ld.global.u32 	%r24, [%rd28+-24];
	st.local.u32 	[%rd2], %r24;
	{ // callseq 17, 0
	.param .b64 param0;
	st.param.b64 	[param0], %rd12;
	.param .b64 param1;
	st.param.b64 	[param1], %rd10;
	.param .b32 retval0;
	call.uni (retval0), 
	vprintf, 
	(
	param0, 
	param1
	);
	ld.param.b32 	%r25, [retval0];
	} // callseq 17
	ld.global.u32 	%r27, [%rd28+-20];
	st.local.u32 	[%rd2], %r27;
	{ // callseq 18, 0
	.param .b64 param0;
	st.param.b64 	[param0], %rd12;
	.param .b64 param1;
	st.param.b64 	[param1], %rd10;
	.param .b32 retval0;
	call.uni (retval0), 
	vprintf, 
	(
	param0, 
	param1
	);
	ld.param.b32 	%r28, [retval0];
	} // callseq 18
	ld.global.u32 	%r30, [%rd28+-16];
	st.local.u32 	[%rd2], %r30;
	{ // callseq 19, 0
	.param .b64 param0;
	st.param.b64 	[param0], %rd12;
	.param .b64 param1;
	st.param.b64 	[param1], %rd10;
	.param .b32 retval0;
	call.uni (retval0), 
	vprintf, 
	(
	param0, 
	param1
	);
	ld.param.b32 	%r31, [retval0];
	} // callseq 19
	ld.global.u32 	%r33, [%rd28+-12];
	st.local.u32 	[%rd2], %r33;
	{ // callseq 20, 0
	.param .b64 param0;
	st.param.b64 	[param0], %rd12;
	.param .b64 param1;
	st.param.b64 	[param1], %rd10;
	.param .b32 retval0;
	call.uni (retval0), 
	vprintf, 
	(
	param0, 
	param1
	);
	ld.param.b32 	%r34, [retval0];
	} // callseq 20
	ld.global.u32 	%r36, [%rd28+-8];
	st.local.u32 	[%rd2], %r36;
	{ // callseq 21, 0
	.param .b64 param0;
	st.param.b64 	[param0], %rd12;
	.param .b64 param1;
	st.param.b64 	[param1], %rd10;
	.param .b32 retval0;
	call.uni (retval0), 
	vprintf, 
	(
	param0, 
	param1
	);
	ld.param.b32 	%r37, [retval0];
	} // callseq 21
	ld.global.u32 	%r39, [%rd28+-4];
	st.local.u32 	[%rd2], %r39;
	{ // callseq 22, 0
	.param .b64 param0;
	st.param.b64 	[param0], %rd12;
	.param .b64 param1;
	st.param.b64 	[param1], %rd10;
	.param .b32 retval0;
	call.uni (retval0), 
	vprintf, 
	(
	param0, 
	param1
	);
	ld.param.b32 	%r40, [retval0];
	} // callseq 22
	ld.global.u32 	%r42, [%rd28];
	st.local.u32 	[%rd2], %r42;
	{ // callseq 23, 0
	.param .b64 param0;
	st.param.b64 	[param0], %rd12;
	.param .b64 param1;
	st.param.b64 	[param1], %rd10;
	.param .b32 retval0;
	call.uni (retval0), 
	vprintf, 
	(
	param0, 
	param1
	);
	ld.param.b32 	%r43, [retval0];
	} // callseq 23
	ld.global.u32 	%r45, [%rd28+4];
	st.local.u32 	[%rd2], %r45;
	{ // callseq 24, 0
	.param .b64 param0;
	st.param.b64 	[param0], %rd12;
	.param .b64 param1;
	st.param.b64 	[param1], %rd10;
	.param .b32 retval0;
	call.uni (retval0), 
	vprintf, 
	(
	param0, 
	param1
	);
	ld.param.b32 	%r46, [retval0];
	} // callseq 24
	ld.global.u32 	%r48, [%rd28+8];
	st.local.u32 	[%rd2], %r48;
	{ // callseq 25, 0
	.param .b64 param0;
	st.param.b64 	[param0], %rd12;
	.param .b64 param1;
	st.param.b64 	[param1], %rd10;
	.param .b32 retval0;
	call.uni (retval0), 
	vprintf, 
	(
	param0, 
	param1
	);
	ld.param.b32 	%r49, [retval0];
	} // callseq 25
	ld.global.u32 	%r51, [%rd28+12];
	st.local.u32 	[%rd2], %r51;
	{ // callseq 26, 0
	.param .b64 param0;
	st.param.b64 	[param0], %rd12;
	.param .b64 param1;
	st.param.b64 	[param1], %rd10;
	.param .b32 retval0;
	call.uni (retval0), 
	vprintf, 
	(
	param0, 
	param1
	);
	ld.param.b32 	%r52, [retval0];
	} // callseq 26
	ld.global.u32 	%r54, [%rd28+16];
	st.local.u32 	[%rd2], %r54;
	{ // callseq 27, 0
	.param .b64 param0;
	st.param.b64 	[param0], %rd12;
	.param .b64 param1;
	st.param.b64 	[param1], %rd10;
	.param .b32 retval0;
	call.uni (retval0), 
	vprintf, 
	(
	param0, 
	param1
	);
	ld.param.b32 	%r55, [retval0];
	} // callseq 27
	ld.global.u32 	%r57, [%rd28+20];
	st.local.u32 	[%rd2], %r57;
	{ // callseq 28, 0
	.param .b64 param0;
	st.param.b64 	[param0], %rd12;
	.param .b64 param1;
	st.param.b64 	[param1], %rd10;
	.param .b32 retval0;
	call.uni (retval0), 
	vprintf, 
	(
	param0, 
	param1
	);
	ld.param.b32 	%r58, [retval0];
	} // callseq 28
	ld.global.u32 	%r60, [%rd28+24];
	st.local.u32 	[%rd2], %r60;
	{ // callseq 29, 0
	.param .b64 param0;
	st.param.b64 	[param0], %rd12;
	.param .b64 param1;
	st.param.b64 	[param1], %rd10;
	.param .b32 retval0;
	call.uni (retval0), 
	vprintf, 
	(
	param0, 
	param1
	);
	ld.param.b32 	%r61, [retval0];
	} // callseq 29
	ld.global.u32 	%r63, [%rd28+28];
	st.local.u32 	[%rd2], %r63;
	{ // callseq 30, 0
	.param .b64 param0;
	st.param.b64 	[param0], %rd12;
	.param .b64 param1;
	st.param.b64 	[param1], %rd10;
	.param .b32 retval0;
	call.uni (retval0), 
	vprintf, 
	(
	param0, 
	param1
	);
	ld.param.b32 	%r64, [retval0];
	} // callseq 30
	add.s32 	%r105, %r105, 16;
	add.s64 	%rd28, %rd28, 64;
	setp.ne.s32 	%p3, %r105, 0;
	@%p3 bra 	$L__BB4_3;
$L__BB4_4:
	setp.eq.s32 	%p4, %r1, 0;
	@%p4 bra 	$L__BB4_13;
	and.b32  	%r7, %r16, 7;
	setp.lt.u32 	%p5, %r1, 8;
	@%p5 bra 	$L__BB4_7;
	mul.wide.u32 	%rd14, %r107, 4;
	add.s64 	%rd15, %rd1, %rd14;
	ld.global.u32 	%r66, [%rd15];
	st.local.u32 	[%rd2], %r66;
	mov.u64 	%rd16, $str$1;
	cvta.global.u64 	%rd17, %rd16;
	{ // callseq 31, 0
	.param .b64 param0;
	st.param.b64 	[param0], %rd17;
	.param .b64 param1;
	st.param.b64 	[param1], %rd10;
	.param .b32 retval0;
	call.uni (retval0), 
	vprintf, 
	(
	param0, 
	param1
	);
	ld.param.b32 	%r67, [retval0];
	} // callseq 31
	ld.global.u32 	%r69, [%rd15+4];
	st.local.u32 	[%rd2], %r69;
	{ // callseq 32, 0
	.param .b64 param0;
	st.param.b64 	[param0], %rd17;
	.param .b64 param1;
	st.param.b64 	[param1], %rd10;
	.param .b32 retval0;
	call.uni (retval0), 
	vprintf, 
	(
	param0, 
	param1
	);
	ld.param.b32 	%r70, [retval0];
	} // callseq 32
	ld.global.u32 	%r72, [%rd15+8];
	st.local.u32 	[%rd2], %r72;
	{ // callseq 33, 0
	.param .b64 param0;
	st.param.b64 	[param0], %rd17;
	.param .b64 param1;
	st.param.b64 	[param1], %rd10;
	.param .b32 retval0;
	call.uni (retval0), 
	vprintf, 
	(
	param0, 
	param1
	);
	ld.param.b32 	%r73, [retval0];
	} // callseq 33
	ld.global.u32 	%r75, [%rd15+12];
	st.local.u32 	[%rd2], %r75;
	{ // callseq 34, 0
	.param .b64 param0;
	st.param.b64 	[param0], %rd17;
	.param .b64 param1;
	st.param.b64 	[param1], %rd10;
	.param .b32 retval0;
	call.uni (retval0), 
	vprintf, 
	(
	param0, 
	param1
	);
	ld.param.b32 	%r76, [retval0];
	} // callseq 34
	ld.global.u32 	%r78, [%rd15+16];
	st.local.u32 	[%rd2], %r78;
	{ // callseq 35, 0
	.param .b64 param0;
	st.param.b64 	[param0], %rd17;
	.param .b64 param1;
	st.param.b64 	[param1], %rd10;
	.param .b32 retval0;
	call.uni (retval0), 
	vprintf, 
	(
	param0, 
	param1
	);
	ld.param.b32 	%r79, [retval0];
	} // callseq 35
	ld.global.u32 	%r81, [%rd15+20];
	st.local.u32 	[%rd2], %r81;
	{ // callseq 36, 0
	.param .b64 param0;
	st.param.b64 	[param0], %rd17;
	.param .b64 param1;
	st.param.b64 	[param1], %rd10;
	.param .b32 retval0;
	call.uni (retval0), 
	vprintf, 
	(
	param0, 
	param1
	);
	ld.param.b32 	%r82, [retval0];
	} // callseq 36
	ld.global.u32 	%r84, [%rd15+24];
	st.local.u32 	[%rd2], %r84;
	{ // callseq 37, 0
	.param .b64 param0;
	st.param.b64 	[param0], %rd17;
	.param .b64 param1;
	st.param.b64 	[param1], %rd10;
	.param .b32 retval0;
	call.uni (retval0), 
	vprintf, 
	(
	param0, 
	param1
	);
	ld.param.b32 	%r85, [retval0];
	} // callseq 37
	ld.global.u32 	%r87, [%rd15+28];
	st.local.u32 	[%rd2], %r87;
	{ // callseq 38, 0
	.param .b64 param0;
	st.param.b64 	[param0], %rd17;
	.param .b64 param1;
	st.param.b64 	[param1], %rd10;
	.param .b32 retval0;
	call.uni (retval0), 
	vprintf, 
	(
	param0, 
	param1
	);
	ld.param.b32 	%r88, [retval0];
	} // callseq 38
	add.s32 	%r107, %r107, 8;
$L__BB4_7:
	setp.eq.s32 	%p6, %r7, 0;
	@%p6 bra 	$L__BB4_13;
	and.b32  	%r10, %r16, 3;
	setp.lt.u32 	%p7, %r7, 4;
	@%p7 bra 	$L__BB4_10;
	mul.wide.u32 	%rd19, %r107, 4;
	add.s64 	%rd20, %rd1, %rd19;
	ld.global.u32 	%r90, [%rd20];
	st.local.u32 	[%rd2], %r90;
	mov.u64 	%rd21, $str$1;
	cvta.global.u64 	%rd22, %rd21;
	{ // callseq 39, 0
	.param .b64 param0;
	st.param.b64 	[param0], %rd22;
	.param .b64 param1;
	st.param.b64 	[param1], %rd10;
	.param .b32 retval0;
	call.uni (retval0), 
	vprintf, 
	(
	param0, 
	param1
	);
	ld.param.b32 	%r91, [retval0];
	} // callseq 39
	ld.global.u32 	%r93, [%rd20+4];
	st.local.u32 	[%rd2], %r93;
	{ // callseq 40, 0
	.param .b64 param0;
	st.param.b64 	[param0], %rd22;
	.param .b64 param1;
	st.param.b64 	[param1], %rd10;
	.param .b32 retval0;
	call.uni (retval0), 
	vprintf, 
	(
	param0, 
	param1
	);
	ld.param.b32 	%r94, [retval0];
	} // callseq 40
	ld.global.u32 	%r96, [%rd20+8];
	st.local.u32 	[%rd2], %r96;
	{ // callseq 41, 0
	.param .b64 param0;
	st.param.b64 	[param0], %rd22;
	.param .b64 param1;
	st.param.b64 	[param1], %rd10;
	.param .b32 retval0;
	call.uni (retval0), 
	vprintf, 
	(
	param0, 
	param1
	);
	ld.param.b32 	%r97, [retval0];
	} // callseq 41
	ld.global.u32 	%r99, [%rd20+12];
	st.local.u32 	[%rd2], %r99;
	{ // callseq 42, 0
	.param .b64 param0;
	st.param.b64 	[param0], %rd22;
	.param .b64 param1;
	st.param.b64 	[param1], %rd10;
	.param .b32 retval0;
	call.uni (retval0), 
	vprintf, 
	(
	param0, 
	param1
	);
	ld.param.b32 	%r100, [retval0];
	} // callseq 42
	add.s32 	%r107, %r107, 4;
$L__BB4_10:
	setp.eq.s32 	%p8, %r10, 0;
	@%p8 bra 	$L__BB4_13;
	mul.wide.u32 	%rd24, %r107, 4;
	add.s64 	%rd29, %rd1, %rd24;
	neg.s32 	%r109, %r10;
	mov.u64 	%rd25, $str$1;
$L__BB4_12:
	.pragma "nounroll";
	ld.global.u32 	%r102, [%rd29];
	st.local.u32 	[%rd2], %r102;
	cvta.global.u64 	%rd26, %rd25;
	{ // callseq 43, 0
	.param .b64 param0;
	st.param.b64 	[param0], %rd26;
	.param .b64 param1;
	st.param.b64 	[param1], %rd10;
	.param .b32 retval0;
	call.uni (retval0), 
	vprintf, 
	(
	param0, 
	param1
	);
	ld.param.b32 	%r103, [retval0];
	} // callseq 43
	add.s64 	%rd29, %rd29, 4;
	add.s32 	%r109, %r109, 1;
	setp.ne.s32 	%p9, %r109, 0;
	@%p9 bra 	$L__BB4_12;
$L__BB4_13:
	ret;

}
	// .globl	_Z9dbguprintPmi
.visible .entry _Z9dbguprintPmi(
	.param .u64 .ptr .align 1 _Z9dbguprintPmi_param_0,
	.param .u32 _Z9dbguprintPmi_param_1
)
{
	.local .align 16 .b8 	__local_depot5[16];
	.reg .b64 	%SP;
	.reg .b64 	%SPL;
	.reg .pred 	%p<10>;
	.reg .b32 	%r<109>;
	.reg .b64 	%rd<59>;

	mov.u64 	%SPL, __local_depot5;
	cvta.local.u64 	%SP, %SPL;
	ld.param.u64 	%rd9, [_Z9dbguprintPmi_param_0];
	ld.param.u32 	%r17, [_Z9dbguprintPmi_param_1];
	cvta.to.global.u64 	%rd1, %rd9;
	add.u64 	%rd10, %SP, 0;
	add.u64 	%rd2, %SPL, 0;
	setp.lt.s32 	%p1, %r17, 1;
	@%p1 bra 	$L__BB5_13;
	and.b32  	%r1, %r17, 15;
	setp.lt.u32 	%p2, %r17, 16;
	mov.b32 	%r105, 0;
	@%p2 bra 	$L__BB5_4;
	add.s64 	%rd57, %rd1, 64;
	mov.b32 	%r103, 0;
	mov.u64 	%rd12, $str$2;
	and.b32  	%r105, %r17, 2147483632;
$L__BB5_3:
	.pragma "nounroll";
	ld.global.u64 	%rd11, [%rd57+-64];
	st.local.u32 	[%rd2], %r103;
	st.local.u64 	[%rd2+8], %rd11;
	cvta.global.u64 	%rd13, %rd12;
	{ // callseq 44, 0
	.param .b64 param0;
	st.param.b64 	[param0], %rd13;
	.param .b64 param1;
	st.param.b64 	[param1], %rd10;
	.param .b32 retval0;
	call.uni (retval0), 
	vprintf, 
	(
	param0, 
	param1
	);
	ld.param.b32 	%r20, [retval0];
	} // callseq 44
	ld.global.u64 	%rd15, [%rd57+-56];
	add.s32 	%r22, %r103, 1;
	st.local.u32 	[%rd2], %r22;
	st.local.u64 	[%rd2+8], %rd15;
	{ // callseq 45, 0
	.param .b64 param0;
	st.param.b64 	[param0], %rd13;
	.param .b64 param1;
	st.param.b64 	[param1], %rd10;
	.param .b32 retval0;
	call.uni (retval0), 
	vprintf, 
	(
	param0, 
	param1
	);
	ld.param.b32 	%r23, [retval0];
	} // callseq 45
	ld.global.u64 	%rd16, [%rd57+-48];
	add.s32 	%r25, %r103, 2;
	st.local.u32 	[%rd2], %r25;
	st.local.u64 	[%rd2+8], %rd16;
	{ // callseq 46, 0
	.param .b64 param0;
	st.param.b64 	[param0], %rd13;
	.param .b64 param1;
	st.param.b64 	[param1], %rd10;
	.param .b32 retval0;
	call.uni (retval0), 
	vprintf, 
	(
	param0, 
	param1
	);
	ld.param.b32 	%r26, [retval0];
	} // callseq 46
	ld.global.u64 	%rd17, [%rd57+-40];
	add.s32 	%r28, %r103, 3;
	st.local.u32 	[%rd2], %r28;
	st.local.u64 	[%rd2+8], %rd17;
	{ // callseq 47, 0
	.param .b64 param0;
	st.param.b64 	[param0], %rd13;
	.param .b64 param1;
	st.param.b64 	[param1], %rd10;
	.param .b32 retval0;
	call.uni (retval0), 
	vprintf, 
	(
	param0, 
	param1
	);
	ld.param.b32 	%r29, [retval0];
	} // callseq 47
	ld.global.u64 	%rd18, [%rd57+-32];
	add.s32 	%r31, %r103, 4;
	st.local.u32 	[%rd2], %r31;
	st.local.u64 	[%rd2+8], %rd18;
	{ // callseq 48, 0
	.param .b64 param0;
	st.param.b64 	[param0], %rd13;
	.param .b64 param1;
	st.param.b64 	[param1], %rd10;
	.param .b32 retval0;
	call.uni (retval0), 
	vprintf, 
	(
	param0, 
	param1
	);
	ld.param.b32 	%r32, [retval0];
	} // callseq 48
	ld.global.u64 	%rd19, [%rd57+-24];
	add.s32 	%r34, %r103, 5;
	st.local.u32 	[%rd2], %r34;
	st.local.u64 	[%rd2+8], %rd19;
	{ // callseq 49, 0
	.param .b64 param0;
	st.param.b64 	[param0], %rd13;
	.param .b64 param1;
	st.param.b64 	[param1], %rd10;
	.param .b32 retval0;
	call.uni (retval0), 
	vprintf, 
	(
	param0, 
	param1
	);
	ld.param.b32 	%r35, [retval0];
	} // callseq 49
	ld.global.u64 	%rd20, [%rd57+-16];
	add.s32 	%r37, %r103, 6;
	st.local.u32 	[%rd2], %r37;
	st.local.u64 	[%rd2+8], %rd20;
	{ // callseq 50, 0
	.param .b64 param0;
	st.param.b64 	[param0], %rd13;
	.param .b64 param1;
	st.param.b64 	[param1], %rd10;
	.param .b32 retval0;
	call.uni (retval0), 
	vprintf, 
	(
	param0, 
	param1
	);
	ld.param.b32 	%r38, [retval0];
	} // callseq 50
	ld.global.u64 	%rd21, [%rd57+-8];
	add.s32 	%r40, %r103, 7;
	st.local.u32 	[%rd2], %r40;
	st.local.u64 	[%rd2+8], %rd21;
	{ // callseq 51, 0
	.param .b64 param0;
	st.param.b64 	[param0], %rd13;
	.param .b64 param1;
	st.param.b64 	[param1], %rd10;
	.param .b32 retval0;
	call.uni (retval0), 
	vprintf, 
	(
	param0, 
	param1
	);
	ld.param.b32 	%r41, [retval0];
	} // callseq 51
	ld.global.u64 	%rd22, [%rd57];
	add.s32 	%r43, %r103, 8;
	st.local.u32 	[%rd2], %r43;
	st.local.u64 	[%rd2+8], %rd22;
	{ // callseq 52, 0
	.param .b64 param0;
	st.param.b64 	[param0], %rd13;
	.param .b64 param1;
	st.param.b64 	[param1], %rd10;
	.param .b32 retval0;
	call.uni (retval0), 
	vprintf, 
	(
	param0, 
	param1
	);
	ld.param.b32 	%r44, [retval0];
	} // callseq 52
	ld.global.u64 	%rd23, [%rd57+8];
	add.s32 	%r46, %r103, 9;
	st.local.u32 	[%rd2], %r46;
	st.local.u64 	[%rd2+8], %rd23;
	{ // callseq 53, 0
	.param .b64 param0;
	st.param.b64 	[param0], %rd13;
	.param .b64 param1;
	st.param.b64 	[param1], %rd10;
	.param .b32 retval0;
	call.uni (retval0), 
	vprintf, 
	(
	param0, 
	param1
	);
	ld.param.b32 	%r47, [retval0];
	} // callseq 53
	ld.global.u64 	%rd24, [%rd57+16];
	add.s32 	%r49, %r103, 10;
	st.local.u32 	[%rd2], %r49;
	st.local.u64 	[%rd2+8], %rd24;
	{ // callseq 54, 0
	.param .b64 param0;
	st.param.b64 	[param0], %rd13;
	.param .b64 param1;
	st.param.b64 	[param1], %rd10;
	.param .b32 retval0;
	call.uni (retval0), 
	vprintf, 
	(
	param0, 
	param1
	);
	ld.param.b32 	%r50, [retval0];
	} // callseq 54
	ld.global.u64 	%rd25, [%rd57+24];
	add.s32 	%r52, %r103, 11;
	st.local.u32 	[%rd2], %r52;
	st.local.u64 	[%rd2+8], %rd25;
	{ // callseq 55, 0
	.param .b64 param0;
	st.param.b64 	[param0], %rd13;
	.param .b64 param1;
	st.param.b64 	[param1], %rd10;
	.param .b32 retval0;
	call.uni (retval0), 
	vprintf, 
	(
	param0, 
	param1
	);
	ld.param.b32 	%r53, [retval0];
	} // callseq 55
	ld.global.u64 	%rd26, [%rd57+32];
	add.s32 	%r55, %r103, 12;
	st.local.u32 	[%rd2], %r55;
	st.local.u64 	[%rd2+8], %rd26;
	{ // callseq 56, 0
	.param .b64 param0;
	st.param.b64 	[param0], %rd13;
	.param .b64 param1;
	st.param.b64 	[param1], %rd10;
	.param .b32 retval0;
	call.uni (retval0), 
	vprintf, 
	(
	param0, 
	param1
	);
	ld.param.b32 	%r56, [retval0];
	} // callseq 56
	ld.global.u64 	%rd27, [%rd57+40];
	add.s32 	%r58, %r103, 13;
	st.local.u32 	[%rd2], %r58;
	st.local.u64 	[%rd2+8], %rd27;
	{ // callseq 57, 0
	.param .b64 param0;
	st.param.b64 	[param0], %rd13;
	.param .b64 param1;
	st.param.b64 	[param1], %rd10;
	.param .b32 retval0;
	call.uni (retval0), 
	vprintf, 
	(
	param0, 
	param1
	);
	ld.param.b32 	%r59, [retval0];
	} // callseq 57
	ld.global.u64 	%rd28, [%rd57+48];
	add.s32 	%r61, %r103, 14;
	st.local.u32 	[%rd2], %r61;
	st.local.u64 	[%rd2+8], %rd28;
	{ // callseq 58, 0
	.param .b64 param0;
	st.param.b64 	[param0], %rd13;
	.param .b64 param1;
	st.param.b64 	[param1], %rd10;
	.param .b32 retval0;
	call.uni (retval0), 
	vprintf, 
	(
	param0, 
	param1
	);
	ld.param.b32 	%r62, [retval0];
	} // callseq 58
	ld.global.u64 	%rd29, [%rd57+56];
	add.s32 	%r64, %r103, 15;
	st.local.u32 	[%rd2], %r64;
	st.local.u64 	[%rd2+8], %rd29;
	{ // callseq 59, 0
	.param .b64 param0;
	st.param.b64 	[param0], %rd13;
	.param .b64 param1;
	st.param.b64 	[param1], %rd10;
	.param .b32 retval0;
	call.uni (retval0), 
	vprintf, 
	(
	param0, 
	param1
	);
	ld.param.b32 	%r65, [retval0];
	} // callseq 59
	add.s64 	%rd57, %rd57, 128;
	add.s32 	%r103, %r103, 16;
	setp.ne.s32 	%p3, %r103, %r105;
	@%p3 bra 	$L__BB5_3;
$L__BB5_4:
	setp.eq.s32 	%p4, %r1, 0;
	@%p4 bra 	$L__BB5_13;
	and.b32  	%r6, %r17, 7;
	setp.lt.u32 	%p5, %r1, 8;
	@%p5 bra 	$L__BB5_7;
	mul.wide.u32 	%rd30, %r105, 8;
	add.s64 	%rd31, %rd1, %rd30;
	ld.global.u64 	%rd32, [%rd31];
	st.local.u32 	[%rd2], %r105;
	st.local.u64 	[%rd2+8], %rd32;
	mov.u64 	%rd33, $str$2;
	cvta.global.u64 	%rd34, %rd33;
	add.u64 	%rd35, %SP, 0;
	{ // callseq 60, 0
	.param .b64 param0;
	st.param.b64 	[param0], %rd34;
	.param .b64 param1;
	st.param.b64 	[param1], %rd35;
	.param .b32 retval0;
	call.uni (retval0), 
	vprintf, 
	(
	param0, 
	param1
	);
	ld.param.b32 	%r67, [retval0];
	} // callseq 60
	add.s32 	%r69, %r105, 1;
	ld.global.u64 	%rd36, [%rd31+8];
	st.local.u32 	[%rd2], %r69;
	st.local.u64 	[%rd2+8], %rd36;
	{ // callseq 61, 0
	.param .b64 param0;
	st.param.b64 	[param0], %rd34;
	.param .b64 param1;
	st.param.b64 	[param1], %rd35;
	.param .b32 retval0;
	call.uni (retval0), 
	vprintf, 
	(
	param0, 
	param1
	);
	ld.param.b32 	%r70, [retval0];
	} // callseq 61
	add.s32 	%r72, %r105, 2;
	ld.global.u64 	%rd37, [%rd31+16];
	st.local.u32 	[%rd2], %r72;
	st.local.u64 	[%rd2+8], %rd37;
	{ // callseq 62, 0
	.param .b64 param0;
	st.param.b64 	[param0], %rd34;
	.param .b64 param1;
	st.param.b64 	[param1], %rd35;
	.param .b32 retval0;
	call.uni (retval0), 
	vprintf, 
	(
	param0, 
	param1
	);
	ld.param.b32 	%r73, [retval0];
	} // callseq 62
	add.s32 	%r75, %r105, 3;
	ld.global.u64 	%rd38, [%rd31+24];
	st.local.u32 	[%rd2], %r75;
	st.local.u64 	[%rd2+8], %rd38;
	{ // callseq 63, 0
	.param .b64 param0;
	st.param.b64 	[param0], %rd34;
	.param .b64 param1;
	st.param.b64 	[param1], %rd35;
	.param .b32 retval0;
	call.uni (retval0), 
	vprintf, 
	(
	param0, 
	param1
	);
	ld.param.b32 	%r76, [retval0];
	} // callseq 63
	add.s32 	%r78, %r105, 4;
	ld.global.u64 	%rd39, [%rd31+32];
	st.local.u32 	[%rd2], %r78;
	st.local.u64 	[%rd2+8], %rd39;
	{ // callseq 64, 0
	.param .b64 param0;
	st.param.b64 	[param0], %rd34;
	.param .b64 param1;
	st.param.b64 	[param1], %rd35;
	.param .b32 retval0;
	call.uni (retval0), 
	vprintf, 
	(
	param0, 
	param1
	);
	ld.param.b32 	%r79, [retval0];
	} // callseq 64
	add.s32 	%r81, %r105, 5;
	ld.global.u64 	%rd40, [%rd31+40];
	st.local.u32 	[%rd2], %r81;
	st.local.u64 	[%rd2+8], %rd40;
	{ // callseq 65, 0
	.param .b64 param0;
	st.param.b64 	[param0], %rd34;
	.param .b64 param1;
	st.param.b64 	[param1], %rd35;
	.param .b32 retval0;
	call.uni (retval0), 
	vprintf, 
	(
	param0, 
	param1
	);
	ld.param.b32 	%r82, [retval0];
	} // callseq 65
	add.s32 	%r84, %r105, 6;
	ld.global.u64 	%rd41, [%rd31+48];
	st.local.u32 	[%rd2], %r84;
	st.local.u64 	[%rd2+8], %rd41;
	{ // callseq 66, 0
	.param .b64 param0;
	st.param.b64 	[param0], %rd34;
	.param .b64 param1;
	st.param.b64 	[param1], %rd35;
	.param .b32 retval0;
	call.uni (retval0), 
	vprintf, 
	(
	param0, 
	param1
	);
	ld.param.b32 	%r85, [retval0];
	} // callseq 66
	add.s32 	%r87, %r105, 7;
	ld.global.u64 	%rd42, [%rd31+56];
	st.local.u32 	[%rd2], %r87;
	st.local.u64 	[%rd2+8], %rd42;
	{ // callseq 67, 0
	.param .b64 param0;
	st.param.b64 	[param0], %rd34;
	.param .b64 param1;
	st.param.b64 	[param1], %rd35;
	.param .b32 retval0;
	call.uni (retval0), 
	vprintf, 
	(
	param0, 
	param1
	);
	ld.param.b32 	%r88, [retval0];
	} // callseq 67
	add.s32 	%r105, %r105, 8;
$L__BB5_7:
	setp.eq.s32 	%p6, %r6, 0;
	@%p6 bra 	$L__BB5_13;
	and.b32  	%r9, %r17, 3;
	setp.lt.u32 	%p7, %r6, 4;
	@%p7 bra 	$L__BB5_10;
	mul.wide.u32 	%rd43, %r105, 8;
	add.s64 	%rd44, %rd1, %rd43;
	ld.global.u64 	%rd45, [%rd44];
	st.local.u32 	[%rd2], %r105;
	st.local.u64 	[%rd2+8], %rd45;
	mov.u64 	%rd46, $str$2;
	cvta.global.u64 	%rd47, %rd46;
	add.u64 	%rd48, %SP, 0;
	{ // callseq 68, 0
	.param .b64 param0;
	st.param.b64 	[param0], %rd47;
	.param .b64 param1;
	st.param.b64 	[param1], %rd48;
	.param .b32 retval0;
	call.uni (retval0), 
	vprintf, 
	(
	param0, 
	param1
	);
	ld.param.b32 	%r90, [retval0];
	} // callseq 68
	add.s32 	%r92, %r105, 1;
	ld.global.u64 	%rd49, [%rd44+8];
	st.local.u32 	[%rd2], %r92;
	st.local.u64 	[%rd2+8], %rd49;
	{ // callseq 69, 0
	.param .b64 param0;
	st.param.b64 	[param0], %rd47;
	.param .b64 param1;
	st.param.b64 	[param1], %rd48;
	.param .b32 retval0;
	call.uni (retval0), 
	vprintf, 
	(
	param0, 
	param1
	);
	ld.param.b32 	%r93, [retval0];
	} // callseq 69
	add.s32 	%r95, %r105, 2;
	ld.global.u64 	%rd50, [%rd44+16];
	st.local.u32 	[%rd2], %r95;
	st.local.u64 	[%rd2+8], %rd50;
	{ // callseq 70, 0
	.param .b64 param0;
	st.param.b64 	[param0], %rd47;
	.param .b64 param1;
	st.param.b64 	[param1], %rd48;
	.param .b32 retval0;
	call.uni (retval0), 
	vprintf, 
	(
	param0, 
	param1
	);
	ld.param.b32 	%r96, [retval0];
	} // callseq 70
	add.s32 	%r98, %r105, 3;
	ld.global.u64 	%rd51, [%rd44+24];
	st.local.u32 	[%rd2], %r98;
	st.local.u64 	[%rd2+8], %rd51;
	{ // callseq 71, 0
	.param .b64 param0;
	st.param.b64 	[param0], %rd47;
	.param .b64 param1;
	st.param.b64 	[param1], %rd48;
	.param .b32 retval0;
	call.uni (retval0), 
	vprintf, 
	(
	param0, 
	param1
	);
	ld.param.b32 	%r99, [retval0];
	} // callseq 71
	add.s32 	%r105, %r105, 4;
$L__BB5_10:
	setp.eq.s32 	%p8, %r9, 0;
	@%p8 bra 	$L__BB5_13;
	mul.wide.u32 	%rd52, %r105, 8;
	add.s64 	%rd58, %rd1, %rd52;
	neg.s32 	%r107, %r9;
	mov.u64 	%rd54, $str$2;
	add.u64 	%rd56, %SP, 0;
$L__BB5_12:
	.pragma "nounroll";
	ld.global.u64 	%rd53, [%rd58];
	st.local.u32 	[%rd2], %r105;
	st.local.u64 	[%rd2+8], %rd53;
	cvta.global.u64 	%rd55, %rd54;
	{ // callseq 72, 0
	.param .b64 param0;
	st.param.b64 	[param0], %rd55;
	.param .b64 param1;
	st.param.b64 	[param1], %rd56;
	.param .b32 retval0;
	call.uni (retval0), 
	vprintf, 
	(
	param0, 
	param1
	);
	ld.param.b32 	%r101, [retval0];
	} // callseq 72
	add.s32 	%r105, %r105, 1;
	add.s64 	%rd58, %rd58, 8;
	add.s32 	%r107, %r107, 1;
	setp.ne.s32 	%p9, %r107, 0;
	@%p9 bra 	$L__BB5_12;
$L__BB5_13:
	ret;

}
	// .globl	_ZN3cub18CUB_300001_SM_10006detail11EmptyKernelIvEEvv
.visible .entry _ZN3cub18CUB_300001_SM_10006detail11EmptyKernelIvEEvv()
{


	ret;

}
	// .globl	_ZN3cub18CUB_300001_SM_10006detail10radix_sort31DeviceRadixSortSingleTileKernelINS1_5radix10policy_hubImiyE10Policy1000ELNS0_9SortOrderE0EmiyNS1_21identity_decomposer_tEEEvPKT1_PSA_PKT2_PSE_T3_iiT4_
.visible .entry _ZN3cub18CUB_300001_SM_10006detail10radix_sort31DeviceRadixSortSingleTileKernelINS1_5radix10policy_hubImiyE10Policy1000ELNS0_9SortOrderE0EmiyNS1_21identity_decomposer_tEEEvPKT1_PSA_PKT2_PSE_T3_iiT4_(
	.param .u64 .ptr .align 1 _ZN3cub18CUB_300001_SM_10006detail10radix_sort31DeviceRadixSortSingleTileKernelINS1_5radix10policy_hubImiyE10Policy1000ELNS0_9SortOrderE0EmiyNS1_21identity_decomposer_tEEEvPKT1_PSA_PKT2_PSE_T3_iiT4__param_0,
	.param .u64 .ptr .align 1 _ZN3cub18CUB_300001_SM_10006detail10radix_sort31DeviceRadixSortSingleTileKernelINS1_5radix10policy_hubImiyE10Policy1000ELNS0_9SortOrderE0EmiyNS1_21identity_decomposer_tEEEvPKT1_PSA_PKT2_PSE_T3_iiT4__param_1,
	.param .u64 .ptr .align 1 _ZN3cub18CUB_300001_SM_10006detail10radix_sort31DeviceRadixSortSingleTileKernelINS1_5radix10policy_hubImiyE10Policy1000ELNS0_9SortOrderE0EmiyNS1_21identity_decomposer_tEEEvPKT1_PSA_PKT2_PSE_T3_iiT4__param_2,
	.param .u64 .ptr .align 1 _ZN3cub18CUB_300001_SM_10006detail10radix_sort31DeviceRadixSortSingleTileKernelINS1_5radix10policy_hubImiyE10Policy1000ELNS0_9SortOrderE0EmiyNS1_21identity_decomposer_tEEEvPKT1_PSA_PKT2_PSE_T3_iiT4__param_3,
	.param .u64 _ZN3cub18CUB_300001_SM_10006detail10radix_sort31DeviceRadixSortSingleTileKernelINS1_5radix10policy_hubImiyE10Policy1000ELNS0_9SortOrderE0EmiyNS1_21identity_decomposer_tEEEvPKT1_PSA_PKT2_PSE_T3_iiT4__param_4,
	.param .u32 _ZN3cub18CUB_300001_SM_10006detail10radix_sort31DeviceRadixSortSingleTileKernelINS1_5radix10policy_hubImiyE10Policy1000ELNS0_9SortOrderE0EmiyNS1_21identity_decomposer_tEEEvPKT1_PSA_PKT2_PSE_T3_iiT4__param_5,
	.param .u32 _ZN3cub18CUB_300001_SM_10006detail10radix_sort31DeviceRadixSortSingleTileKernelINS1_5radix10policy_hubImiyE10Policy1000ELNS0_9SortOrderE0EmiyNS1_21identity_decomposer_tEEEvPKT1_PSA_PKT2_PSE_T3_iiT4__param_6,
	.param .align 1 .b8 _ZN3cub18CUB_300001_SM_10006detail10radix_sort31DeviceRadixSortSingleTileKernelINS1_5radix10policy_hubImiyE10Policy1000ELNS0_9SortOrderE0EmiyNS1_21identity_decomposer_tEEEvPKT1_PSA_PKT2_PSE_T3_iiT4__param_7[1]
)
.maxntid 256
.minnctapersm 1
{
	.reg .pred 	%p<43>;
	.reg .b16 	%rs<19>;
	.reg .b32 	%r<470>;
	.reg .b64 	%rd<122>;
	// demoted variable
	.shared .align 16 .b8 _ZZN3cub18CUB_300001_SM_10006detail10radix_sort31DeviceRadixSortSingleTileKernelINS1_5radix10policy_hubImiyE10Policy1000ELNS0_9SortOrderE0EmiyNS1_21identity_decomposer_tEEEvPKT1_PSA_PKT2_PSE_T3_iiT4_E12temp_storage[33856];
	ld.param.u64 	%rd56, [_ZN3cub18CUB_300001_SM_10006detail10radix_sort31DeviceRadixSortSingleTileKernelINS1_5radix10policy_hubImiyE10Policy1000ELNS0_9SortOrderE0EmiyNS1_21identity_decomposer_tEEEvPKT1_PSA_PKT2_PSE_T3_iiT4__param_0];
	ld.param.u64 	%rd51, [_ZN3cub18CUB_300001_SM_10006detail10radix_sort31DeviceRadixSortSingleTileKernelINS1_5radix10policy_hubImiyE10Policy1000ELNS0_9SortOrderE0EmiyNS1_21identity_decomposer_tEEEvPKT1_PSA_PKT2_PSE_T3_iiT4__param_1];
	ld.param.u64 	%rd52, [_ZN3cub18CUB_300001_SM_10006detail10radix_sort31DeviceRadixSortSingleTileKernelINS1_5radix10policy_hubImiyE10Policy1000ELNS0_9SortOrderE0EmiyNS1_21identity_decomposer_tEEEvPKT1_PSA_PKT2_PSE_T3_iiT4__param_2];
	ld.param.u64 	%rd53, [_ZN3cub18CUB_300001_SM_10006detail10radix_sort31DeviceRadixSortSingleTileKernelINS1_5radix10policy_hubImiyE10Policy1000ELNS0_9SortOrderE0EmiyNS1_21identity_decomposer_tEEEvPKT1_PSA_PKT2_PSE_T3_iiT4__param_3];
	ld.param.u64 	%rd54, [_ZN3cub18CUB_300001_SM_10006detail10radix_sort31DeviceRadixSortSingleTileKernelINS1_5radix10policy_hubImiyE10Policy1000ELNS0_9SortOrderE0EmiyNS1_21identity_decomposer_tEEEvPKT1_PSA_PKT2_PSE_T3_iiT4__param_4];
	ld.param.u32 	%r129, [_ZN3cub18CUB_300001_SM_10006detail10radix_sort31DeviceRadixSortSingleTileKernelINS1_5radix10policy_hubImiyE10Policy1000ELNS0_9SortOrderE0EmiyNS1_21identity_decomposer_tEEEvPKT1_PSA_PKT2_PSE_T3_iiT4__param_5];
	ld.param.u32 	%r130, [_ZN3cub18CUB_300001_SM_10006detail10radix_sort31DeviceRadixSortSingleTileKernelINS1_5radix10policy_hubImiyE10Policy1000ELNS0_9SortOrderE0EmiyNS1_21identity_decomposer_tEEEvPKT1_PSA_PKT2_PSE_T3_iiT4__param_6];
	cvta.to.global.u64 	%rd57, %rd56;
	cvt.u32.u64 	%r1, %rd54;
	mov.u32 	%r2, %tid.x;
	mul.lo.s32 	%r3, %r2, 9;
	setp.ge.s32 	%p1, %r3, %r1;
	mul.wide.u32 	%rd58, %r3, 8;
	add.s64 	%rd1, %rd57, %rd58;
	mov.b64 	%rd121, -1;
	@%p1 bra 	$L__BB7_2;
	ld.global.u64 	%rd121, [%rd1];
$L__BB7_2:
	add.s32 	%r4, %r3, 1;
	setp.ge.s32 	%p2, %r4, %r1;
	mov.b64 	%rd120, -1;
	@%p2 bra 	$L__BB7_4;
	ld.global.u64 	%rd120, [%rd1+8];
$L__BB7_4:
	add.s32 	%r5, %r3, 2;
	setp.ge.s32 	%p3, %r5, %r1;
	mov.b64 	%rd119, -1;
	@%p3 bra 	$L__BB7_6;
	ld.global.u64 	%rd119, [%rd1+16];
$L__BB7_6:
	add.s32 	%r6, %r3, 3;
	setp.ge.s32 	%p4, %r6, %r1;
	mov.b64 	%rd118, -1;
	@%p4 bra 	$L__BB7_8;
	ld.global.u64 	%rd118, [%rd1+24];
$L__BB7_8:
	add.s32 	%r7, %r3, 4;
	setp.ge.s32 	%p5, %r7, %r1;
	mov.b64 	%rd117, -1;
	@%p5 bra 	$L__BB7_10;
	ld.global.u64 	%rd117, [%rd1+32];
$L__BB7_10:
	add.s32 	%r8, %r3, 5;
	setp.ge.s32 	%p6, %r8, %r1;
	mov.b64 	%rd116, -1;
	@%p6 bra 	$L__BB7_12;
	ld.global.u64 	%rd116, [%rd1+40];
$L__BB7_12:
	add.s32 	%r9, %r3, 6;
	setp.ge.s32 	%p7, %r9, %r1;
	mov.b64 	%rd115, -1;
	@%p7 bra 	$L__BB7_14;
	ld.global.u64 	%rd115, [%rd1+48];
$L__BB7_14:
	add.s32 	%r10, %r3, 7;
	setp.ge.s32 	%p8, %r10, %r1;
	mov.b64 	%rd114, -1;
	@%p8 bra 	$L__BB7_16;
	ld.global.u64 	%rd114, [%rd1+56];
$L__BB7_16:
	add.s32 	%r11, %r3, 8;
	setp.ge.s32 	%p9, %r11, %r1;
	mov.b64 	%rd113, -1;
	@%p9 bra 	$L__BB7_18;
	ld.global.u64 	%rd113, [%rd1+64];
$L__BB7_18:
	bar.sync 	0;
	mov.b64 	{%r132, %r133}, %rd54;
	shfl.sync.idx.b32	%r12|%p10, %r132, 0, 31, -1;
	shfl.sync.idx.b32	%r134|%p11, %r133, 0, 31, -1;
	mov.b64 	%rd20, {%r12, %r134};
	setp.ge.s32 	%p12, %r3, %r12;
	cvta.to.global.u64 	%rd67, %rd52;
	mul.wide.u32 	%rd68, %r3, 4;
	add.s64 	%rd21, %rd67, %rd68;
	@%p12 bra 	$L__BB7_20;
	ld.global.u32 	%r467, [%rd21];
$L__BB7_20:
	setp.ge.s32 	%p13, %r4, %r12;
	@%p13 bra 	$L__BB7_22;
	ld.global.u32 	%r466, [%rd21+4];
$L__BB7_22:
	setp.ge.s32 	%p14, %r5, %r12;
	@%p14 bra 	$L__BB7_24;
	ld.global.u32 	%r465, [%rd21+8];
$L__BB7_24:
	setp.ge.s32 	%p15, %r6, %r12;
	@%p15 bra 	$L__BB7_26;
	ld.global.u32 	%r464, [%rd21+12];
$L__BB7_26:
	setp.ge.s32 	%p16, %r7, %r12;
	@%p16 bra 	$L__BB7_28;
	ld.global.u32 	%r463, [%rd21+16];
$L__BB7_28:
	setp.ge.s32 	%p17, %r8, %r12;
	@%p17 bra 	$L__BB7_30;
	ld.global.u32 	%r462, [%rd21+20];
$L__BB7_30:
	setp.ge.s32 	%p18, %r9, %r12;
	@%p18 bra 	$L__BB7_32;
	ld.global.u32 	%r461, [%rd21+24];
$L__BB7_32:
	setp.ge.s32 	%p19, %r10, %r12;
	@%p19 bra 	$L__BB7_34;
	ld.global.u32 	%r460, [%rd21+28];
$L__BB7_34:
	setp.ge.s32 	%p20, %r11, %r12;
	@%p20 bra 	$L__BB7_36;
	ld.global.u32 	%r459, [%rd21+32];
$L__BB7_36:
	bar.sync 	0;
	shr.u32 	%r31, %r2, 5;
	shl.b32 	%r144, %r2, 2;
	mov.u32 	%r145, _ZZN3cub18CUB_300001_SM_10006detail10radix_sort31DeviceRadixSortSingleTileKernelINS1_5radix10policy_hubImiyE10Policy1000ELNS0_9SortOrderE0EmiyNS1_21identity_decomposer_tEEEvPKT1_PSA_PKT2_PSE_T3_iiT4_E12temp_storage;
	add.s32 	%r32, %r145, %r144;
	shl.b32 	%r146, %r2, 7;
	add.s32 	%r33, %r32, %r146;
	shl.b32 	%r147, %r31, 2;
	add.s32 	%r148, %r145, %r147;
	add.s32 	%r34, %r148, 33792;
	mad.lo.s32 	%r35, %r2, -60, %r33;
	mad.lo.s32 	%r36, %r2, -36, %r35;
	add.s32 	%r458, %r129, 6;
	sub.s32 	%r457, %r130, %r129;
$L__BB7_37:
	add.s32 	%r159, %r458, -6;
	min.s32 	%r149, %r457, 6;
	mov.b32 	%r188, 0;
	st.shared.u32 	[%r32], %r188;
	st.shared.u32 	[%r32+1024], %r188;
	st.shared.u32 	[%r32+2048], %r188;
	st.shared.u32 	[%r32+3072], %r188;
	st.shared.u32 	[%r32+4096], %r188;
	st.shared.u32 	[%r32+5120], %r188;
	st.shared.u32 	[%r32+6144], %r188;
	st.shared.u32 	[%r32+7168], %r188;
	st.shared.u32 	[%r32+8192], %r188;
	st.shared.u32 	[%r32+9216], %r188;
	st.shared.u32 	[%r32+10240], %r188;
	st.shared.u32 	[%r32+11264], %r188;
	st.shared.u32 	[%r32+12288], %r188;
	st.shared.u32 	[%r32+13312], %r188;
	st.shared.u32 	[%r32+14336], %r188;
	st.shared.u32 	[%r32+15360], %r188;
	st.shared.u32 	[%r32+16384], %r188;
	st.shared.u32 	[%r32+17408], %r188;
	st.shared.u32 	[%r32+18432], %r188;
	st.shared.u32 	[%r32+19456], %r188;
	st.shared.u32 	[%r32+20480], %r188;
	st.shared.u32 	[%r32+21504], %r188;
	st.shared.u32 	[%r32+22528], %r188;
	st.shared.u32 	[%r32+23552], %r188;
	st.shared.u32 	[%r32+24576], %r188;
	st.shared.u32 	[%r32+25600], %r188;
	st.shared.u32 	[%r32+26624], %r188;
	st.shared.u32 	[%r32+27648], %r188;
	st.shared.u32 	[%r32+28672], %r188;
	st.shared.u32 	[%r32+29696], %r188;
	st.shared.u32 	[%r32+30720], %r188;
	st.shared.u32 	[%r32+31744], %r188;
	st.shared.u32 	[%r32+32768], %r188;
	mov.b64 	%rd70, 1;
	// begin inline asm
	shl.b64 %rd69, %rd70, %r149;
	// end inline asm
	add.s64 	%rd72, %rd69, -1;
	// begin inline asm
	shl.b64 %rd71, %rd72, %r188;
	// end inline asm
	// begin inline asm
	shr.b64 %rd73, %rd121, %r159;
	// end inline asm
	cvt.u32.u64 	%r191, %rd73;
	cvt.u32.u64 	%r192, %rd71;
	and.b32  	%r193, %r192, %r191;
	shl.b32 	%r194, %r193, 10;
	and.b32  	%r195, %r194, 31744;
	add.s32 	%r196, %r32, %r195;
	shr.u32 	%r197, %r193, 4;
	and.b32  	%r198, %r197, 268435454;
	add.s32 	%r51, %r196, %r198;
	ld.shared.u16 	%rs1, [%r51];
	add.s16 	%rs10, %rs1, 1;
	st.shared.u16 	[%r51], %rs10;
	// begin inline asm
	shr.b64 %rd75, %rd120, %r159;
	// end inline asm
	cvt.u32.u64 	%r199, %rd75;
	and.b32  	%r200, %r192, %r199;
	shl.b32 	%r201, %r200, 10;
	and.b32  	%r202, %r201, 31744;
	add.s32 	%r203, %r32, %r202;
	shr.u32 	%r204, %r200, 4;
	and.b32  	%r205, %r204, 268435454;
	add.s32 	%r52, %r203, %r205;
	ld.shared.u16 	%rs2, [%r52];
	add.s16 	%rs11, %rs2, 1;
	st.shared.u16 	[%r52], %rs11;
	// begin inline asm
	shr.b64 %rd77, %rd119, %r159;
	// end inline asm
	cvt.u32.u64 	%r206, %rd77;
	and.b32  	%r207, %r192, %r206;
	shl.b32 	%r208, %r207, 10;
	and.b32  	%r209, %r208, 31744;
	add.s32 	%r210, %r32, %r209;
	shr.u32 	%r211, %r207, 4;
	and.b32  	%r212, %r211, 268435454;
	add.s32 	%r53, %r210, %r212;
	ld.shared.u16 	%rs3, [%r53];
	add.s16 	%rs12, %rs3, 1;
	st.shared.u16 	[%r53], %rs12;
	// begin inline asm
	shr.b64 %rd79, %rd118, %r159;
	// end inline asm
	cvt.u32.u64 	%r213, %rd79;
	and.b32  	%r214, %r192, %r213;
	shl.b32 	%r215, %r214, 10;
	and.b32  	%r216, %r215, 31744;
	add.s32 	%r217, %r32, %r216;
	shr.u32 	%r218, %r214, 4;
	and.b32  	%r219, %r218, 268435454;
	add.s32 	%r54, %r217, %r219;
	ld.shared.u16 	%rs4, [%r54];
	add.s16 	%rs13, %rs4, 1;
	st.shared.u16 	[%r54], %rs13;
	// begin inline asm
	shr.b64 %rd81, %rd117, %r159;
	// end inline asm
	cvt.u32.u64 	%r220, %rd81;
	and.b32  	%r221, %r192, %r220;
	shl.b32 	%r222, %r221, 10;
	and.b32  	%r223, %r222, 31744;
	add.s32 	%r224, %r32, %r223;
	shr.u32 	%r225, %r221, 4;
	and.b32  	%r226, %r225, 268435454;
	add.s32 	%r55, %r224, %r226;
	ld.shared.u16 	%rs5, [%r55];
	add.s16 	%rs14, %rs5, 1;
	st.shared.u16 	[%r55], %rs14;
	// begin inline asm
	shr.b64 %rd83, %rd116, %r159;
	// end inline asm
	cvt.u32.u64 	%r227, %rd83;
	and.b32  	%r228, %r192, %r227;
	shl.b32 	%r229, %r228, 10;
	and.b32  	%r230, %r229, 31744;
	add.s32 	%r231, %r32, %r230;
	shr.u32 	%r232, %r228, 4;
	and.b32  	%r233, %r232, 268435454;
	add.s32 	%r56, %r231, %r233;
	ld.shared.u16 	%rs6, [%r56];
	add.s16 	%rs15, %rs6, 1;
	st.shared.u16 	[%r56], %rs15;
	// begin inline asm
	shr.b64 %rd85, %rd115, %r159;
	// end inline asm
	cvt.u32.u64 	%r234, %rd85;
	and.b32  	%r235, %r192, %r234;
	shl.b32 	%r236, %r235, 10;
	and.b32  	%r237, %r236, 31744;
	add.s32 	%r238, %r32, %r237;
	shr.u32 	%r239, %r235, 4;
	and.b32  	%r240, %r239, 268435454;
	add.s32 	%r57, %r238, %r240;
	ld.shared.u16 	%rs7, [%r57];
	add.s16 	%rs16, %rs7, 1;
	st.shared.u16 	[%r57], %rs16;
	// begin inline asm
	shr.b64 %rd87, %rd114, %r159;
	// end inline asm
	cvt.u32.u64 	%r241, %rd87;
	and.b32  	%r242, %r192, %r241;
	shl.b32 	%r243, %r242, 10;
	and.b32  	%r244, %r243, 31744;
	add.s32 	%r245, %r32, %r244;
	shr.u32 	%r246, %r242, 4;
	and.b32  	%r247, %r246, 268435454;
	add.s32 	%r58, %r245, %r247;
	ld.shared.u16 	%rs8, [%r58];
	add.s16 	%rs17, %rs8, 1;
	st.shared.u16 	[%r58], %rs17;
	// begin inline asm
	shr.b64 %rd89, %rd113, %r159;
	// end inline asm
	cvt.u32.u64 	%r248, %rd89;
	and.b32  	%r249, %r192, %r248;
	shl.b32 	%r250, %r249, 10;
	and.b32  	%r251, %r250, 31744;
	add.s32 	%r252, %r32, %r251;
	shr.u32 	%r253, %r249, 4;
	and.b32  	%r254, %r253, 268435454;
	add.s32 	%r59, %r252, %r254;
	ld.shared.u16 	%rs9, [%r59];
	add.s16 	%rs18, %rs9, 1;
	st.shared.u16 	[%r59], %rs18;
	bar.sync 	0;
	ld.shared.u32 	%r60, [%r33];
	ld.shared.u32 	%r255, [%r33+4];
	ld.shared.u32 	%r256, [%r33+8];
	ld.shared.u32 	%r257, [%r33+12];
	ld.shared.u32 	%r258, [%r33+16];
	ld.shared.u32 	%r259, [%r33+20];
	ld.shared.u32 	%r260, [%r33+24];
	ld.shared.u32 	%r261, [%r33+28];
	ld.shared.u32 	%r262, [%r33+32];
	ld.shared.u32 	%r263, [%r33+36];
	ld.shared.u32 	%r264, [%r33+40];
	ld.shared.u32 	%r265, [%r33+44];
	ld.shared.u32 	%r266, [%r33+48];
	ld.shared.u32 	%r267, [%r33+52];
	ld.shared.u32 	%r268, [%r33+56];
	ld.shared.u32 	%r269, [%r33+60];
	ld.shared.u32 	%r270, [%r33+64];
	ld.shared.u32 	%r271, [%r33+68];
	ld.shared.u32 	%r272, [%r33+72];
	ld.shared.u32 	%r273, [%r33+76];
	ld.shared.u32 	%r274, [%r33+80];
	ld.shared.u32 	%r275, [%r33+84];
	ld.shared.u32 	%r276, [%r33+88];
	ld.shared.u32 	%r277, [%r33+92];
	ld.shared.u32 	%r278, [%r33+96];
	ld.shared.u32 	%r279, [%r33+100];
	ld.shared.u32 	%r280, [%r33+104];
	ld.shared.u32 	%r281, [%r33+108];
	ld.shared.u32 	%r282, [%r33+112];
	ld.shared.u32 	%r283, [%r33+116];
	ld.shared.u32 	%r284, [%r33+120];
	ld.shared.u32 	%r285, [%r33+124];
	ld.shared.u32 	%r286, [%r33+128];
	add.s32 	%r61, %r255, %r60;
	add.s32 	%r62, %r256, %r61;
	add.s32 	%r63, %r257, %r62;
	add.s32 	%r64, %r258, %r63;
	add.s32 	%r65, %r259, %r64;
	add.s32 	%r66, %r260, %r65;
	add.s32 	%r67, %r261, %r66;
	add.s32 	%r68, %r262, %r67;
	add.s32 	%r69, %r263, %r68;
	add.s32 	%r70, %r264, %r69;
	add.s32 	%r71, %r265, %r70;
	add.s32 	%r72, %r266, %r71;
	add.s32 	%r73, %r267, %r72;
	add.s32 	%r74, %r268, %r73;
	add.s32 	%r75, %r269, %r74;
	add.s32 	%r76, %r270, %r75;
	add.s32 	%r77, %r271, %r76;
	add.s32 	%r78, %r272, %r77;
	add.s32 	%r79, %r273, %r78;
	add.s32 	%r80, %r274, %r79;
	add.s32 	%r81, %r275, %r80;
	add.s32 	%r82, %r276, %r81;
	add.s32 	%r83, %r277, %r82;
	add.s32 	%r84, %r278, %r83;
	add.s32 	%r85, %r279, %r84;
	add.s32 	%r86, %r280, %r85;
	add.s32 	%r87, %r281, %r86;
	add.s32 	%r88, %r282, %r87;
	add.s32 	%r89, %r283, %r88;
	add.s32 	%r90, %r284, %r89;
	add.s32 	%r91, %r285, %r90;
	add.s32 	%r165, %r286, %r91;
	// begin inline asm
	mov.u32 %r160, %laneid;
	// end inline asm
	mov.b32 	%r163, 1;
	mov.b32 	%r190, -1;
	// begin inline asm
	{  .reg .u32 r0;  .reg .pred p;  shfl.sync.up.b32 r0|p, %r165, %r163, %r188, %r190;  @p add.u32 r0, r0, %r165;  mov.u32 %r161, r0;}
	// end inline asm
	mov.b32 	%r169, 2;
	// begin inline asm
	{  .reg .u32 r0;  .reg .pred p;  shfl.sync.up.b32 r0|p, %r161, %r169, %r188, %r190;  @p add.u32 r0, r0, %r161;  mov.u32 %r167, r0;}
	// end inline asm
	mov.b32 	%r175, 4;
	// begin inline asm
	{  .reg .u32 r0;  .reg .pred p;  shfl.sync.up.b32 r0|p, %r167, %r175, %r188, %r190;  @p add.u32 r0, r0, %r167;  mov.u32 %r173, r0;}
	// end inline asm
	mov.b32 	%r181, 8;
	// begin inline asm
	{  .reg .u32 r0;  .reg .pred p;  shfl.sync.up.b32 r0|p, %r173, %r181, %r188, %r190;  @p add.u32 r0, r0, %r173;  mov.u32 %r179, r0;}
	// end inline asm
	mov.b32 	%r187, 16;
	// begin inline asm
	{  .reg .u32 r0;  .reg .pred p;  shfl.sync.up.b32 r0|p, %r179, %r187, %r188, %r190;  @p add.u32 r0, r0, %r179;  mov.u32 %r185, r0;}
	// end inline asm
	setp.ne.s32 	%p21, %r160, 31;
	@%p21 bra 	$L__BB7_39;
	st.shared.u32 	[%r34], %r185;
$L__BB7_39:
	sub.s32 	%r287, %r185, %r165;
	setp.gt.u32 	%p22, %r2, 31;
	setp.eq.s32 	%p23, %r31, 7;
	setp.eq.s32 	%p24, %r31, 6;
	setp.eq.s32 	%p25, %r31, 5;
	setp.eq.s32 	%p26, %r31, 4;
	setp.eq.s32 	%p27, %r31, 3;
	setp.eq.s32 	%p28, %r31, 2;
	setp.eq.s32 	%p29, %r31, 1;
	bar.sync 	0;
	ld.shared.v4.u32 	{%r288, %r289, %r290, %r291}, [_ZZN3cub18CUB_300001_SM_10006detail10radix_sort31DeviceRadixSortSingleTileKernelINS1_5radix10policy_hubImiyE10Policy1000ELNS0_9SortOrderE0EmiyNS1_21identity_decomposer_tEEEvPKT1_PSA_PKT2_PSE_T3_iiT4_E12temp_storage+33792];
	selp.b32 	%r292, %r288, %r468, %p29;
	add.s32 	%r293, %r289, %r288;
	selp.b32 	%r294, %r293, %r292, %p28;
	add.s32 	%r295, %r293, %r290;
	selp.b32 	%r296, %r295, %r294, %p27;
	add.s32 	%r297, %r295, %r291;
	selp.b32 	%r298, %r297, %r296, %p26;
	ld.shared.v4.u32 	{%r299, %r300, %r301, %r302}, [_ZZN3cub18CUB_300001_SM_10006detail10radix_sort31DeviceRadixSortSingleTileKernelINS1_5radix10policy_hubImiyE10Policy1000ELNS0_9SortOrderE0EmiyNS1_21identity_decomposer_tEEEvPKT1_PSA_PKT2_PSE_T3_iiT4_E12temp_storage+33808];
	add.s32 	%r303, %r297, %r299;
	selp.b32 	%r304, %r303, %r298, %p25;
	add.s32 	%r305, %r303, %r300;
	selp.b32 	%r306, %r305, %r304, %p24;
	add.s32 	%r307, %r305, %r301;
	selp.b32 	%r468, %r307, %r306, %p23;
	add.s32 	%r96, %r307, %r302;
	setp.ne.s32 	%p30, %r160, 0;
	selp.b32 	%r308, %r287, 0, %p30;
	add.s32 	%r309, %r468, %r308;
	or.pred  	%p31, %p22, %p30;
	selp.b32 	%r469, %r309, %r287, %p22;
	@%p31 bra 	$L__BB7_41;
	shl.b32 	%r469, %r96, 16;
	st.shared.u32 	[_ZZN3cub18CUB_300001_SM_10006detail10radix_sort31DeviceRadixSortSingleTileKernelINS1_5radix10policy_hubImiyE10Policy1000ELNS0_9SortOrderE0EmiyNS1_21identity_decomposer_tEEEvPKT1_PSA_PKT2_PSE_T3_iiT4_E12temp_storage+33832], %r469;
$L__BB7_41:
	setp.eq.s32 	%p32, %r2, 0;
	bar.sync 	0;
	ld.shared.u32 	%r310, [_ZZN3cub18CUB_300001_SM_10006detail10radix_sort31DeviceRadixSortSingleTileKernelINS1_5radix10policy_hubImiyE10Policy1000ELNS0_9SortOrderE0EmiyNS1_21identity_decomposer_tEEEvPKT1_PSA_PKT2_PSE_T3_iiT4_E12temp_storage+33832];
	selp.b32 	%r311, 0, %r310, %p32;
	add.s32 	%r312, %r469, %r311;
	add.s32 	%r313, %r60, %r312;
	add.s32 	%r314, %r61, %r312;
	add.s32 	%r315, %r62, %r312;
	add.s32 	%r316, %r63, %r312;
	add.s32 	%r317, %r64, %r312;
	add.s32 	%r318, %r65, %r312;
	add.s32 	%r319, %r66, %r312;
	add.s32 	%r320, %r67, %r312;
	add.s32 	%r321, %r68, %r312;
	add.s32 	%r322, %r69, %r312;
	add.s32 	%r323, %r70, %r312;
	add.s32 	%r324, %r71, %r312;
	add.s32 	%r325, %r72, %r312;
	add.s32 	%r326, %r73, %r312;
	add.s32 	%r327, %r74, %r312;
	add.s32 	%r328, %r75, %r312;
	add.s32 	%r329, %r76, %r312;
	add.s32 	%r330, %r77, %r312;
	add.s32 	%r331, %r78, %r312;
	add.s32 	%r332, %r79, %r312;
	add.s32 	%r333, %r80, %r312;
	add.s32 	%r334, %r81, %r312;
	add.s32 	%r335, %r82, %r312;
	add.s32 	%r336, %r83, %r312;
	add.s32 	%r337, %r84, %r312;
	add.s32 	%r338, %r85, %r312;
	add.s32 	%r339, %r86, %r312;
	add.s32 	%r340, %r87, %r312;
	add.s32 	%r341, %r88, %r312;
	add.s32 	%r342, %r89, %r312;
	add.s32 	%r343, %r90, %r312;
	add.s32 	%r344, %r91, %r312;
	st.shared.u32 	[%r33], %r312;
	st.shared.u32 	[%r33+4], %r313;
	st.shared.u32 	[%r33+8], %r314;
	st.shared.u32 	[%r33+12], %r315;
	st.shared.u32 	[%r33+16], %r316;
	st.shared.u32 	[%r33+20], %r317;
	st.shared.u32 	[%r33+24], %r318;
	st.shared.u32 	[%r33+28], %r319;
	st.shared.u32 	[%r33+32], %r320;
	st.shared.u32 	[%r33+36], %r321;
	st.shared.u32 	[%r33+40], %r322;
	st.shared.u32 	[%r33+44], %r323;
	st.shared.u32 	[%r33+48], %r324;
	st.shared.u32 	[%r33+52], %r325;
	st.shared.u32 	[%r33+56], %r326;
	st.shared.u32 	[%r33+60], %r327;
	st.shared.u32 	[%r33+64], %r328;
	st.shared.u32 	[%r33+68], %r329;
	st.shared.u32 	[%r33+72], %r330;
	st.shared.u32 	[%r33+76], %r331;
	st.shared.u32 	[%r33+80], %r332;
	st.shared.u32 	[%r33+84], %r333;
	st.shared.u32 	[%r33+88], %r334;
	st.shared.u32 	[%r33+92], %r335;
	st.shared.u32 	[%r33+96], %r336;
	st.shared.u32 	[%r33+100], %r337;
	st.shared.u32 	[%r33+104], %r338;
	st.shared.u32 	[%r33+108], %r339;
	st.shared.u32 	[%r33+112], %r340;
	st.shared.u32 	[%r33+116], %r341;
	st.shared.u32 	[%r33+120], %r342;
	st.shared.u32 	[%r33+124], %r343;
	st.shared.u32 	[%r33+128], %r344;
	bar.sync 	0;
	cvt.u32.u16 	%r345, %rs1;
	ld.shared.u16 	%r346, [%r51];
	add.s32 	%r100, %r346, %r345;
	cvt.u32.u16 	%r347, %rs2;
	ld.shared.u16 	%r348, [%r52];
	add.s32 	%r101, %r348, %r347;
	cvt.u32.u16 	%r349, %rs3;
	ld.shared.u16 	%r350, [%r53];
	add.s32 	%r102, %r350, %r349;
	cvt.u32.u16 	%r351, %rs4;
	ld.shared.u16 	%r352, [%r54];
	add.s32 	%r103, %r352, %r351;
	cvt.u32.u16 	%r353, %rs5;
	ld.shared.u16 	%r354, [%r55];
	add.s32 	%r104, %r354, %r353;
	cvt.u32.u16 	%r355, %rs6;
	ld.shared.u16 	%r356, [%r56];
	add.s32 	%r105, %r356, %r355;
	cvt.u32.u16 	%r357, %rs7;
	ld.shared.u16 	%r358, [%r57];
	add.s32 	%r106, %r358, %r357;
	cvt.u32.u16 	%r359, %rs8;
	ld.shared.u16 	%r360, [%r58];
	add.s32 	%r107, %r360, %r359;
	cvt.u32.u16 	%r361, %rs9;
	ld.shared.u16 	%r362, [%r59];
	add.s32 	%r108, %r362, %r361;
	bar.sync 	0;
	setp.lt.s32 	%p33, %r458, %r130;
	@%p33 bra 	$L__BB7_61;
	cvt.u64.u32 	%rd91, %r2;
	shl.b32 	%r363, %r100, 3;
	mov.u32 	%r364, _ZZN3cub18CUB_300001_SM_10006detail10radix_sort31DeviceRadixSortSingleTileKernelINS1_5radix10policy_hubImiyE10Policy1000ELNS0_9SortOrderE0EmiyNS1_21identity_decomposer_tEEEvPKT1_PSA_PKT2_PSE_T3_iiT4_E12temp_storage;
	add.s32 	%r365, %r364, %r363;
	st.shared.u64 	[%r365], %rd121;
	shl.b32 	%r366, %r101, 3;
	add.s32 	%r367, %r364, %r366;
	st.shared.u64 	[%r367], %rd120;
	shl.b32 	%r368, %r102, 3;
	add.s32 	%r369, %r364, %r368;
	st.shared.u64 	[%r369], %rd119;
	shl.b32 	%r370, %r103, 3;
	add.s32 	%r371, %r364, %r370;
	st.shared.u64 	[%r371], %rd118;
	shl.b32 	%r372, %r104, 3;
	add.s32 	%r373, %r364, %r372;
	st.shared.u64 	[%r373], %rd117;
	shl.b32 	%r374, %r105, 3;
	add.s32 	%r375, %r364, %r374;
	st.shared.u64 	[%r375], %rd116;
	shl.b32 	%r376, %r106, 3;
	add.s32 	%r377, %r364, %r376;
	st.shared.u64 	[%r377], %rd115;
	shl.b32 	%r378, %r107, 3;
	add.s32 	%r379, %r364, %r378;
	st.shared.u64 	[%r379], %rd114;
	shl.b32 	%r380, %r108, 3;
	add.s32 	%r381, %r364, %r380;
	st.shared.u64 	[%r381], %rd113;
	bar.sync 	0;
	mad.lo.s32 	%r382, %r2, -28, %r36;
	ld.shared.u64 	%rd31, [%r382];
	ld.shared.u64 	%rd32, [%r382+2048];
	ld.shared.u64 	%rd33, [%r382+4096];
	ld.shared.u64 	%rd34, [%r382+6144];
	ld.shared.u64 	%rd35, [%r382+8192];
	ld.shared.u64 	%rd36, [%r382+10240];
	ld.shared.u64 	%rd37, [%r382+12288];
	ld.shared.u64 	%rd38, [%r382+14336];
	ld.shared.u64 	%rd39, [%r382+16384];
	bar.sync 	0;
	shl.b32 	%r383, %r100, 2;
	sub.s32 	%r384, %r365, %r383;
	st.shared.u32 	[%r384], %r467;
	shl.b32 	%r385, %r101, 2;
	sub.s32 	%r386, %r367, %r385;
	st.shared.u32 	[%r386], %r466;
	shl.b32 	%r387, %r102, 2;
	sub.s32 	%r388, %r369, %r387;
	st.shared.u32 	[%r388], %r465;
	shl.b32 	%r389, %r103, 2;
	sub.s32 	%r390, %r371, %r389;
	st.shared.u32 	[%r390], %r464;
	shl.b32 	%r391, %r104, 2;
	sub.s32 	%r392, %r373, %r391;
	st.shared.u32 	[%r392], %r463;
	shl.b32 	%r393, %r105, 2;
	sub.s32 	%r394, %r375, %r393;
	st.shared.u32 	[%r394], %r462;
	shl.b32 	%r395, %r106, 2;
	sub.s32 	%r396, %r377, %r395;
	st.shared.u32 	[%r396], %r461;
	shl.b32 	%r397, %r107, 2;
	sub.s32 	%r398, %r379, %r397;
	st.shared.u32 	[%r398], %r460;
	shl.b32 	%r399, %r108, 2;
	sub.s32 	%r400, %r381, %r399;
	st.shared.u32 	[%r400], %r459;
	bar.sync 	0;
	shl.b32 	%r401, %r2, 2;
	sub.s32 	%r109, %r382, %r401;
	ld.shared.u32 	%r110, [%r109+1024];
	ld.shared.u32 	%r111, [%r109+2048];
	ld.shared.u32 	%r112, [%r109+3072];
	ld.shared.u32 	%r113, [%r109+4096];
	ld.shared.u32 	%r114, [%r109+5120];
	ld.shared.u32 	%r115, [%r109+6144];
	ld.shared.u32 	%r116, [%r109+7168];
	ld.shared.u32 	%r117, [%r109+8192];
	setp.gt.u64 	%p34, %rd20, %rd91;
	cvta.to.global.u64 	%rd92, %rd51;
	mul.wide.u32 	%rd93, %r2, 8;
	add.s64 	%rd40, %rd92, %rd93;
	cvta.to.global.u64 	%rd94, %rd53;
	mul.wide.u32 	%rd95, %r2, 4;
	add.s64 	%rd41, %rd94, %rd95;
	@%p34 bra 	$L__BB7_43;
	bra.uni 	$L__BB7_44;
$L__BB7_43:
	ld.shared.u32 	%r402, [%r109];
	st.global.u64 	[%rd40], %rd31;
	st.global.u32 	[%rd41], %r402;
$L__BB7_44:
	add.s32 	%r403, %r2, 256;
	cvt.u64.u32 	%rd96, %r403;
	setp.le.u64 	%p35, %rd20, %rd96;
	@%p35 bra 	$L__BB7_46;
	st.global.u64 	[%rd40+2048], %rd32;
	st.global.u32 	[%rd41+1024], %r110;
$L__BB7_46:
	add.s32 	%r404, %r2, 512;
	cvt.u64.u32 	%rd97, %r404;
	setp.le.u64 	%p36, %rd20, %rd97;
	@%p36 bra 	$L__BB7_48;
	st.global.u64 	[%rd40+4096], %rd33;
	st.global.u32 	[%rd41+2048], %r111;
$L__BB7_48:
	add.s32 	%r405, %r2, 768;
	cvt.u64.u32 	%rd98, %r405;
	setp.le.u64 	%p37, %rd20, %rd98;
	@%p37 bra 	$L__BB7_50;
	st.global.u64 	[%rd40+6144], %rd34;
	st.global.u32 	[%rd41+3072], %r112;
$L__BB7_50:
	or.b32  	%r406, %r2, 1024;
	cvt.u64.u32 	%rd99, %r406;
	setp.le.u64 	%p38, %rd20, %rd99;
	@%p38 bra 	$L__BB7_52;
	st.global.u64 	[%rd40+8192], %rd35;
	st.global.u32 	[%rd41+4096], %r113;
$L__BB7_52:
	add.s32 	%r407, %r2, 1280;
	cvt.u64.u32 	%rd100, %r407;
	setp.le.u64 	%p39, %rd20, %rd100;
	@%p39 bra 	$L__BB7_54;
	st.global.u64 	[%rd40+10240], %rd36;
	st.global.u32 	[%rd41+5120], %r114;
$L__BB7_54:
	add.s32 	%r408, %r2, 1536;
	cvt.u64.u32 	%rd101, %r408;
	setp.le.u64 	%p40, %rd20, %rd101;
	@%p40 bra 	$L__BB7_56;
	st.global.u64 	[%rd40+12288], %rd37;
	st.global.u32 	[%rd41+6144], %r115;
$L__BB7_56:
	add.s32 	%r409, %r2, 1792;
	cvt.u64.u32 	%rd102, %r409;
	setp.le.u64 	%p41, %rd20, %rd102;
	@%p41 bra 	$L__BB7_58;
	st.global.u64 	[%rd40+14336], %rd38;
	st.global.u32 	[%rd41+7168], %r116;
$L__BB7_58:
	or.b32  	%r410, %r2, 2048;
	cvt.u64.u32 	%rd103, %r410;
	setp.le.u64 	%p42, %rd20, %rd103;
	@%p42 bra 	$L__BB7_60;
	st.global.u64 	[%rd40+16384], %rd39;
	st.global.u32 	[%rd41+8192], %r117;
$L__BB7_60:
	ret;
$L__BB7_61:
	shl.b32 	%r411, %r100, 3;
	mov.u32 	%r412, _ZZN3cub18CUB_300001_SM_10006detail10radix_sort31DeviceRadixSortSingleTileKernelINS1_5radix10policy_hubImiyE10Policy1000ELNS0_9SortOrderE0EmiyNS1_21identity_decomposer_tEEEvPKT1_PSA_PKT2_PSE_T3_iiT4_E12temp_storage;
	add.s32 	%r413, %r412, %r411;
	st.shared.u64 	[%r413], %rd121;
	shl.b32 	%r414, %r101, 3;
	add.s32 	%r415, %r412, %r414;
	st.shared.u64 	[%r415], %rd120;
	shl.b32 	%r416, %r102, 3;
	add.s32 	%r417, %r412, %r416;
	st.shared.u64 	[%r417], %rd119;
	shl.b32 	%r418, %r103, 3;
	add.s32 	%r419, %r412, %r418;
	st.shared.u64 	[%r419], %rd118;
	shl.b32 	%r420, %r104, 3;
	add.s32 	%r421, %r412, %r420;
	st.shared.u64 	[%r421], %rd117;
	shl.b32 	%r422, %r105, 3;
	add.s32 	%r423, %r412, %r422;
	st.shared.u64 	[%r423], %rd116;
	shl.b32 	%r424, %r106, 3;
	add.s32 	%r425, %r412, %r424;
	st.shared.u64 	[%r425], %rd115;
	shl.b32 	%r426, %r107, 3;
	add.s32 	%r427, %r412, %r426;
	st.shared.u64 	[%r427], %rd114;
	shl.b32 	%r428, %r108, 3;
	add.s32 	%r429, %r412, %r428;
	st.shared.u64 	[%r429], %rd113;
	bar.sync 	0;
	ld.shared.u64 	%rd121, [%r35];
	ld.shared.u64 	%rd120, [%r35+8];
	ld.shared.u64 	%rd119, [%r35+16];
	ld.shared.u64 	%rd118, [%r35+24];
	ld.shared.u64 	%rd117, [%r35+32];
	ld.shared.u64 	%rd116, [%r35+40];
	ld.shared.u64 	%rd115, [%r35+48];
	ld.shared.u64 	%rd114, [%r35+56];
	ld.shared.u64 	%rd113, [%r35+64];
	bar.sync 	0;
	shl.b32 	%r430, %r100, 2;
	sub.s32 	%r431, %r413, %r430;
	st.shared.u32 	[%r431], %r467;
	shl.b32 	%r432, %r101, 2;
	sub.s32 	%r433, %r415, %r432;
	st.shared.u32 	[%r433], %r466;
	shl.b32 	%r434, %r102, 2;
	sub.s32 	%r435, %r417, %r434;
	st.shared.u32 	[%r435], %r465;
	shl.b32 	%r436, %r103, 2;
	sub.s32 	%r437, %r419, %r436;
	st.shared.u32 	[%r437], %r464;
	shl.b32 	%r438, %r104, 2;
	sub.s32 	%r439, %r421, %r438;
	st.shared.u32 	[%r439], %r463;
	shl.b32 	%r440, %r105, 2;
	sub.s32 	%r441, %r423, %r440;
	st.shared.u32 	[%r441], %r462;
	shl.b32 	%r442, %r106, 2;
	sub.s32 	%r443, %r425, %r442;
	st.shared.u32 	[%r443], %r461;
	shl.b32 	%r444, %r107, 2;
	sub.s32 	%r445, %r427, %r444;
	st.shared.u32 	[%r445], %r460;
	shl.b32 	%r446, %r108, 2;
	sub.s32 	%r447, %r429, %r446;
	st.shared.u32 	[%r447], %r459;
	bar.sync 	0;
	ld.shared.u32 	%r467, [%r36];
	ld.shared.u32 	%r466, [%r36+4];
	ld.shared.u32 	%r465, [%r36+8];
	ld.shared.u32 	%r464, [%r36+12];
	ld.shared.u32 	%r463, [%r36+16];
	ld.shared.u32 	%r462, [%r36+20];
	ld.shared.u32 	%r461, [%r36+24];
	ld.shared.u32 	%r460, [%r36+28];
	ld.shared.u32 	%r459, [%r36+32];
	bar.sync 	0;
	add.s32 	%r458, %r458, 6;
	add.s32 	%r457, %r457, -6;
	bra.uni 	$L__BB7_37;

}
	// .globl	_ZN3cub18CUB_300001_SM_10006detail10radix_sort30DeviceRadixSortHistogramKernelINS1_5radix10policy_hubImiyE10Policy1000ELNS0_9SortOrderE0EmyNS1_21identity_decomposer_tEEEvPT2_PKT1_SA_iiT3_
.visible .entry _ZN3cub18CUB_300001_SM_10006detail10radix_sort30DeviceRadixSortHistogramKernelINS1_5radix10policy_hubImiyE10Policy1000ELNS0_9SortOrderE0EmyNS1_21identity_decomposer_tEEEvPT2_PKT1_SA_iiT3_(
	.param .u64 .ptr .align 1 _ZN3cub18CUB_300001_SM_10006detail10radix_sort30DeviceRadixSortHistogramKernelINS1_5radix10policy_hubImiyE10Policy1000ELNS0_9SortOrderE0EmyNS1_21identity_decomposer_tEEEvPT2_PKT1_SA_iiT3__param_0,
	.param .u64 .ptr .align 1 _ZN3cub18CUB_300001_SM_10006detail10radix_sort30DeviceRadixSortHistogramKernelINS1_5radix10policy_hubImiyE10Policy1000ELNS0_9SortOrderE0EmyNS1_21identity_decomposer_tEEEvPT2_PKT1_SA_iiT3__param_1,
	.param .u64 _ZN3cub18CUB_300001_SM_10006detail10radix_sort30DeviceRadixSortHistogramKernelINS1_5radix10policy_hubImiyE10Policy1000ELNS0_9SortOrderE0EmyNS1_21identity_decomposer_tEEEvPT2_PKT1_SA_iiT3__param_2,
	.param .u32 _ZN3cub18CUB_300001_SM_10006detail10radix_sort30DeviceRadixSortHistogramKernelINS1_5radix10policy_hubImiyE10Policy1000ELNS0_9SortOrderE0EmyNS1_21identity_decomposer_tEEEvPT2_PKT1_SA_iiT3__param_3,
	.param .u32 _ZN3cub18CUB_300001_SM_10006detail10radix_sort30DeviceRadixSortHistogramKernelINS1_5radix10policy_hubImiyE10Policy1000ELNS0_9SortOrderE0EmyNS1_21identity_decomposer_tEEEvPT2_PKT1_SA_iiT3__param_4,
	.param .align 1 .b8 _ZN3cub18CUB_300001_SM_10006detail10radix_sort30DeviceRadixSortHistogramKernelINS1_5radix10policy_hubImiyE10Policy1000ELNS0_9SortOrderE0EmyNS1_21identity_decomposer_tEEEvPT2_PKT1_SA_iiT3__param_5[1]
)
.maxntid 128
{
	.reg .pred 	%p<91>;
	.reg .b32 	%r<362>;
	.reg .b64 	%rd<263>;
	// demoted variable
	.shared .align 4 .b8 _ZZN3cub18CUB_300001_SM_10006detail10radix_sort30DeviceRadixSortHistogramKernelINS1_5radix10policy_hubImiyE10Policy1000ELNS0_9SortOrderE0EmyNS1_21identity_decomposer_tEEEvPT2_PKT1_SA_iiT3_E12temp_storage[8192];
	ld.param.u64 	%rd81, [_ZN3cub18CUB_300001_SM_10006detail10radix_sort30DeviceRadixSortHistogramKernelINS1_5radix10policy_hubImiyE10Policy1000ELNS0_9SortOrderE0EmyNS1_21identity_decomposer_tEEEvPT2_PKT1_SA_iiT3__param_0];
	ld.param.u64 	%rd82, [_ZN3cub18CUB_300001_SM_10006detail10radix_sort30DeviceRadixSortHistogramKernelINS1_5radix10policy_hubImiyE10Policy1000ELNS0_9SortOrderE0EmyNS1_21identity_decomposer_tEEEvPT2_PKT1_SA_iiT3__param_1];
	ld.param.u64 	%rd80, [_ZN3cub18CUB_300001_SM_10006detail10radix_sort30DeviceRadixSortHistogramKernelINS1_5radix10policy_hubImiyE10Policy1000ELNS0_9SortOrderE0EmyNS1_21identity_decomposer_tEEEvPT2_PKT1_SA_iiT3__param_2];
	ld.param.u32 	%r93, [_ZN3cub18CUB_300001_SM_10006detail10radix_sort30DeviceRadixSortHistogramKernelINS1_5radix10policy_hubImiyE10Policy1000ELNS0_9SortOrderE0EmyNS1_21identity_decomposer_tEEEvPT2_PKT1_SA_iiT3__param_3];
	ld.param.u32 	%r94, [_ZN3cub18CUB_300001_SM_10006detail10radix_sort30DeviceRadixSortHistogramKernelINS1_5radix10policy_hubImiyE10Policy1000ELNS0_9SortOrderE0EmyNS1_21identity_decomposer_tEEEvPT2_PKT1_SA_iiT3__param_4];
	cvta.to.global.u64 	%rd1, %rd82;
	cvta.to.global.u64 	%rd2, %rd81;
	setp.eq.s64 	%p2, %rd80, 0;
	@%p2 bra 	$L__BB8_153;
	sub.s32 	%r95, %r94, %r93;
	add.s32 	%r96, %r95, 7;
	shr.s32 	%r97, %r96, 31;
	shr.u32 	%r98, %r97, 29;
	add.s32 	%r99, %r96, %r98;
	shr.s32 	%r100, %r99, 3;
	mov.u32 	%r101, %tid.x;
	setp.gt.u32 	%p3, %r101, 255;
	setp.lt.s32 	%p4, %r96, 8;
	mov.u32 	%r102, %ctaid.x;
	shl.b32 	%r103, %r102, 11;
	cvt.u64.u32 	%rd3, %r103;
	mov.u32 	%r104, %nctaid.x;
	shl.b32 	%r105, %r104, 11;
	cvt.u64.u32 	%rd4, %r105;
	add.s32 	%r1, %r100, -1;
	and.b32  	%r2, %r100, 15;
	and.b32  	%r3, %r100, 7;
	add.s32 	%r4, %r3, -1;
	and.b32  	%r5, %r100, 3;
	or.pred  	%p1, %p3, %p4;
	shl.b32 	%r106, %r101, 2;
	mov.u32 	%r107, _ZZN3cub18CUB_300001_SM_10006detail10radix_sort30DeviceRadixSortHistogramKernelINS1_5radix10policy_hubImiyE10Policy1000ELNS0_9SortOrderE0EmyNS1_21identity_decomposer_tEEEvPT2_PKT1_SA_iiT3_E12temp_storage;
	add.s32 	%r6, %r107, %r106;
	and.b32  	%r7, %r100, 268435440;
	cvt.u64.u32 	%rd5, %r101;
	add.s32 	%r8, %r101, 128;
	add.s32 	%r9, %r101, 256;
	add.s32 	%r10, %r101, 512;
	add.s32 	%r11, %r101, 640;
	add.s32 	%r12, %r101, 768;
	add.s32 	%r13, %r101, 1920;
	and.b32  	%r14, %r100, 268435448;
	and.b32  	%r15, %r100, 1;
	neg.s32 	%r16, %r7;
	add.s32 	%r17, %r6, 8192;
	add.s64 	%rd84, %rd80, -1;
	shr.u64 	%rd85, %rd84, 30;
	add.s64 	%rd86, %rd85, 1;
	min.u64 	%rd6, %rd86, %rd80;
	mov.b64 	%rd230, 0;
$L__BB8_2:
	@%p1 bra 	$L__BB8_30;
	setp.lt.u32 	%p5, %r1, 15;
	mov.b32 	%r346, 0;
	@%p5 bra 	$L__BB8_6;
	mov.u32 	%r343, %r17;
	mov.u32 	%r344, %r16;
$L__BB8_5:
	.pragma "nounroll";
	mov.b32 	%r109, 0;
	st.shared.u32 	[%r343+-8192], %r109;
	st.shared.u32 	[%r343+-7168], %r109;
	st.shared.u32 	[%r343+-6144], %r109;
	st.shared.u32 	[%r343+-5120], %r109;
	st.shared.u32 	[%r343+-4096], %r109;
	st.shared.u32 	[%r343+-3072], %r109;
	st.shared.u32 	[%r343+-2048], %r109;
	st.shared.u32 	[%r343+-1024], %r109;
	st.shared.u32 	[%r343], %r109;
	st.shared.u32 	[%r343+1024], %r109;
	st.shared.u32 	[%r343+2048], %r109;
	st.shared.u32 	[%r343+3072], %r109;
	st.shared.u32 	[%r343+4096], %r109;
	st.shared.u32 	[%r343+5120], %r109;
	st.shared.u32 	[%r343+6144], %r109;
	st.shared.u32 	[%r343+7168], %r109;
	add.s32 	%r344, %r344, 16;
	add.s32 	%r343, %r343, 16384;
	setp.ne.s32 	%p6, %r344, 0;
	mov.u32 	%r346, %r7;
	@%p6 bra 	$L__BB8_5;
$L__BB8_6:
	add.s32 	%r23, %r2, -1;
	setp.eq.s32 	%p7, %r2, 0;
	@%p7 bra 	$L__BB8_16;
	setp.lt.u32 	%p8, %r23, 7;
	@%p8 bra 	$L__BB8_9;
	shl.b32 	%r110, %r346, 10;
	add.s32 	%r111, %r6, %r110;
	mov.b32 	%r112, 0;
	st.shared.u32 	[%r111], %r112;
	st.shared.u32 	[%r111+1024], %r112;
	st.shared.u32 	[%r111+2048], %r112;
	st.shared.u32 	[%r111+3072], %r112;
	st.shared.u32 	[%r111+4096], %r112;
	st.shared.u32 	[%r111+5120], %r112;
	st.shared.u32 	[%r111+6144], %r112;
	st.shared.u32 	[%r111+7168], %r112;
	add.s32 	%r346, %r346, 8;
$L__BB8_9:
	setp.eq.s32 	%p9, %r3, 0;
	@%p9 bra 	$L__BB8_16;
	setp.lt.u32 	%p10, %r4, 3;
	@%p10 bra 	$L__BB8_12;
	shl.b32 	%r113, %r346, 10;
	add.s32 	%r114, %r6, %r113;
	mov.b32 	%r115, 0;
	st.shared.u32 	[%r114], %r115;
	st.shared.u32 	[%r114+1024], %r115;
	st.shared.u32 	[%r114+2048], %r115;
	st.shared.u32 	[%r114+3072], %r115;
	add.s32 	%r346, %r346, 4;
$L__BB8_12:
	setp.eq.s32 	%p11, %r5, 0;
	@%p11 bra 	$L__BB8_16;
	setp.eq.s32 	%p12, %r5, 1;
	shl.b32 	%r116, %r346, 10;
	add.s32 	%r28, %r6, %r116;
	mov.b32 	%r117, 0;
	st.shared.u32 	[%r28], %r117;
	@%p12 bra 	$L__BB8_16;
	setp.eq.s32 	%p13, %r5, 2;
	mov.b32 	%r118, 0;
	st.shared.u32 	[%r28+1024], %r118;
	@%p13 bra 	$L__BB8_16;
	mov.b32 	%r119, 0;
	st.shared.u32 	[%r28+2048], %r119;
$L__BB8_16:
	cvt.u32.u64 	%r120, %rd5;
	setp.gt.u32 	%p14, %r120, 127;
	@%p14 bra 	$L__BB8_30;
	setp.lt.u32 	%p15, %r1, 15;
	mov.b32 	%r350, 0;
	@%p15 bra 	$L__BB8_20;
	mov.b32 	%r348, 0;
$L__BB8_19:
	.pragma "nounroll";
	shl.b32 	%r123, %r348, 10;
	add.s32 	%r124, %r6, %r123;
	mov.b32 	%r125, 0;
	st.shared.u32 	[%r124+512], %r125;
	st.shared.u32 	[%r124+1536], %r125;
	st.shared.u32 	[%r124+2560], %r125;
	st.shared.u32 	[%r124+3584], %r125;
	st.shared.u32 	[%r124+4608], %r125;
	st.shared.u32 	[%r124+5632], %r125;
	st.shared.u32 	[%r124+6656], %r125;
	st.shared.u32 	[%r124+7680], %r125;
	st.shared.u32 	[%r124+8704], %r125;
	st.shared.u32 	[%r124+9728], %r125;
	st.shared.u32 	[%r124+10752], %r125;
	st.shared.u32 	[%r124+11776], %r125;
	st.shared.u32 	[%r124+12800], %r125;
	st.shared.u32 	[%r124+13824], %r125;
	st.shared.u32 	[%r124+14848], %r125;
	st.shared.u32 	[%r124+15872], %r125;
	add.s32 	%r348, %r348, 16;
	setp.ne.s32 	%p16, %r348, %r7;
	mov.u32 	%r350, %r7;
	@%p16 bra 	$L__BB8_19;
$L__BB8_20:
	setp.eq.s32 	%p17, %r2, 0;
	@%p17 bra 	$L__BB8_30;
	setp.lt.u32 	%p18, %r23, 7;
	@%p18 bra 	$L__BB8_23;
	shl.b32 	%r126, %r350, 10;
	add.s32 	%r127, %r6, %r126;
	mov.b32 	%r128, 0;
	st.shared.u32 	[%r127+512], %r128;
	st.shared.u32 	[%r127+1536], %r128;
	st.shared.u32 	[%r127+2560], %r128;
	st.shared.u32 	[%r127+3584], %r128;
	st.shared.u32 	[%r127+4608], %r128;
	st.shared.u32 	[%r127+5632], %r128;
	st.shared.u32 	[%r127+6656], %r128;
	st.shared.u32 	[%r127+7680], %r128;
	add.s32 	%r350, %r350, 8;
$L__BB8_23:
	setp.eq.s32 	%p19, %r3, 0;
	@%p19 bra 	$L__BB8_30;
	setp.lt.u32 	%p20, %r4, 3;
	@%p20 bra 	$L__BB8_26;
	shl.b32 	%r129, %r350, 10;
	add.s32 	%r130, %r6, %r129;
	mov.b32 	%r131, 0;
	st.shared.u32 	[%r130+512], %r131;
	st.shared.u32 	[%r130+1536], %r131;
	st.shared.u32 	[%r130+2560], %r131;
	st.shared.u32 	[%r130+3584], %r131;
	add.s32 	%r350, %r350, 4;
$L__BB8_26:
	setp.eq.s32 	%p21, %r5, 0;
	@%p21 bra 	$L__BB8_30;
	setp.eq.s32 	%p22, %r5, 1;
	shl.b32 	%r132, %r350, 10;
	add.s32 	%r36, %r6, %r132;
	mov.b32 	%r133, 0;
	st.shared.u32 	[%r36+512], %r133;
	@%p22 bra 	$L__BB8_30;
	setp.eq.s32 	%p23, %r5, 2;
	mov.b32 	%r134, 0;
	st.shared.u32 	[%r36+1536], %r134;
	@%p23 bra 	$L__BB8_30;
	mov.b32 	%r135, 0;
	st.shared.u32 	[%r36+2560], %r135;
$L__BB8_30:
	bar.sync 	0;
	bar.sync 	0;
	shl.b64 	%rd8, %rd230, 30;
	sub.s64 	%rd87, %rd80, %rd8;
	min.u64 	%rd9, %rd87, 1073741824;
	setp.le.u64 	%p24, %rd9, %rd3;
	@%p24 bra 	$L__BB8_70;
	mov.u64 	%rd231, %rd3;
$L__BB8_32:
	add.s64 	%rd11, %rd231, %rd8;
	sub.s64 	%rd12, %rd80, %rd11;
	setp.lt.u64 	%p25, %rd12, 2048;
	@%p25 bra 	$L__BB8_34;
	add.s64 	%rd106, %rd11, %rd5;
	shl.b64 	%rd107, %rd106, 3;
	add.s64 	%rd108, %rd1, %rd107;
	ld.global.u64 	%rd262, [%rd108];
	ld.global.u64 	%rd261, [%rd108+1024];
	ld.global.u64 	%rd260, [%rd108+2048];
	ld.global.u64 	%rd259, [%rd108+3072];
	ld.global.u64 	%rd258, [%rd108+4096];
	ld.global.u64 	%rd257, [%rd108+5120];
	ld.global.u64 	%rd256, [%rd108+6144];
	ld.global.u64 	%rd255, [%rd108+7168];
	ld.global.u64 	%rd254, [%rd108+8192];
	ld.global.u64 	%rd253, [%rd108+9216];
	ld.global.u64 	%rd252, [%rd108+10240];
	ld.global.u64 	%rd251, [%rd108+11264];
	ld.global.u64 	%rd250, [%rd108+12288];
	ld.global.u64 	%rd249, [%rd108+13312];
	ld.global.u64 	%rd248, [%rd108+14336];
	ld.global.u64 	%rd247, [%rd108+15360];
	bra.uni 	$L__BB8_66;
$L__BB8_34:
	cvt.u32.u64 	%r136, %rd5;
	cvt.u32.u64 	%r37, %rd12;
	setp.ge.s32 	%p26, %r136, %r37;
	add.s64 	%rd89, %rd11, %rd5;
	shl.b64 	%rd90, %rd89, 3;
	add.s64 	%rd29, %rd1, %rd90;
	mov.b64 	%rd262, -1;
	@%p26 bra 	$L__BB8_36;
	ld.global.u64 	%rd262, [%rd29];
$L__BB8_36:
	setp.ge.s32 	%p27, %r8, %r37;
	mov.b64 	%rd261, -1;
	@%p27 bra 	$L__BB8_38;
	ld.global.u64 	%rd261, [%rd29+1024];
$L__BB8_38:
	setp.ge.s32 	%p28, %r9, %r37;
	mov.b64 	%rd260, -1;
	@%p28 bra 	$L__BB8_40;
	ld.global.u64 	%rd260, [%rd29+2048];
$L__BB8_40:
	mov.u32 	%r137, %tid.x;
	add.s32 	%r138, %r137, 384;
	setp.ge.s32 	%p29, %r138, %r37;
	mov.b64 	%rd259, -1;
	@%p29 bra 	$L__BB8_42;
	ld.global.u64 	%rd259, [%rd29+3072];
$L__BB8_42:
	setp.ge.s32 	%p30, %r10, %r37;
	mov.b64 	%rd258, -1;
	@%p30 bra 	$L__BB8_44;
	ld.global.u64 	%rd258, [%rd29+4096];
$L__BB8_44:
	setp.ge.s32 	%p31, %r11, %r37;
	mov.b64 	%rd257, -1;
	@%p31 bra 	$L__BB8_46;
	ld.global.u64 	%rd257, [%rd29+5120];
$L__BB8_46:
	setp.ge.s32 	%p32, %r12, %r37;
	mov.b64 	%rd256, -1;
	@%p32 bra 	$L__BB8_48;
	ld.global.u64 	%rd256, [%rd29+6144];
$L__BB8_48:
	add.s32 	%r140, %r137, 896;
	setp.ge.s32 	%p33, %r140, %r37;
	mov.b64 	%rd255, -1;
	@%p33 bra 	$L__BB8_50;
	ld.global.u64 	%rd255, [%rd29+7168];
$L__BB8_50:
	or.b32  	%r142, %r137, 1024;
	setp.ge.s32 	%p34, %r142, %r37;
	mov.b64 	%rd254, -1;
	@%p34 bra 	$L__BB8_52;
	ld.global.u64 	%rd254, [%rd29+8192];
$L__BB8_52:
	add.s32 	%r144, %r137, 1152;
	setp.ge.s32 	%p35, %r144, %r37;
	mov.b64 	%rd253, -1;
	@%p35 bra 	$L__BB8_54;
	ld.global.u64 	%rd253, [%rd29+9216];
$L__BB8_54:
	add.s32 	%r146, %r137, 1280;
	setp.ge.s32 	%p36, %r146, %r37;
	mov.b64 	%rd252, -1;
	@%p36 bra 	$L__BB8_56;
	ld.global.u64 	%rd252, [%rd29+10240];
$L__BB8_56:
	add.s32 	%r148, %r137, 1408;
	setp.ge.s32 	%p37, %r148, %r37;
	mov.b64 	%rd251, -1;
	@%p37 bra 	$L__BB8_58;
	ld.global.u64 	%rd251, [%rd29+11264];
$L__BB8_58:
	add.s32 	%r150, %r137, 1536;
	setp.ge.s32 	%p38, %r150, %r37;
	mov.b64 	%rd250, -1;
	@%p38 bra 	$L__BB8_60;
	ld.global.u64 	%rd250, [%rd29+12288];
$L__BB8_60:
	add.s32 	%r152, %r137, 1664;
	setp.ge.s32 	%p39, %r152, %r37;
	mov.b64 	%rd249, -1;
	@%p39 bra 	$L__BB8_62;
	ld.global.u64 	%rd249, [%rd29+13312];
$L__BB8_62:
	add.s32 	%r154, %r137, 1792;
	setp.ge.s32 	%p40, %r154, %r37;
	mov.b64 	%rd248, -1;
	@%p40 bra 	$L__BB8_64;
	ld.global.u64 	%rd248, [%rd29+14336];
$L__BB8_64:
	setp.ge.s32 	%p41, %r13, %r37;
	mov.b64 	%rd247, -1;
	@%p41 bra 	$L__BB8_66;
	ld.global.u64 	%rd247, [%rd29+15360];
$L__BB8_66:
	setp.le.s32 	%p42, %r94, %r93;
	@%p42 bra 	$L__BB8_69;
	mov.b32 	%r352, 0;
	mov.u32 	%r353, %r93;
$L__BB8_68:
	sub.s32 	%r156, %r94, %r353;
	shl.b32 	%r157, %r352, 10;
	mov.u32 	%r158, _ZZN3cub18CUB_300001_SM_10006detail10radix_sort30DeviceRadixSortHistogramKernelINS1_5radix10policy_hubImiyE10Policy1000ELNS0_9SortOrderE0EmyNS1_21identity_decomposer_tEEEvPT2_PKT1_SA_iiT3_E12temp_storage;
	add.s32 	%r159, %r158, %r157;
	min.s32 	%r160, %r156, 8;
	mov.b32 	%r161, -1;
	shl.b32 	%r162, %r161, %r160;
	not.b32 	%r163, %r162;
	shr.u64 	%rd109, %rd262, %r353;
	cvt.u32.u64 	%r164, %rd109;
	and.b32  	%r165, %r164, %r163;
	shl.b32 	%r166, %r165, 2;
	add.s32 	%r167, %r159, %r166;
	atom.shared.add.u32 	%r168, [%r167], 1;
	shr.u64 	%rd110, %rd261, %r353;
	cvt.u32.u64 	%r169, %rd110;
	and.b32  	%r170, %r169, %r163;
	shl.b32 	%r171, %r170, 2;
	add.s32 	%r172, %r159, %r171;
	atom.shared.add.u32 	%r173, [%r172], 1;
	shr.u64 	%rd111, %rd260, %r353;
	cvt.u32.u64 	%r174, %rd111;
	and.b32  	%r175, %r174, %r163;
	shl.b32 	%r176, %r175, 2;
	add.s32 	%r177, %r159, %r176;
	atom.shared.add.u32 	%r178, [%r177], 1;
	shr.u64 	%rd112, %rd259, %r353;
	cvt.u32.u64 	%r179, %rd112;
	and.b32  	%r180, %r179, %r163;
	shl.b32 	%r181, %r180, 2;
	add.s32 	%r182, %r159, %r181;
	atom.shared.add.u32 	%r183, [%r182], 1;
	shr.u64 	%rd113, %rd258, %r353;
	cvt.u32.u64 	%r184, %rd113;
	and.b32  	%r185, %r184, %r163;
	shl.b32 	%r186, %r185, 2;
	add.s32 	%r187, %r159, %r186;
	atom.shared.add.u32 	%r188, [%r187], 1;
	shr.u64 	%rd114, %rd257, %r353;
	cvt.u32.u64 	%r189, %rd114;
	and.b32  	%r190, %r189, %r163;
	shl.b32 	%r191, %r190, 2;
	add.s32 	%r192, %r159, %r191;
	atom.shared.add.u32 	%r193, [%r192], 1;
	shr.u64 	%rd115, %rd256, %r353;
	cvt.u32.u64 	%r194, %rd115;
	and.b32  	%r195, %r194, %r163;
	shl.b32 	%r196, %r195, 2;
	add.s32 	%r197, %r159, %r196;
	atom.shared.add.u32 	%r198, [%r197], 1;
	shr.u64 	%rd116, %rd255, %r353;
	cvt.u32.u64 	%r199, %rd116;
	and.b32  	%r200, %r199, %r163;
	shl.b32 	%r201, %r200, 2;
	add.s32 	%r202, %r159, %r201;
	atom.shared.add.u32 	%r203, [%r202], 1;
	shr.u64 	%rd117, %rd254, %r353;
	cvt.u32.u64 	%r204, %rd117;
	and.b32  	%r205, %r204, %r163;
	shl.b32 	%r206, %r205, 2;
	add.s32 	%r207, %r159, %r206;
	atom.shared.add.u32 	%r208, [%r207], 1;
	shr.u64 	%rd118, %rd253, %r353;
	cvt.u32.u64 	%r209, %rd118;
	and.b32  	%r210, %r209, %r163;
	shl.b32 	%r211, %r210, 2;
	add.s32 	%r212, %r159, %r211;
	atom.shared.add.u32 	%r213, [%r212], 1;
	shr.u64 	%rd119, %rd252, %r353;
	cvt.u32.u64 	%r214, %rd119;
	and.b32  	%r215, %r214, %r163;
	shl.b32 	%r216, %r215, 2;
	add.s32 	%r217, %r159, %r216;
	atom.shared.add.u32 	%r218, [%r217], 1;
	shr.u64 	%rd120, %rd251, %r353;
	cvt.u32.u64 	%r219, %rd120;
	and.b32  	%r220, %r219, %r163;
	shl.b32 	%r221, %r220, 2;
	add.s32 	%r222, %r159, %r221;
	atom.shared.add.u32 	%r223, [%r222], 1;
	shr.u64 	%rd121, %rd250, %r353;
	cvt.u32.u64 	%r224, %rd121;
	and.b32  	%r225, %r224, %r163;
	shl.b32 	%r226, %r225, 2;
	add.s32 	%r227, %r159, %r226;
	atom.shared.add.u32 	%r228, [%r227], 1;
	shr.u64 	%rd122, %rd249, %r353;
	cvt.u32.u64 	%r229, %rd122;
	and.b32  	%r230, %r229, %r163;
	shl.b32 	%r231, %r230, 2;
	add.s32 	%r232, %r159, %r231;
	atom.shared.add.u32 	%r233, [%r232], 1;
	shr.u64 	%rd123, %rd248, %r353;
	cvt.u32.u64 	%r234, %rd123;
	and.b32  	%r235, %r234, %r163;
	shl.b32 	%r236, %r235, 2;
	add.s32 	%r237, %r159, %r236;
	atom.shared.add.u32 	%r238, [%r237], 1;
	shr.u64 	%rd124, %rd247, %r353;
	cvt.u32.u64 	%r239, %rd124;
	and.b32  	%r240, %r239, %r163;
	shl.b32 	%r241, %r240, 2;
	add.s32 	%r242, %r159, %r241;
	atom.shared.add.u32 	%r243, [%r242], 1;
	add.s32 	%r353, %r353, 8;
	add.s32 	%r352, %r352, 1;
	setp.lt.s32 	%p43, %r353, %r94;
	@%p43 bra 	$L__BB8_68;
$L__BB8_69:
	add.s64 	%rd231, %rd231, %rd4;
	setp.lt.u64 	%p44, %rd231, %rd9;
	@%p44 bra 	$L__BB8_32;
$L__BB8_70:
	bar.sync 	0;
	@%p1 bra 	$L__BB8_152;
	setp.lt.u32 	%p45, %r1, 7;
	mov.b32 	%r356, 0;
	@%p45 bra 	$L__BB8_90;
	mov.b32 	%r354, 0;
$L__BB8_73:
	.pragma "nounroll";
	shl.b32 	%r246, %r354, 10;
	add.s32 	%r43, %r6, %r246;
	ld.shared.u32 	%r44, [%r43];
	setp.eq.s32 	%p46, %r44, 0;
	@%p46 bra 	$L__BB8_75;
	cvt.u32.u64 	%r247, %rd5;
	shl.b32 	%r248, %r354, 8;
	add.s32 	%r249, %r248, %r247;
	mul.wide.u32 	%rd125, %r249, 8;
	add.s64 	%rd126, %rd2, %rd125;
	cvt.u64.u32 	%rd127, %r44;
	atom.global.add.u64 	%rd128, [%rd126], %rd127;
$L__BB8_75:
	ld.shared.u32 	%r45, [%r43+1024];
	setp.eq.s32 	%p47, %r45, 0;
	@%p47 bra 	$L__BB8_77;
	cvt.u32.u64 	%r250, %rd5;
	shl.b32 	%r251, %r354, 8;
	add.s32 	%r252, %r251, %r250;
	add.s32 	%r253, %r252, 256;
	mul.wide.u32 	%rd129, %r253, 8;
	add.s64 	%rd130, %rd2, %rd129;
	cvt.u64.u32 	%rd131, %r45;
	atom.global.add.u64 	%rd132, [%rd130], %rd131;
$L__BB8_77:
	ld.shared.u32 	%r46, [%r43+2048];
	setp.eq.s32 	%p48, %r46, 0;
	@%p48 bra 	$L__BB8_79;
	cvt.u32.u64 	%r254, %rd5;
	shl.b32 	%r255, %r354, 8;
	add.s32 	%r256, %r255, %r254;
	add.s32 	%r257, %r256, 512;
	mul.wide.u32 	%rd133, %r257, 8;
	add.s64 	%rd134, %rd2, %rd133;
	cvt.u64.u32 	%rd135, %r46;
	atom.global.add.u64 	%rd136, [%rd134], %rd135;
$L__BB8_79:
	ld.shared.u32 	%r47, [%r43+3072];
	setp.eq.s32 	%p49, %r47, 0;
	@%p49 bra 	$L__BB8_81;
	cvt.u32.u64 	%r258, %rd5;
	shl.b32 	%r259, %r354, 8;
	add.s32 	%r260, %r259, %r258;
	add.s32 	%r261, %r260, 768;
	mul.wide.u32 	%rd137, %r261, 8;
	add.s64 	%rd138, %rd2, %rd137;
	cvt.u64.u32 	%rd139, %r47;
	atom.global.add.u64 	%rd140, [%rd138], %rd139;
$L__BB8_81:
	ld.shared.u32 	%r48, [%r43+4096];
	setp.eq.s32 	%p50, %r48, 0;
	@%p50 bra 	$L__BB8_83;
	cvt.u32.u64 	%r262, %rd5;
	shl.b32 	%r263, %r354, 8;
	add.s32 	%r264, %r263, %r262;
	add.s32 	%r265, %r264, 1024;
	mul.wide.u32 	%rd141, %r265, 8;
	add.s64 	%rd142, %rd2, %rd141;
	cvt.u64.u32 	%rd143, %r48;
	atom.global.add.u64 	%rd144, [%rd142], %rd143;
$L__BB8_83:
	ld.shared.u32 	%r49, [%r43+5120];
	setp.eq.s32 	%p51, %r49, 0;
	@%p51 bra 	$L__BB8_85;
	cvt.u32.u64 	%r266, %rd5;
	shl.b32 	%r267, %r354, 8;
	add.s32 	%r268, %r267, %r266;
	add.s32 	%r269, %r268, 1280;
	mul.wide.u32 	%rd145, %r269, 8;
	add.s64 	%rd146, %rd2, %rd145;
	cvt.u64.u32 	%rd147, %r49;
	atom.global.add.u64 	%rd148, [%rd146], %rd147;
$L__BB8_85:
	ld.shared.u32 	%r50, [%r43+6144];
	setp.eq.s32 	%p52, %r50, 0;
	@%p52 bra 	$L__BB8_87;
	cvt.u32.u64 	%r270, %rd5;
	shl.b32 	%r271, %r354, 8;
	add.s32 	%r272, %r271, %r270;
	add.s32 	%r273, %r272, 1536;
	mul.wide.u32 	%rd149, %r273, 8;
	add.s64 	%rd150, %rd2, %rd149;
	cvt.u64.u32 	%rd151, %r50;
	atom.global.add.u64 	%rd152, [%rd150], %rd151;
$L__BB8_87:
	ld.shared.u32 	%r51, [%r43+7168];
	setp.eq.s32 	%p53, %r51, 0;
	@%p53 bra 	$L__BB8_89;
	cvt.u32.u64 	%r274, %rd5;
	shl.b32 	%r275, %r354, 8;
	add.s32 	%r276, %r275, %r274;
	add.s32 	%r277, %r276, 1792;
	mul.wide.u32 	%rd153, %r277, 8;
	add.s64 	%rd154, %rd2, %rd153;
	cvt.u64.u32 	%rd155, %r51;
	atom.global.add.u64 	%rd156, [%rd154], %rd155;
$L__BB8_89:
	add.s32 	%r354, %r354, 8;
	setp.ne.s32 	%p54, %r354, %r14;
	mov.u32 	%r356, %r14;
	@%p54 bra 	$L__BB8_73;
$L__BB8_90:
	add.s32 	%r54, %r5, -1;
	setp.eq.s32 	%p55, %r3, 0;
	@%p55 bra 	$L__BB8_111;
	setp.lt.u32 	%p56, %r4, 3;
	@%p56 bra 	$L__BB8_101;
	shl.b32 	%r278, %r356, 10;
	add.s32 	%r55, %r6, %r278;
	ld.shared.u32 	%r56, [%r55];
	setp.eq.s32 	%p57, %r56, 0;
	@%p57 bra 	$L__BB8_94;
	cvt.u32.u64 	%r279, %rd5;
	shl.b32 	%r280, %r356, 8;
	add.s32 	%r281, %r280, %r279;
	mul.wide.u32 	%rd157, %r281, 8;
	add.s64 	%rd158, %rd2, %rd157;
	cvt.u64.u32 	%rd159, %r56;
	atom.global.add.u64 	%rd160, [%rd158], %rd159;
$L__BB8_94:
	ld.shared.u32 	%r57, [%r55+1024];
	setp.eq.s32 	%p58, %r57, 0;
	@%p58 bra 	$L__BB8_96;
	cvt.u32.u64 	%r282, %rd5;
	shl.b32 	%r283, %r356, 8;
	add.s32 	%r284, %r283, %r282;
	add.s32 	%r285, %r284, 256;
	mul.wide.u32 	%rd161, %r285, 8;
	add.s64 	%rd162, %rd2, %rd161;
	cvt.u64.u32 	%rd163, %r57;
	atom.global.add.u64 	%rd164, [%rd162], %rd163;
$L__BB8_96:
	ld.shared.u32 	%r58, [%r55+2048];
	setp.eq.s32 	%p59, %r58, 0;
	@%p59 bra 	$L__BB8_98;
	cvt.u32.u64 	%r286, %rd5;
	shl.b32 	%r287, %r356, 8;
	add.s32 	%r288, %r287, %r286;
	add.s32 	%r289, %r288, 512;
	mul.wide.u32 	%rd165, %r289, 8;
	add.s64 	%rd166, %rd2, %rd165;
	cvt.u64.u32 	%rd167, %r58;
	atom.global.add.u64 	%rd168, [%rd166], %rd167;
$L__BB8_98:
	ld.shared.u32 	%r59, [%r55+3072];
	setp.eq.s32 	%p60, %r59, 0;
	@%p60 bra 	$L__BB8_100;
	cvt.u32.u64 	%r290, %rd5;
	shl.b32 	%r291, %r356, 8;
	add.s32 	%r292, %r291, %r290;
	add.s32 	%r293, %r292, 768;
	mul.wide.u32 	%rd169, %r293, 8;
	add.s64 	%rd170, %rd2, %rd169;
	cvt.u64.u32 	%rd171, %r59;
	atom.global.add.u64 	%rd172, [%rd170], %rd171;
$L__BB8_100:
	add.s32 	%r356, %r356, 4;
$L__BB8_101:
	setp.eq.s32 	%p61, %r5, 0;
	@%p61 bra 	$L__BB8_111;
	setp.eq.s32 	%p62, %r54, 0;
	@%p62 bra 	$L__BB8_108;
	shl.b32 	%r294, %r356, 10;
	add.s32 	%r62, %r6, %r294;
	ld.shared.u32 	%r63, [%r62];
	setp.eq.s32 	%p63, %r63, 0;
	@%p63 bra 	$L__BB8_105;
	cvt.u32.u64 	%r295, %rd5;
	shl.b32 	%r296, %r356, 8;
	add.s32 	%r297, %r296, %r295;
	mul.wide.u32 	%rd173, %r297, 8;
	add.s64 	%rd174, %rd2, %rd173;
	cvt.u64.u32 	%rd175, %r63;
	atom.global.add.u64 	%rd176, [%rd174], %rd175;
$L__BB8_105:
	ld.shared.u32 	%r64, [%r62+1024];
	setp.eq.s32 	%p64, %r64, 0;
	@%p64 bra 	$L__BB8_107;
	cvt.u32.u64 	%r298, %rd5;
	shl.b32 	%r299, %r356, 8;
	add.s32 	%r300, %r299, %r298;
	add.s32 	%r301, %r300, 256;
	mul.wide.u32 	%rd177, %r301, 8;
	add.s64 	%rd178, %rd2, %rd177;
	cvt.u64.u32 	%rd179, %r64;
	atom.global.add.u64 	%rd180, [%rd178], %rd179;
$L__BB8_107:
	add.s32 	%r356, %r356, 2;
$L__BB8_108:
	setp.eq.s32 	%p65, %r15, 0;
	@%p65 bra 	$L__BB8_111;
	shl.b32 	%r302, %r356, 10;
	add.s32 	%r303, %r6, %r302;
	ld.shared.u32 	%r67, [%r303];
	setp.eq.s32 	%p66, %r67, 0;
	@%p66 bra 	$L__BB8_111;
	cvt.u32.u64 	%r304, %rd5;
	shl.b32 	%r305, %r356, 8;
	add.s32 	%r306, %r305, %r304;
	mul.wide.u32 	%rd181, %r306, 8;
	add.s64 	%rd182, %rd2, %rd181;
	cvt.u64.u32 	%rd183, %r67;
	atom.global.add.u64 	%rd184, [%rd182], %rd183;
$L__BB8_111:
	cvt.u32.u64 	%r307, %rd5;
	setp.gt.u32 	%p67, %r307, 127;
	@%p67 bra 	$L__BB8_152;
	setp.lt.u32 	%p68, %r1, 7;
	mov.b32 	%r360, 0;
	@%p68 bra 	$L__BB8_131;
	mov.b32 	%r358, 0;
$L__BB8_114:
	.pragma "nounroll";
	shl.b32 	%r311, %r358, 10;
	add.s32 	%r69, %r6, %r311;
	ld.shared.u32 	%r70, [%r69+512];
	setp.eq.s32 	%p69, %r70, 0;
	shl.b32 	%r312, %r358, 8;
	add.s32 	%r313, %r312, %r307;
	mul.wide.u32 	%rd185, %r313, 8;
	add.s64 	%rd78, %rd2, %rd185;
	@%p69 bra 	$L__BB8_116;
	cvt.u64.u32 	%rd186, %r70;
	atom.global.add.u64 	%rd187, [%rd78+1024], %rd186;
$L__BB8_116:
	ld.shared.u32 	%r71, [%r69+1536];
	setp.eq.s32 	%p70, %r71, 0;
	@%p70 bra 	$L__BB8_118;
	cvt.u64.u32 	%rd188, %r71;
	atom.global.add.u64 	%rd189, [%rd78+3072], %rd188;
$L__BB8_118:
	ld.shared.u32 	%r72, [%r69+2560];
	setp.eq.s32 	%p71, %r72, 0;
	@%p71 bra 	$L__BB8_120;
	cvt.u64.u32 	%rd190, %r72;
	atom.global.add.u64 	%rd191, [%rd78+5120], %rd190;
$L__BB8_120:
	ld.shared.u32 	%r73, [%r69+3584];
	setp.eq.s32 	%p72, %r73, 0;
	@%p72 bra 	$L__BB8_122;
	cvt.u64.u32 	%rd192, %r73;
	atom.global.add.u64 	%rd193, [%rd78+7168], %rd192;
$L__BB8_122:
	ld.shared.u32 	%r74, [%r69+4608];
	setp.eq.s32 	%p73, %r74, 0;
	@%p73 bra 	$L__BB8_124;
	cvt.u64.u32 	%rd194, %r74;
	atom.global.add.u64 	%rd195, [%rd78+9216], %rd194;
$L__BB8_124:
	ld.shared.u32 	%r75, [%r69+5632];
	setp.eq.s32 	%p74, %r75, 0;
	@%p74 bra 	$L__BB8_126;
	cvt.u64.u32 	%rd196, %r75;
	atom.global.add.u64 	%rd197, [%rd78+11264], %rd196;
$L__BB8_126:
	ld.shared.u32 	%r76, [%r69+6656];
	setp.eq.s32 	%p75, %r76, 0;
	@%p75 bra 	$L__BB8_128;
	cvt.u64.u32 	%rd198, %r76;
	atom.global.add.u64 	%rd199, [%rd78+13312], %rd198;
$L__BB8_128:
	ld.shared.u32 	%r77, [%r69+7680];
	setp.eq.s32 	%p76, %r77, 0;
	@%p76 bra 	$L__BB8_130;
	cvt.u64.u32 	%rd200, %r77;
	atom.global.add.u64 	%rd201, [%rd78+15360], %rd200;
$L__BB8_130:
	add.s32 	%r358, %r358, 8;
	setp.ne.s32 	%p77, %r358, %r14;
	mov.u32 	%r360, %r14;
	@%p77 bra 	$L__BB8_114;
$L__BB8_131:
	setp.eq.s32 	%p78, %r3, 0;
	@%p78 bra 	$L__BB8_152;
	setp.lt.u32 	%p79, %r4, 3;
	@%p79 bra 	$L__BB8_142;
	shl.b32 	%r314, %r360, 10;
	add.s32 	%r80, %r6, %r314;
	ld.shared.u32 	%r81, [%r80+512];
	setp.eq.s32 	%p80, %r81, 0;
	@%p80 bra 	$L__BB8_135;
	shl.b32 	%r316, %r360, 8;
	add.s32 	%r317, %r316, %r307;
	mul.wide.u32 	%rd202, %r317, 8;
	add.s64 	%rd203, %rd2, %rd202;
	cvt.u64.u32 	%rd204, %r81;
	atom.global.add.u64 	%rd205, [%rd203+1024], %rd204;
$L__BB8_135:
	ld.shared.u32 	%r82, [%r80+1536];
	setp.eq.s32 	%p81, %r82, 0;
	@%p81 bra 	$L__BB8_137;
	shl.b32 	%r319, %r360, 8;
	add.s32 	%r320, %r319, %r307;
	add.s32 	%r321, %r320, 256;
	mul.wide.u32 	%rd206, %r321, 8;
	add.s64 	%rd207, %rd2, %rd206;
	cvt.u64.u32 	%rd208, %r82;
	atom.global.add.u64 	%rd209, [%rd207+1024], %rd208;
$L__BB8_137:
	ld.shared.u32 	%r83, [%r80+2560];
	setp.eq.s32 	%p82, %r83, 0;
	@%p82 bra 	$L__BB8_139;
	shl.b32 	%r323, %r360, 8;
	add.s32 	%r324, %r323, %r307;
	add.s32 	%r325, %r324, 512;
	mul.wide.u32 	%rd210, %r325, 8;
	add.s64 	%rd211, %rd2, %rd210;
	cvt.u64.u32 	%rd212, %r83;
	atom.global.add.u64 	%rd213, [%rd211+1024], %rd212;
$L__BB8_139:
	ld.shared.u32 	%r84, [%r80+3584];
	setp.eq.s32 	%p83, %r84, 0;
	@%p83 bra 	$L__BB8_141;
	shl.b32 	%r327, %r360, 8;
	add.s32 	%r328, %r327, %r307;
	add.s32 	%r329, %r328, 768;
	mul.wide.u32 	%rd214, %r329, 8;
	add.s64 	%rd215, %rd2, %rd214;
	cvt.u64.u32 	%rd216, %r84;
	atom.global.add.u64 	%rd217, [%rd215+1024], %rd216;
$L__BB8_141:
	add.s32 	%r360, %r360, 4;
$L__BB8_142:
	setp.eq.s32 	%p84, %r5, 0;
	@%p84 bra 	$L__BB8_152;
	setp.eq.s32 	%p85, %r54, 0;
	@%p85 bra 	$L__BB8_149;
	shl.b32 	%r330, %r360, 10;
	add.s32 	%r87, %r6, %r330;
	ld.shared.u32 	%r88, [%r87+512];
	setp.eq.s32 	%p86, %r88, 0;
	@%p86 bra 	$L__BB8_146;
	shl.b32 	%r332, %r360, 8;
	add.s32 	%r333, %r332, %r307;
	mul.wide.u32 	%rd218, %r333, 8;
	add.s64 	%rd219, %rd2, %rd218;
	cvt.u64.u32 	%rd220, %r88;
	atom.global.add.u64 	%rd221, [%rd219+1024], %rd220;
$L__BB8_146:
	ld.shared.u32 	%r89, [%r87+1536];
	setp.eq.s32 	%p87, %r89, 0;
	@%p87 bra 	$L__BB8_148;
	shl.b32 	%r335, %r360, 8;
	add.s32 	%r336, %r335, %r307;
	add.s32 	%r337, %r336, 256;
	mul.wide.u32 	%rd222, %r337, 8;
	add.s64 	%rd223, %rd2, %rd222;
	cvt.u64.u32 	%rd224, %r89;
	atom.global.add.u64 	%rd225, [%rd223+1024], %rd224;
$L__BB8_148:
	add.s32 	%r360, %r360, 2;
$L__BB8_149:
	setp.eq.s32 	%p88, %r15, 0;
	@%p88 bra 	$L__BB8_152;
	shl.b32 	%r338, %r360, 10;
	add.s32 	%r339, %r6, %r338;
	ld.shared.u32 	%r92, [%r339+512];
	setp.eq.s32 	%p89, %r92, 0;
	@%p89 bra 	$L__BB8_152;
	shl.b32 	%r341, %r360, 8;
	add.s32 	%r342, %r341, %r307;
	mul.wide.u32 	%rd226, %r342, 8;
	add.s64 	%rd227, %rd2, %rd226;
	cvt.u64.u32 	%rd228, %r92;
	atom.global.add.u64 	%rd229, [%rd227+1024], %rd228;
$L__BB8_152:
	bar.sync 	0;
	add.s64 	%rd230, %rd230, 1;
	setp.ne.s64 	%p90, %rd230, %rd6;
	@%p90 bra 	$L__BB8_2;
$L__BB8_153:
	ret;

}
	// .globl	_ZN3cub18CUB_300001_SM_10006detail10radix_sort33DeviceRadixSortExclusiveSumKernelINS1_5radix10policy_hubImiyE10Policy1000EyEEvPT0_
.visible .entry _ZN3cub18CUB_300001_SM_10006detail10radix_sort33DeviceRadixSortExclusiveSumKernelINS1_5radix10policy_hubImiyE10Policy1000EyEEvPT0_(
	.param .u64 .ptr .align 1 _ZN3cub18CUB_300001_SM_10006detail10radix_sort33DeviceRadixSortExclusiveSumKernelINS1_5radix10policy_hubImiyE10Policy1000EyEEvPT0__param_0
)
{
	.reg .pred 	%p<4>;
	.reg .b32 	%r<28>;
	.reg .b64 	%rd<54>;
	// demoted variable
	.shared .align 16 .b8 _ZZN3cub18CUB_300001_SM_10006detail10radix_sort33DeviceRadixSortExclusiveSumKernelINS1_5radix10policy_hubImiyE10Policy1000EyEEvPT0_E12temp_storage[2336];
	ld.param.u64 	%rd5, [_ZN3cub18CUB_300001_SM_10006detail10radix_sort33DeviceRadixSortExclusiveSumKernelINS1_5radix10policy_hubImiyE10Policy1000EyEEvPT0__param_0];
	cvta.to.global.u64 	%rd6, %rd5;
	mov.u32 	%r3, %ctaid.x;
	shl.b32 	%r4, %r3, 8;
	mov.u32 	%r1, %tid.x;
	setp.gt.u32 	%p1, %r1, 255;
	add.s32 	%r5, %r4, %r1;
	mul.wide.s32 	%rd7, %r5, 8;
	add.s64 	%rd1, %rd6, %rd7;
	@%p1 bra 	$L__BB9_2;
	ld.global.u64 	%rd53, [%rd1];
$L__BB9_2:
	shr.u32 	%r6, %r1, 3;
	add.s32 	%r7, %r6, %r1;
	shl.b32 	%r8, %r7, 3;
	mov.u32 	%r9, _ZZN3cub18CUB_300001_SM_10006detail10radix_sort33DeviceRadixSortExclusiveSumKernelINS1_5radix10policy_hubImiyE10Policy1000EyEEvPT0_E12temp_storage;
	add.s32 	%r10, %r9, %r8;
	add.s32 	%r2, %r10, 16;
	st.shared.u64 	[%r10+16], %rd53;
	bar.sync 	0;
	setp.gt.u32 	%p2, %r1, 31;
	@%p2 bra 	$L__BB9_4;
	mad.lo.s32 	%r27, %r1, 72, %r9;
	ld.shared.u64 	%rd23, [%r27+16];
	ld.shared.u64 	%rd24, [%r27+24];
	ld.shared.u64 	%rd25, [%r27+32];
	ld.shared.u64 	%rd26, [%r27+40];
	ld.shared.u64 	%rd27, [%r27+48];
	ld.shared.u64 	%rd28, [%r27+56];
	ld.shared.u64 	%rd29, [%r27+64];
	ld.shared.u64 	%rd30, [%r27+72];
	add.s64 	%rd31, %rd24, %rd23;
	add.s64 	%rd32, %rd31, %rd25;
	add.s64 	%rd33, %rd32, %rd26;
	add.s64 	%rd34, %rd33, %rd27;
	add.s64 	%rd35, %rd34, %rd28;
	add.s64 	%rd36, %rd35, %rd29;
	add.s64 	%rd10, %rd36, %rd30;
	mov.b32 	%r11, 1;
	mov.b32 	%r24, 0;
	mov.b32 	%r25, -1;
	// begin inline asm
	{  .reg .u64 r0;  .reg .u32 lo;  .reg .u32 hi;  .reg .pred p;  mov.b64 {lo, hi}, %rd10;  shfl.sync.up.b32 lo|p, lo, %r11, %r24, %r25;  shfl.sync.up.b32 hi|p, hi, %r11, %r24, %r25;  mov.b64 r0, {lo, hi};  @p add.u64 r0, r0, %rd10;  mov.u64 %rd8, r0;}
	// end inline asm
	mov.b32 	%r14, 2;
	// begin inline asm
	{  .reg .u64 r0;  .reg .u32 lo;  .reg .u32 hi;  .reg .pred p;  mov.b64 {lo, hi}, %rd8;  shfl.sync.up.b32 lo|p, lo, %r14, %r24, %r25;  shfl.sync.up.b32 hi|p, hi, %r14, %r24, %r25;  mov.b64 r0, {lo, hi};  @p add.u64 r0, r0, %rd8;  mov.u64 %rd11, r0;}
	// end inline asm
	mov.b32 	%r17, 4;
	// begin inline asm
	{  .reg .u64 r0;  .reg .u32 lo;  .reg .u32 hi;  .reg .pred p;  mov.b64 {lo, hi}, %rd11;  shfl.sync.up.b32 lo|p, lo, %r17, %r24, %r25;  shfl.sync.up.b32 hi|p, hi, %r17, %r24, %r25;  mov.b64 r0, {lo, hi};  @p add.u64 r0, r0, %rd11;  mov.u64 %rd14, r0;}
	// end inline asm
	mov.b32 	%r20, 8;
	// begin inline asm
	{  .reg .u64 r0;  .reg .u32 lo;  .reg .u32 hi;  .reg .pred p;  mov.b64 {lo, hi}, %rd14;  shfl.sync.up.b32 lo|p, lo, %r20, %r24, %r25;  shfl.sync.up.b32 hi|p, hi, %r20, %r24, %r25;  mov.b64 r0, {lo, hi};  @p add.u64 r0, r0, %rd14;  mov.u64 %rd17, r0;}
	// end inline asm
	mov.b32 	%r23, 16;
	// begin inline asm
	{  .reg .u64 r0;  .reg .u32 lo;  .reg .u32 hi;  .reg .pred p;  mov.b64 {lo, hi}, %rd17;  shfl.sync.up.b32 lo|p, lo, %r23, %r24, %r25;  shfl.sync.up.b32 hi|p, hi, %r23, %r24, %r25;  mov.b64 r0, {lo, hi};  @p add.u64 r0, r0, %rd17;  mov.u64 %rd20, r0;}
	// end inline asm
	sub.s64 	%rd37, %rd20, %rd10;
	ld.shared.u64 	%rd38, [%r27+16];
	ld.shared.u64 	%rd39, [%r27+24];
	ld.shared.u64 	%rd40, [%r27+32];
	ld.shared.u64 	%rd41, [%r27+40];
	ld.shared.u64 	%rd42, [%r27+48];
	ld.shared.u64 	%rd43, [%r27+56];
	ld.shared.u64 	%rd44, [%r27+64];
	add.s64 	%rd45, %rd38, %rd37;
	add.s64 	%rd46, %rd39, %rd45;
	add.s64 	%rd47, %rd40, %rd46;
	add.s64 	%rd48, %rd41, %rd47;
	add.s64 	%rd49, %rd42, %rd48;
	add.s64 	%rd50, %rd43, %rd49;
	add.s64 	%rd51, %rd44, %rd50;
	st.shared.u64 	[%r27+16], %rd37;
	st.shared.u64 	[%r27+24], %rd45;
	st.shared.u64 	[%r27+32], %rd46;
	st.shared.u64 	[%r27+40], %rd47;
	st.shared.u64 	[%r27+48], %rd48;
	st.shared.u64 	[%r27+56], %rd49;
	st.shared.u64 	[%r27+64], %rd50;
	st.shared.u64 	[%r27+72], %rd51;
$L__BB9_4:
	setp.gt.u32 	%p3, %r1, 255;
	bar.sync 	0;
	@%p3 bra 	$L__BB9_6;
	ld.shared.u64 	%rd52, [%r2];
	st.global.u64 	[%rd1], %rd52;
$L__BB9_6:
	ret;

}
	// .globl	_ZN3cub18CUB_300001_SM_10006detail10radix_sort29DeviceRadixSortOnesweepKernelINS1_5radix10policy_hubImiyE10Policy1000ELNS0_9SortOrderE0EmiyiiNS1_21identity_decomposer_tEEEvPT5_SB_PT3_PKSC_PT1_PKSG_PT2_PKSK_T4_iiT6_
.visible .entry _ZN3cub18CUB_300001_SM_10006detail10radix_sort29DeviceRadixSortOnesweepKernelINS1_5radix10policy_hubImiyE10Policy1000ELNS0_9SortOrderE0EmiyiiNS1_21identity_decomposer_tEEEvPT5_SB_PT3_PKSC_PT1_PKSG_PT2_PKSK_T4_iiT6_(
	.param .u64 .ptr .align 1 _ZN3cub18CUB_300001_SM_10006detail10radix_sort29DeviceRadixSortOnesweepKernelINS1_5radix10policy_hubImiyE10Policy1000ELNS0_9SortOrderE0EmiyiiNS1_21identity_decomposer_tEEEvPT5_SB_PT3_PKSC_PT1_PKSG_PT2_PKSK_T4_iiT6__param_0,
	.param .u64 .ptr .align 1 _ZN3cub18CUB_300001_SM_10006detail10radix_sort29DeviceRadixSortOnesweepKernelINS1_5radix10policy_hubImiyE10Policy1000ELNS0_9SortOrderE0EmiyiiNS1_21identity_decomposer_tEEEvPT5_SB_PT3_PKSC_PT1_PKSG_PT2_PKSK_T4_iiT6__param_1,
	.param .u64 .ptr .align 1 _ZN3cub18CUB_300001_SM_10006detail10radix_sort29DeviceRadixSortOnesweepKernelINS1_5radix10policy_hubImiyE10Policy1000ELNS0_9SortOrderE0EmiyiiNS1_21identity_decomposer_tEEEvPT5_SB_PT3_PKSC_PT1_PKSG_PT2_PKSK_T4_iiT6__param_2,
	.param .u64 .ptr .align 1 _ZN3cub18CUB_300001_SM_10006detail10radix_sort29DeviceRadixSortOnesweepKernelINS1_5radix10policy_hubImiyE10Policy1000ELNS0_9SortOrderE0EmiyiiNS1_21identity_decomposer_tEEEvPT5_SB_PT3_PKSC_PT1_PKSG_PT2_PKSK_T4_iiT6__param_3,
	.param .u64 .ptr .align 1 _ZN3cub18CUB_300001_SM_10006detail10radix_sort29DeviceRadixSortOnesweepKernelINS1_5radix10policy_hubImiyE10Policy1000ELNS0_9SortOrderE0EmiyiiNS1_21identity_decomposer_tEEEvPT5_SB_PT3_PKSC_PT1_PKSG_PT2_PKSK_T4_iiT6__param_4,
	.param .u64 .ptr .align 1 _ZN3cub18CUB_300001_SM_10006detail10radix_sort29DeviceRadixSortOnesweepKernelINS1_5radix10policy_hubImiyE10Policy1000ELNS0_9SortOrderE0EmiyiiNS1_21identity_decomposer_tEEEvPT5_SB_PT3_PKSC_PT1_PKSG_PT2_PKSK_T4_iiT6__param_5,
	.param .u64 .ptr .align 1 _ZN3cub18CUB_300001_SM_10006detail10radix_sort29DeviceRadixSortOnesweepKernelINS1_5radix10policy_hubImiyE10Policy1000ELNS0_9SortOrderE0EmiyiiNS1_21identity_decomposer_tEEEvPT5_SB_PT3_PKSC_PT1_PKSG_PT2_PKSK_T4_iiT6__param_6,
	.param .u64 .ptr .align 1 _ZN3cub18CUB_300001_SM_10006detail10radix_sort29DeviceRadixSortOnesweepKernelINS1_5radix10policy_hubImiyE10Policy1000ELNS0_9SortOrderE0EmiyiiNS1_21identity_decomposer_tEEEvPT5_SB_PT3_PKSC_PT1_PKSG_PT2_PKSK_T4_iiT6__param_7,
	.param .u32 _ZN3cub18CUB_300001_SM_10006detail10radix_sort29DeviceRadixSortOnesweepKernelINS1_5radix10policy_hubImiyE10Policy1000ELNS0_9SortOrderE0EmiyiiNS1_21identity_decomposer_tEEEvPT5_SB_PT3_PKSC_PT1_PKSG_PT2_PKSK_T4_iiT6__param_8,
	.param .u32 _ZN3cub18CUB_300001_SM_10006detail10radix_sort29DeviceRadixSortOnesweepKernelINS1_5radix10policy_hubImiyE10Policy1000ELNS0_9SortOrderE0EmiyiiNS1_21identity_decomposer_tEEEvPT5_SB_PT3_PKSC_PT1_PKSG_PT2_PKSK_T4_iiT6__param_9,
	.param .u32 _ZN3cub18CUB_300001_SM_10006detail10radix_sort29DeviceRadixSortOnesweepKernelINS1_5radix10policy_hubImiyE10Policy1000ELNS0_9SortOrderE0EmiyiiNS1_21identity_decomposer_tEEEvPT5_SB_PT3_PKSC_PT1_PKSG_PT2_PKSK_T4_iiT6__param_10,
	.param .align 1 .b8 _ZN3cub18CUB_300001_SM_10006detail10radix_sort29DeviceRadixSortOnesweepKernelINS1_5radix10policy_hubImiyE10Policy1000ELNS0_9SortOrderE0EmiyiiNS1_21identity_decomposer_tEEEvPT5_SB_PT3_PKSC_PT1_PKSG_PT2_PKSK_T4_iiT6__param_11[1]
)
.maxntid 384
{
	.reg .pred 	%p<187>;
	.reg .b32 	%r<1908>;
	.reg .b64 	%rd<584>;
	// demoted variable
	.shared .align 16 .b8 _ZZN3cub18CUB_300001_SM_10006detail10radix_sort29DeviceRadixSortOnesweepKernelINS1_5radix10policy_hubImiyE10Policy1000ELNS0_9SortOrderE0EmiyiiNS1_21identity_decomposer_tEEEvPT5_SB_PT3_PKSC_PT1_PKSG_PT2_PKSK_T4_iiT6_E1s[48128];
	ld.param.u64 	%rd101, [_ZN3cub18CUB_300001_SM_10006detail10radix_sort29DeviceRadixSortOnesweepKernelINS1_5radix10policy_hubImiyE10Policy1000ELNS0_9SortOrderE0EmiyiiNS1_21identity_decomposer_tEEEvPT5_SB_PT3_PKSC_PT1_PKSG_PT2_PKSK_T4_iiT6__param_1];
	ld.param.u64 	%rd107, [_ZN3cub18CUB_300001_SM_10006detail10radix_sort29DeviceRadixSortOnesweepKernelINS1_5radix10policy_hubImiyE10Policy1000ELNS0_9SortOrderE0EmiyiiNS1_21identity_decomposer_tEEEvPT5_SB_PT3_PKSC_PT1_PKSG_PT2_PKSK_T4_iiT6__param_5];
	cvta.to.global.u64 	%rd1, %rd107;
	mov.u32 	%r1, %tid.x;
	shr.u32 	%r2, %r1, 5;
	// begin inline asm
	mov.u32 %r291, %laneid;
	// end inline asm
	setp.ne.s32 	%p1, %r1, 0;
	@%p1 bra 	$L__BB10_2;
	cvta.to.global.u64 	%rd108, %rd101;
	atom.global.add.u32 	%r292, [%rd108], 1;
	st.shared.u32 	[_ZZN3cub18CUB_300001_SM_10006detail10radix_sort29DeviceRadixSortOnesweepKernelINS1_5radix10policy_hubImiyE10Policy1000ELNS0_9SortOrderE0EmiyiiNS1_21identity_decomposer_tEEEvPT5_SB_PT3_PKSC_PT1_PKSG_PT2_PKSK_T4_iiT6_E1s+46080], %r292;
$L__BB10_2:
	ld.param.u32 	%r1800, [_ZN3cub18CUB_300001_SM_10006detail10radix_sort29DeviceRadixSortOnesweepKernelINS1_5radix10policy_hubImiyE10Policy1000ELNS0_9SortOrderE0EmiyiiNS1_21identity_decomposer_tEEEvPT5_SB_PT3_PKSC_PT1_PKSG_PT2_PKSK_T4_iiT6__param_8];
	bar.sync 	0;
	ld.shared.u32 	%r4, [_ZZN3cub18CUB_300001_SM_10006detail10radix_sort29DeviceRadixSortOnesweepKernelINS1_5radix10policy_hubImiyE10Policy1000ELNS0_9SortOrderE0EmiyiiNS1_21identity_decomposer_tEEEvPT5_SB_PT3_PKSC_PT1_PKSG_PT2_PKSK_T4_iiT6_E1s+46080];
	mul.lo.s32 	%r293, %r4, 5760;
	add.s32 	%r294, %r293, 5760;
	setp.gt.s32 	%p2, %r294, %r1800;
	cvt.s64.s32 	%rd2, %r293;
	@%p2 bra 	$L__BB10_4;
	and.b32  	%r295, %r1, 31;
	and.b32  	%r296, %r1, 992;
	mul.lo.s32 	%r297, %r296, 15;
	or.b32  	%r298, %r297, %r295;
	cvt.u64.u32 	%rd109, %r298;
	add.s64 	%rd110, %rd109, %rd2;
	shl.b64 	%rd111, %rd110, 3;
	add.s64 	%rd112, %rd1, %rd111;
	ld.global.u64 	%rd581, [%rd112];
	ld.global.u64 	%rd580, [%rd112+256];
	ld.global.u64 	%rd579, [%rd112+512];
	ld.global.u64 	%rd578, [%rd112+768];
	ld.global.u64 	%rd577, [%rd112+1024];
	ld.global.u64 	%rd576, [%rd112+1280];
	ld.global.u64 	%rd575, [%rd112+1536];
	ld.global.u64 	%rd574, [%rd112+1792];
	ld.global.u64 	%rd573, [%rd112+2048];
	ld.global.u64 	%rd572, [%rd112+2304];
	ld.global.u64 	%rd571, [%rd112+2560];
	ld.global.u64 	%rd570, [%rd112+2816];
	ld.global.u64 	%rd569, [%rd112+3072];
	ld.global.u64 	%rd568, [%rd112+3328];
	ld.global.u64 	%rd567, [%rd112+3584];
	bra.uni 	$L__BB10_34;
$L__BB10_4:
	ld.param.u32 	%r1801, [_ZN3cub18CUB_300001_SM_10006detail10radix_sort29DeviceRadixSortOnesweepKernelINS1_5radix10policy_hubImiyE10Policy1000ELNS0_9SortOrderE0EmiyiiNS1_21identity_decomposer_tEEEvPT5_SB_PT3_PKSC_PT1_PKSG_PT2_PKSK_T4_iiT6__param_8];
	cvt.u32.u64 	%r299, %rd2;
	sub.s32 	%r5, %r1801, %r299;
	and.b32  	%r300, %r1, 31;
	and.b32  	%r301, %r1, 992;
	mul.lo.s32 	%r302, %r301, 15;
	or.b32  	%r6, %r302, %r300;
	setp.ge.s32 	%p3, %r6, %r5;
	cvt.u64.u32 	%rd114, %r6;
	add.s64 	%rd115, %rd114, %rd2;
	shl.b64 	%rd116, %rd115, 3;
	add.s64 	%rd18, %rd1, %rd116;
	mov.b64 	%rd581, -1;
	@%p3 bra 	$L__BB10_6;
	ld.global.u64 	%rd581, [%rd18];
$L__BB10_6:
	add.s32 	%r303, %r6, 32;
	setp.ge.s32 	%p4, %r303, %r5;
	mov.b64 	%rd580, -1;
	@%p4 bra 	$L__BB10_8;
	ld.global.u64 	%rd580, [%rd18+256];
$L__BB10_8:
	add.s32 	%r304, %r6, 64;
	setp.ge.s32 	%p5, %r304, %r5;
	mov.b64 	%rd579, -1;
	@%p5 bra 	$L__BB10_10;
	ld.global.u64 	%rd579, [%rd18+512];
$L__BB10_10:
	add.s32 	%r305, %r6, 96;
	setp.ge.s32 	%p6, %r305, %r5;
	mov.b64 	%rd578, -1;
	@%p6 bra 	$L__BB10_12;
	ld.global.u64 	%rd578, [%rd18+768];
$L__BB10_12:
	add.s32 	%r306, %r6, 128;
	setp.ge.s32 	%p7, %r306, %r5;
	mov.b64 	%rd577, -1;
	@%p7 bra 	$L__BB10_14;
	ld.global.u64 	%rd577, [%rd18+1024];
$L__BB10_14:
	add.s32 	%r307, %r6, 160;
	setp.ge.s32 	%p8, %r307, %r5;
	mov.b64 	%rd576, -1;
	@%p8 bra 	$L__BB10_16;
	ld.global.u64 	%rd576, [%rd18+1280];
$L__BB10_16:
	add.s32 	%r308, %r6, 192;
	setp.ge.s32 	%p9, %r308, %r5;
	mov.b64 	%rd575, -1;
	@%p9 bra 	$L__BB10_18;
	ld.global.u64 	%rd575, [%rd18+1536];
$L__BB10_18:
	add.s32 	%r309, %r6, 224;
	setp.ge.s32 	%p10, %r309, %r5;
	mov.b64 	%rd574, -1;
	@%p10 bra 	$L__BB10_20;
	ld.global.u64 	%rd574, [%rd18+1792];
$L__BB10_20:
	add.s32 	%r310, %r6, 256;
	setp.ge.s32 	%p11, %r310, %r5;
	mov.b64 	%rd573, -1;
	@%p11 bra 	$L__BB10_22;
	ld.global.u64 	%rd573, [%rd18+2048];
$L__BB10_22:
	add.s32 	%r311, %r6, 288;
	setp.ge.s32 	%p12, %r311, %r5;
	mov.b64 	%rd572, -1;
	@%p12 bra 	$L__BB10_24;
	ld.global.u64 	%rd572, [%rd18+2304];
$L__BB10_24:
	add.s32 	%r312, %r6, 320;
	setp.ge.s32 	%p13, %r312, %r5;
	mov.b64 	%rd571, -1;
	@%p13 bra 	$L__BB10_26;
	ld.global.u64 	%rd571, [%rd18+2560];
$L__BB10_26:
	add.s32 	%r313, %r6, 352;
	setp.ge.s32 	%p14, %r313, %r5;
	mov.b64 	%rd570, -1;
	@%p14 bra 	$L__BB10_28;
	ld.global.u64 	%rd570, [%rd18+2816];
$L__BB10_28:
	add.s32 	%r314, %r6, 384;
	setp.ge.s32 	%p15, %r314, %r5;
	mov.b64 	%rd569, -1;
	@%p15 bra 	$L__BB10_30;
	ld.global.u64 	%rd569, [%rd18+3072];
$L__BB10_30:
	add.s32 	%r315, %r6, 416;
	setp.ge.s32 	%p16, %r315, %r5;
	mov.b64 	%rd568, -1;
	@%p16 bra 	$L__BB10_32;
	ld.global.u64 	%rd568, [%rd18+3328];
$L__BB10_32:
	add.s32 	%r316, %r6, 448;
	setp.ge.s32 	%p17, %r316, %r5;
	mov.b64 	%rd567, -1;
	@%p17 bra 	$L__BB10_34;
	ld.global.u64 	%rd567, [%rd18+3584];
$L__BB10_34:
	shl.b32 	%r317, %r2, 10;
	mov.u32 	%r318, _ZZN3cub18CUB_300001_SM_10006detail10radix_sort29DeviceRadixSortOnesweepKernelINS1_5radix10policy_hubImiyE10Policy1000ELNS0_9SortOrderE0EmiyiiNS1_21identity_decomposer_tEEEvPT5_SB_PT3_PKSC_PT1_PKSG_PT2_PKSK_T4_iiT6_E1s;
	add.s32 	%r7, %r318, %r317;
	setp.gt.s32 	%p18, %r291, 255;
	@%p18 bra 	$L__BB10_47;
	max.s32 	%r319, %r291, 224;
	sub.s32 	%r320, %r319, %r291;
	add.s32 	%r321, %r320, 31;
	shr.u32 	%r322, %r321, 5;
	add.s32 	%r8, %r322, 1;
	and.b32  	%r9, %r8, 15;
	setp.lt.u32 	%p19, %r321, 480;
	mov.u32 	%r1821, %r291;
	@%p19 bra 	$L__BB10_38;
	and.b32  	%r323, %r8, 268435440;
	neg.s32 	%r1819, %r323;
	shl.b32 	%r325, %r291, 2;
	add.s32 	%r326, %r317, %r325;
	add.s32 	%r328, %r326, %r318;
	add.s32 	%r1818, %r328, 1024;
	mov.u32 	%r1821, %r291;
$L__BB10_37:
	.pragma "nounroll";
	mov.b32 	%r329, 0;
	st.shared.u32 	[%r1818+-1024], %r329;
	st.shared.u32 	[%r1818+-896], %r329;
	st.shared.u32 	[%r1818+-768], %r329;
	st.shared.u32 	[%r1818+-640], %r329;
	st.shared.u32 	[%r1818+-512], %r329;
	st.shared.u32 	[%r1818+-384], %r329;
	st.shared.u32 	[%r1818+-256], %r329;
	st.shared.u32 	[%r1818+-128], %r329;
	st.shared.u32 	[%r1818], %r329;
	st.shared.u32 	[%r1818+128], %r329;
	st.shared.u32 	[%r1818+256], %r329;
	st.shared.u32 	[%r1818+384], %r329;
	st.shared.u32 	[%r1818+512], %r329;
	st.shared.u32 	[%r1818+640], %r329;
	st.shared.u32 	[%r1818+768], %r329;
	st.shared.u32 	[%r1818+896], %r329;
	add.s32 	%r1821, %r1821, 512;
	add.s32 	%r1819, %r1819, 16;
	add.s32 	%r1818, %r1818, 2048;
	setp.ne.s32 	%p20, %r1819, 0;
	@%p20 bra 	$L__BB10_37;
$L__BB10_38:
	setp.eq.s32 	%p21, %r9, 0;
	@%p21 bra 	$L__BB10_47;
	and.b32  	%r19, %r8, 7;
	setp.lt.u32 	%p22, %r9, 8;
	@%p22 bra 	$L__BB10_41;
	shl.b32 	%r330, %r1821, 2;
	add.s32 	%r331, %r7, %r330;
	mov.b32 	%r332, 0;
	st.shared.u32 	[%r331], %r332;
	st.shared.u32 	[%r331+128], %r332;
	st.shared.u32 	[%r331+256], %r332;
	st.shared.u32 	[%r331+384], %r332;
	st.shared.u32 	[%r331+512], %r332;
	st.shared.u32 	[%r331+640], %r332;
	st.shared.u32 	[%r331+768], %r332;
	st.shared.u32 	[%r331+896], %r332;
	add.s32 	%r1821, %r1821, 256;
$L__BB10_41:
	setp.eq.s32 	%p23, %r19, 0;
	@%p23 bra 	$L__BB10_47;
	and.b32  	%r22, %r8, 3;
	setp.lt.u32 	%p24, %r19, 4;
	@%p24 bra 	$L__BB10_44;
	shl.b32 	%r333, %r1821, 2;
	add.s32 	%r334, %r7, %r333;
	mov.b32 	%r335, 0;
	st.shared.u32 	[%r334], %r335;
	st.shared.u32 	[%r334+128], %r335;
	st.shared.u32 	[%r334+256], %r335;
	st.shared.u32 	[%r334+384], %r335;
	add.s32 	%r1821, %r1821, 128;
$L__BB10_44:
	setp.eq.s32 	%p25, %r22, 0;
	@%p25 bra 	$L__BB10_47;
	shl.b32 	%r337, %r1821, 2;
	add.s32 	%r338, %r317, %r337;
	add.s32 	%r1825, %r318, %r338;
	neg.s32 	%r1824, %r22;
$L__BB10_46:
	.pragma "nounroll";
	mov.b32 	%r340, 0;
	st.shared.u32 	[%r1825], %r340;
	add.s32 	%r1825, %r1825, 128;
	add.s32 	%r1824, %r1824, 1;
	setp.ne.s32 	%p26, %r1824, 0;
	@%p26 bra 	$L__BB10_46;
$L__BB10_47:
	ld.param.u32 	%r1817, [_ZN3cub18CUB_300001_SM_10006detail10radix_sort29DeviceRadixSortOnesweepKernelINS1_5radix10policy_hubImiyE10Policy1000ELNS0_9SortOrderE0EmiyiiNS1_21identity_decomposer_tEEEvPT5_SB_PT3_PKSC_PT1_PKSG_PT2_PKSK_T4_iiT6__param_10];
	ld.param.u32 	%r1816, [_ZN3cub18CUB_300001_SM_10006detail10radix_sort29DeviceRadixSortOnesweepKernelINS1_5radix10policy_hubImiyE10Policy1000ELNS0_9SortOrderE0EmiyiiNS1_21identity_decomposer_tEEEvPT5_SB_PT3_PKSC_PT1_PKSG_PT2_PKSK_T4_iiT6__param_9];
	bar.warp.sync 	-1;
	cvt.u64.u32 	%rd63, %r1816;
	shr.u64 	%rd131, %rd581, %r1816;
	cvt.u32.u64 	%r342, %rd131;
	mov.b32 	%r343, -1;
	shl.b32 	%r344, %r343, %r1817;
	not.b32 	%r31, %r344;
	and.b32  	%r32, %r342, %r31;
	shl.b32 	%r345, %r1, 5;
	and.b32  	%r346, %r345, 31744;
	add.s32 	%r348, %r318, %r346;
	shl.b32 	%r349, %r32, 2;
	add.s32 	%r350, %r348, %r349;
	atom.shared.add.u32 	%r351, [%r350], 1;
	shr.u64 	%rd132, %rd580, %r1816;
	cvt.u32.u64 	%r352, %rd132;
	and.b32  	%r353, %r352, %r31;
	shl.b32 	%r354, %r353, 2;
	add.s32 	%r355, %r348, %r354;
	atom.shared.add.u32 	%r356, [%r355], 1;
	shr.u64 	%rd133, %rd579, %r1816;
	cvt.u32.u64 	%r357, %rd133;
	and.b32  	%r358, %r357, %r31;
	shl.b32 	%r359, %r358, 2;
	add.s32 	%r360, %r348, %r359;
	atom.shared.add.u32 	%r361, [%r360], 1;
	shr.u64 	%rd134, %rd578, %r1816;
	cvt.u32.u64 	%r362, %rd134;
	and.b32  	%r363, %r362, %r31;
	shl.b32 	%r364, %r363, 2;
	add.s32 	%r365, %r348, %r364;
	atom.shared.add.u32 	%r366, [%r365], 1;
	shr.u64 	%rd135, %rd577, %r1816;
	cvt.u32.u64 	%r367, %rd135;
	and.b32  	%r368, %r367, %r31;
	shl.b32 	%r369, %r368, 2;
	add.s32 	%r370, %r348, %r369;
	atom.shared.add.u32 	%r371, [%r370], 1;
	shr.u64 	%rd136, %rd576, %r1816;
	cvt.u32.u64 	%r372, %rd136;
	and.b32  	%r373, %r372, %r31;
	shl.b32 	%r374, %r373, 2;
	add.s32 	%r375, %r348, %r374;
	atom.shared.add.u32 	%r376, [%r375], 1;
	shr.u64 	%rd137, %rd575, %r1816;
	cvt.u32.u64 	%r377, %rd137;
	and.b32  	%r378, %r377, %r31;
	shl.b32 	%r379, %r378, 2;
	add.s32 	%r380, %r348, %r379;
	atom.shared.add.u32 	%r381, [%r380], 1;
	shr.u64 	%rd138, %rd574, %r1816;
	cvt.u32.u64 	%r382, %rd138;
	and.b32  	%r383, %r382, %r31;
	shl.b32 	%r384, %r383, 2;
	add.s32 	%r385, %r348, %r384;
	atom.shared.add.u32 	%r386, [%r385], 1;
	shr.u64 	%rd139, %rd573, %r1816;
	cvt.u32.u64 	%r387, %rd139;
	and.b32  	%r388, %r387, %r31;
	shl.b32 	%r389, %r388, 2;
	add.s32 	%r390, %r348, %r389;
	atom.shared.add.u32 	%r391, [%r390], 1;
	shr.u64 	%rd140, %rd572, %r1816;
	cvt.u32.u64 	%r392, %rd140;
	and.b32  	%r393, %r392, %r31;
	shl.b32 	%r394, %r393, 2;
	add.s32 	%r395, %r348, %r394;
	atom.shared.add.u32 	%r396, [%r395], 1;
	shr.u64 	%rd141, %rd571, %r1816;
	cvt.u32.u64 	%r397, %rd141;
	and.b32  	%r398, %r397, %r31;
	shl.b32 	%r399, %r398, 2;
	add.s32 	%r400, %r348, %r399;
	atom.shared.add.u32 	%r401, [%r400], 1;
	shr.u64 	%rd142, %rd570, %r1816;
	cvt.u32.u64 	%r402, %rd142;
	and.b32  	%r403, %r402, %r31;
	shl.b32 	%r404, %r403, 2;
	add.s32 	%r405, %r348, %r404;
	atom.shared.add.u32 	%r406, [%r405], 1;
	shr.u64 	%rd143, %rd569, %r1816;
	cvt.u32.u64 	%r407, %rd143;
	and.b32  	%r408, %r407, %r31;
	shl.b32 	%r409, %r408, 2;
	add.s32 	%r410, %r348, %r409;
	atom.shared.add.u32 	%r411, [%r410], 1;
	shr.u64 	%rd144, %rd568, %r1816;
	cvt.u32.u64 	%r412, %rd144;
	and.b32  	%r413, %r412, %r31;
	shl.b32 	%r414, %r413, 2;
	add.s32 	%r415, %r348, %r414;
	atom.shared.add.u32 	%r416, [%r415], 1;
	shr.u64 	%rd145, %rd567, %r1816;
	cvt.u32.u64 	%r417, %rd145;
	and.b32  	%r418, %r417, %r31;
	shl.b32 	%r419, %r418, 2;
	add.s32 	%r420, %r348, %r419;
	atom.shared.add.u32 	%r421, [%r420], 1;
	bar.sync 	0;
	setp.gt.u32 	%p27, %r1, 255;
	mov.b32 	%r1826, 0;
	@%p27 bra 	$L__BB10_49;
	shl.b32 	%r422, %r1, 2;
	add.s32 	%r424, %r318, %r422;
	ld.shared.u32 	%r425, [%r424];
	mov.b32 	%r426, 0;
	st.shared.u32 	[%r424], %r426;
	ld.shared.u32 	%r427, [%r424+1024];
	st.shared.u32 	[%r424+1024], %r425;
	add.s32 	%r428, %r427, %r425;
	ld.shared.u32 	%r429, [%r424+2048];
	st.shared.u32 	[%r424+2048], %r428;
	add.s32 	%r430, %r429, %r428;
	ld.shared.u32 	%r431, [%r424+3072];
	st.shared.u32 	[%r424+3072], %r430;
	add.s32 	%r432, %r431, %r430;
	ld.shared.u32 	%r433, [%r424+4096];
	st.shared.u32 	[%r424+4096], %r432;
	add.s32 	%r434, %r433, %r432;
	ld.shared.u32 	%r435, [%r424+5120];
	st.shared.u32 	[%r424+5120], %r434;
	add.s32 	%r436, %r435, %r434;
	ld.shared.u32 	%r437, [%r424+6144];
	st.shared.u32 	[%r424+6144], %r436;
	add.s32 	%r438, %r437, %r436;
	ld.shared.u32 	%r439, [%r424+7168];
	st.shared.u32 	[%r424+7168], %r438;
	add.s32 	%r440, %r439, %r438;
	ld.shared.u32 	%r441, [%r424+8192];
	st.shared.u32 	[%r424+8192], %r440;
	add.s32 	%r442, %r441, %r440;
	ld.shared.u32 	%r443, [%r424+9216];
	st.shared.u32 	[%r424+9216], %r442;
	add.s32 	%r444, %r443, %r442;
	ld.shared.u32 	%r445, [%r424+10240];
	st.shared.u32 	[%r424+10240], %r444;
	add.s32 	%r446, %r445, %r444;
	ld.shared.u32 	%r447, [%r424+11264];
	st.shared.u32 	[%r424+11264], %r446;
	add.s32 	%r1826, %r447, %r446;
$L__BB10_49:
	ld.param.u64 	%rd541, [_ZN3cub18CUB_300001_SM_10006detail10radix_sort29DeviceRadixSortOnesweepKernelINS1_5radix10policy_hubImiyE10Policy1000ELNS0_9SortOrderE0EmiyiiNS1_21identity_decomposer_tEEEvPT5_SB_PT3_PKSC_PT1_PKSG_PT2_PKSK_T4_iiT6__param_0];
	setp.gt.u32 	%p28, %r1, 255;
	shl.b32 	%r448, %r4, 8;
	add.s32 	%r449, %r448, %r1;
	cvta.to.global.u64 	%rd64, %rd541;
	mul.wide.s32 	%rd146, %r449, 4;
	add.s64 	%rd65, %rd64, %rd146;
	@%p28 bra 	$L__BB10_51;
	or.b32  	%r450, %r1826, 1073741824;
	st.volatile.global.u32 	[%rd65], %r450;
$L__BB10_51:
	ld.param.u64 	%rd552, [_ZN3cub18CUB_300001_SM_10006detail10radix_sort29DeviceRadixSortOnesweepKernelINS1_5radix10policy_hubImiyE10Policy1000ELNS0_9SortOrderE0EmiyiiNS1_21identity_decomposer_tEEEvPT5_SB_PT3_PKSC_PT1_PKSG_PT2_PKSK_T4_iiT6__param_7];
	ld.param.u64 	%rd551, [_ZN3cub18CUB_300001_SM_10006detail10radix_sort29DeviceRadixSortOnesweepKernelINS1_5radix10policy_hubImiyE10Policy1000ELNS0_9SortOrderE0EmiyiiNS1_21identity_decomposer_tEEEvPT5_SB_PT3_PKSC_PT1_PKSG_PT2_PKSK_T4_iiT6__param_6];
	ld.param.u64 	%rd550, [_ZN3cub18CUB_300001_SM_10006detail10radix_sort29DeviceRadixSortOnesweepKernelINS1_5radix10policy_hubImiyE10Policy1000ELNS0_9SortOrderE0EmiyiiNS1_21identity_decomposer_tEEEvPT5_SB_PT3_PKSC_PT1_PKSG_PT2_PKSK_T4_iiT6__param_4];
	ld.param.u64 	%rd548, [_ZN3cub18CUB_300001_SM_10006detail10radix_sort29DeviceRadixSortOnesweepKernelINS1_5radix10policy_hubImiyE10Policy1000ELNS0_9SortOrderE0EmiyiiNS1_21identity_decomposer_tEEEvPT5_SB_PT3_PKSC_PT1_PKSG_PT2_PKSK_T4_iiT6__param_3];
	cvta.to.global.u64 	%rd66, %rd551;
	cvta.to.global.u64 	%rd67, %rd550;
	setp.lt.u32 	%p29, %r1, 256;
	setp.eq.s32 	%p30, %r1826, 5760;
	and.pred  	%p31, %p29, %p30;
	selp.u32 	%r451, 1, 0, %p31;
	{ 
	.reg .pred 	%p1; 
	.reg .pred 	%p2; 
	setp.ne.u32 	%p1, %r451, 0; 
	bar.red.or.pred 	%p2, 0, %p1; 
	selp.u32 	%r452, 1, 0, %p2; 
	}
	setp.eq.s32 	%p32, %r452, 0;
	and.b32  	%r453, %r1, 992;
	and.b32  	%r454, %r1, 31;
	mul.lo.s32 	%r455, %r453, 15;
	or.b32  	%r456, %r455, %r454;
	cvt.u64.u32 	%rd68, %r456;
	mul.lo.s32 	%r457, %r4, 5760;
	cvt.s64.s32 	%rd147, %r457;
	add.s64 	%rd148, %rd68, %rd147;
	cvta.to.global.u64 	%rd149, %rd552;
	shl.b64 	%rd150, %rd148, 2;
	add.s64 	%rd69, %rd149, %rd150;
	cvt.u64.u32 	%rd70, %r1;
	cvta.to.global.u64 	%rd151, %rd548;
	mul.wide.u32 	%rd152, %r1, 8;
	add.s64 	%rd71, %rd151, %rd152;
	@%p32 bra 	$L__BB10_159;
	setp.gt.u32 	%p33, %r1, 255;
	shl.b32 	%r458, %r1, 3;
	mov.u32 	%r459, _ZZN3cub18CUB_300001_SM_10006detail10radix_sort29DeviceRadixSortOnesweepKernelINS1_5radix10policy_hubImiyE10Policy1000ELNS0_9SortOrderE0EmiyiiNS1_21identity_decomposer_tEEEvPT5_SB_PT3_PKSC_PT1_PKSG_PT2_PKSK_T4_iiT6_E1s;
	add.s32 	%r460, %r459, %r458;
	add.s32 	%r35, %r460, 46080;
	@%p33 bra 	$L__BB10_60;
	ld.global.u64 	%rd153, [%rd71];
	setp.gt.u32 	%p34, %r1, %r32;
	selp.b64 	%rd154, 5760, 0, %p34;
	sub.s64 	%rd582, %rd153, %rd154;
	st.shared.u64 	[%r35], %rd582;
	setp.lt.s32 	%p35, %r4, 1;
	mov.u32 	%r1830, %r1826;
	@%p35 bra 	$L__BB10_59;
	mov.b32 	%r1828, -1;
	mov.u32 	%r1827, %r4;
	mov.u32 	%r1830, %r1826;
$L__BB10_55:
	add.s32 	%r39, %r1827, -1;
	shl.b32 	%r462, %r39, 8;
	add.s32 	%r463, %r462, %r1;
	mul.wide.s32 	%rd155, %r463, 4;
	add.s64 	%rd73, %rd64, %rd155;
$L__BB10_56:
	membar.cta;
	ld.volatile.global.u32 	%r40, [%rd73];
	setp.eq.s32 	%p36, %r40, 0;
	@%p36 bra 	$L__BB10_56;
	and.b32  	%r464, %r40, 1073741823;
	add.s32 	%r1830, %r464, %r1830;
	setp.gt.s32 	%p37, %r40, -1;
	vote.sync.ballot.b32 	%r1828, %p37, %r1828;
	setp.gt.u32 	%p39, %r1827, 1;
	and.pred  	%p40, %p37, %p39;
	mov.u32 	%r1827, %r39;
	@%p40 bra 	$L__BB10_55;
	ld.shared.u64 	%rd582, [%r35];
$L__BB10_59:
	or.b32  	%r465, %r1830, -2147483648;
	st.volatile.global.u32 	[%rd65], %r465;
	sub.s32 	%r466, %r1830, %r1826;
	cvt.s64.s32 	%rd156, %r466;
	add.s64 	%rd157, %rd582, %rd156;
	st.shared.u64 	[%r35], %rd157;
$L__BB10_60:
	ld.param.u32 	%r1802, [_ZN3cub18CUB_300001_SM_10006detail10radix_sort29DeviceRadixSortOnesweepKernelINS1_5radix10policy_hubImiyE10Policy1000ELNS0_9SortOrderE0EmiyiiNS1_21identity_decomposer_tEEEvPT5_SB_PT3_PKSC_PT1_PKSG_PT2_PKSK_T4_iiT6__param_8];
	ld.param.u64 	%rd544, [_ZN3cub18CUB_300001_SM_10006detail10radix_sort29DeviceRadixSortOnesweepKernelINS1_5radix10policy_hubImiyE10Policy1000ELNS0_9SortOrderE0EmiyiiNS1_21identity_decomposer_tEEEvPT5_SB_PT3_PKSC_PT1_PKSG_PT2_PKSK_T4_iiT6__param_2];
	mad.lo.s32 	%r44, %r4, 5760, 5760;
	setp.lt.s32 	%p42, %r44, %r1802;
	setp.eq.s64 	%p43, %rd544, 0;
	or.pred  	%p44, %p43, %p42;
	or.pred  	%p45, %p33, %p44;
	@%p45 bra 	$L__BB10_62;
	ld.param.u64 	%rd545, [_ZN3cub18CUB_300001_SM_10006detail10radix_sort29DeviceRadixSortOnesweepKernelINS1_5radix10policy_hubImiyE10Policy1000ELNS0_9SortOrderE0EmiyiiNS1_21identity_decomposer_tEEEvPT5_SB_PT3_PKSC_PT1_PKSG_PT2_PKSK_T4_iiT6__param_2];
	ld.shared.u64 	%rd158, [%r35];
	setp.gt.u32 	%p46, %r1, %r32;
	selp.b64 	%rd159, 5760, 0, %p46;
	cvt.s64.s32 	%rd160, %r1826;
	add.s64 	%rd161, %rd159, %rd160;
	add.s64 	%rd162, %rd161, %rd158;
	cvta.to.global.u64 	%rd163, %rd545;
	shl.b64 	%rd164, %rd70, 3;
	add.s64 	%rd165, %rd163, %rd164;
	st.global.u64 	[%rd165], %rd162;
$L__BB10_62:
	ld.param.u32 	%r1803, [_ZN3cub18CUB_300001_SM_10006detail10radix_sort29DeviceRadixSortOnesweepKernelINS1_5radix10policy_hubImiyE10Policy1000ELNS0_9SortOrderE0EmiyiiNS1_21identity_decomposer_tEEEvPT5_SB_PT3_PKSC_PT1_PKSG_PT2_PKSK_T4_iiT6__param_8];
	setp.gt.s32 	%p47, %r44, %r1803;
	bar.sync 	0;
	shl.b32 	%r467, %r32, 3;
	mov.u32 	%r468, _ZZN3cub18CUB_300001_SM_10006detail10radix_sort29DeviceRadixSortOnesweepKernelINS1_5radix10policy_hubImiyE10Policy1000ELNS0_9SortOrderE0EmiyiiNS1_21identity_decomposer_tEEEvPT5_SB_PT3_PKSC_PT1_PKSG_PT2_PKSK_T4_iiT6_E1s;
	add.s32 	%r469, %r468, %r467;
	ld.shared.u64 	%rd76, [%r469+46080];
	@%p47 bra 	$L__BB10_64;
	add.s64 	%rd166, %rd76, %rd68;
	shl.b64 	%rd167, %rd166, 3;
	add.s64 	%rd168, %rd67, %rd167;
	st.global.u64 	[%rd168], %rd581;
	st.global.u64 	[%rd168+256], %rd580;
	st.global.u64 	[%rd168+512], %rd579;
	st.global.u64 	[%rd168+768], %rd578;
	st.global.u64 	[%rd168+1024], %rd577;
	st.global.u64 	[%rd168+1280], %rd576;
	st.global.u64 	[%rd168+1536], %rd575;
	st.global.u64 	[%rd168+1792], %rd574;
	st.global.u64 	[%rd168+2048], %rd573;
	st.global.u64 	[%rd168+2304], %rd572;
	st.global.u64 	[%rd168+2560], %rd571;
	st.global.u64 	[%rd168+2816], %rd570;
	st.global.u64 	[%rd168+3072], %rd569;
	st.global.u64 	[%rd168+3328], %rd568;
	st.global.u64 	[%rd168+3584], %rd567;
	bra.uni 	$L__BB10_94;
$L__BB10_64:
	ld.param.u32 	%r1804, [_ZN3cub18CUB_300001_SM_10006detail10radix_sort29DeviceRadixSortOnesweepKernelINS1_5radix10policy_hubImiyE10Policy1000ELNS0_9SortOrderE0EmiyiiNS1_21identity_decomposer_tEEEvPT5_SB_PT3_PKSC_PT1_PKSG_PT2_PKSK_T4_iiT6__param_8];
	cvt.u32.u64 	%r470, %rd68;
	mad.lo.s32 	%r45, %r4, -5760, %r1804;
	setp.ge.s32 	%p48, %r470, %r45;
	add.s64 	%rd169, %rd76, %rd68;
	shl.b64 	%rd170, %rd169, 3;
	add.s64 	%rd77, %rd67, %rd170;
	@%p48 bra 	$L__BB10_66;
	st.global.u64 	[%rd77], %rd581;
$L__BB10_66:
	add.s32 	%r472, %r470, 32;
	setp.ge.s32 	%p49, %r472, %r45;
	@%p49 bra 	$L__BB10_68;
	st.global.u64 	[%rd77+256], %rd580;
$L__BB10_68:
	add.s32 	%r474, %r470, 64;
	setp.ge.s32 	%p50, %r474, %r45;
	@%p50 bra 	$L__BB10_70;
	st.global.u64 	[%rd77+512], %rd579;
$L__BB10_70:
	add.s32 	%r476, %r470, 96;
	setp.ge.s32 	%p51, %r476, %r45;
	@%p51 bra 	$L__BB10_72;
	st.global.u64 	[%rd77+768], %rd578;
$L__BB10_72:
	add.s32 	%r478, %r470, 128;
	setp.ge.s32 	%p52, %r478, %r45;
	@%p52 bra 	$L__BB10_74;
	st.global.u64 	[%rd77+1024], %rd577;
$L__BB10_74:
	add.s32 	%r480, %r470, 160;
	setp.ge.s32 	%p53, %r480, %r45;
	@%p53 bra 	$L__BB10_76;
	st.global.u64 	[%rd77+1280], %rd576;
$L__BB10_76:
	add.s32 	%r482, %r470, 192;
	setp.ge.s32 	%p54, %r482, %r45;
	@%p54 bra 	$L__BB10_78;
	st.global.u64 	[%rd77+1536], %rd575;
$L__BB10_78:
	add.s32 	%r484, %r470, 224;
	setp.ge.s32 	%p55, %r484, %r45;
	@%p55 bra 	$L__BB10_80;
	st.global.u64 	[%rd77+1792], %rd574;
$L__BB10_80:
	add.s32 	%r486, %r470, 256;
	setp.ge.s32 	%p56, %r486, %r45;
	@%p56 bra 	$L__BB10_82;
	st.global.u64 	[%rd77+2048], %rd573;
$L__BB10_82:
	add.s32 	%r488, %r470, 288;
	setp.ge.s32 	%p57, %r488, %r45;
	@%p57 bra 	$L__BB10_84;
	st.global.u64 	[%rd77+2304], %rd572;
$L__BB10_84:
	add.s32 	%r490, %r470, 320;
	setp.ge.s32 	%p58, %r490, %r45;
	@%p58 bra 	$L__BB10_86;
	st.global.u64 	[%rd77+2560], %rd571;
$L__BB10_86:
	add.s32 	%r492, %r470, 352;
	setp.ge.s32 	%p59, %r492, %r45;
	@%p59 bra 	$L__BB10_88;
	st.global.u64 	[%rd77+2816], %rd570;
$L__BB10_88:
	add.s32 	%r494, %r470, 384;
	setp.ge.s32 	%p60, %r494, %r45;
	@%p60 bra 	$L__BB10_90;
	st.global.u64 	[%rd77+3072], %rd569;
$L__BB10_90:
	add.s32 	%r496, %r470, 416;
	setp.ge.s32 	%p61, %r496, %r45;
	@%p61 bra 	$L__BB10_92;
	st.global.u64 	[%rd77+3328], %rd568;
$L__BB10_92:
	add.s32 	%r498, %r470, 448;
	setp.ge.s32 	%p62, %r498, %r45;
	@%p62 bra 	$L__BB10_94;
	st.global.u64 	[%rd77+3584], %rd567;
$L__BB10_94:
	ld.param.u32 	%r1805, [_ZN3cub18CUB_300001_SM_10006detail10radix_sort29DeviceRadixSortOnesweepKernelINS1_5radix10policy_hubImiyE10Policy1000ELNS0_9SortOrderE0EmiyiiNS1_21identity_decomposer_tEEEvPT5_SB_PT3_PKSC_PT1_PKSG_PT2_PKSK_T4_iiT6__param_8];
	setp.gt.s32 	%p63, %r44, %r1805;
	@%p63 bra 	$L__BB10_96;
	ld.global.u32 	%r1859, [%rd69];
	ld.global.u32 	%r1858, [%rd69+128];
	ld.global.u32 	%r1857, [%rd69+256];
	ld.global.u32 	%r1856, [%rd69+384];
	ld.global.u32 	%r1855, [%rd69+512];
	ld.global.u32 	%r1854, [%rd69+640];
	ld.global.u32 	%r1853, [%rd69+768];
	ld.global.u32 	%r1852, [%rd69+896];
	ld.global.u32 	%r1851, [%rd69+1024];
	ld.global.u32 	%r1850, [%rd69+1152];
	ld.global.u32 	%r1849, [%rd69+1280];
	ld.global.u32 	%r1848, [%rd69+1408];
	ld.global.u32 	%r1847, [%rd69+1536];
	ld.global.u32 	%r1846, [%rd69+1664];
	ld.global.u32 	%r1845, [%rd69+1792];
	bra.uni 	$L__BB10_126;
$L__BB10_96:
	ld.param.u32 	%r1806, [_ZN3cub18CUB_300001_SM_10006detail10radix_sort29DeviceRadixSortOnesweepKernelINS1_5radix10policy_hubImiyE10Policy1000ELNS0_9SortOrderE0EmiyiiNS1_21identity_decomposer_tEEEvPT5_SB_PT3_PKSC_PT1_PKSG_PT2_PKSK_T4_iiT6__param_8];
	cvt.u32.u64 	%r500, %rd68;
	mul.lo.s32 	%r501, %r4, 5760;
	sub.s32 	%r61, %r1806, %r501;
	setp.ge.s32 	%p64, %r500, %r61;
	@%p64 bra 	$L__BB10_98;
	ld.global.u32 	%r1859, [%rd69];
$L__BB10_98:
	add.s32 	%r504, %r500, 32;
	setp.ge.s32 	%p65, %r504, %r61;
	@%p65 bra 	$L__BB10_100;
	ld.global.u32 	%r1858, [%rd69+128];
$L__BB10_100:
	add.s32 	%r507, %r500, 64;
	setp.ge.s32 	%p66, %r507, %r61;
	@%p66 bra 	$L__BB10_102;
	ld.global.u32 	%r1857, [%rd69+256];
$L__BB10_102:
	add.s32 	%r510, %r500, 96;
	setp.ge.s32 	%p67, %r510, %r61;
	@%p67 bra 	$L__BB10_104;
	ld.global.u32 	%r1856, [%rd69+384];
$L__BB10_104:
	add.s32 	%r513, %r500, 128;
	setp.ge.s32 	%p68, %r513, %r61;
	@%p68 bra 	$L__BB10_106;
	ld.global.u32 	%r1855, [%rd69+512];
$L__BB10_106:
	cvt.u32.u64 	%r515, %rd68;
	add.s32 	%r516, %r515, 160;
	setp.ge.s32 	%p69, %r516, %r61;
	@%p69 bra 	$L__BB10_108;
	ld.global.u32 	%r1854, [%rd69+640];
$L__BB10_108:
	cvt.u32.u64 	%r518, %rd68;
	add.s32 	%r519, %r518, 192;
	setp.ge.s32 	%p70, %r519, %r61;
	@%p70 bra 	$L__BB10_110;
	ld.global.u32 	%r1853, [%rd69+768];
$L__BB10_110:
	cvt.u32.u64 	%r521, %rd68;
	add.s32 	%r522, %r521, 224;
	setp.ge.s32 	%p71, %r522, %r61;
	@%p71 bra 	$L__BB10_112;
	ld.global.u32 	%r1852, [%rd69+896];
$L__BB10_112:
	cvt.u32.u64 	%r524, %rd68;
	add.s32 	%r525, %r524, 256;
	setp.ge.s32 	%p72, %r525, %r61;
	@%p72 bra 	$L__BB10_114;
	ld.global.u32 	%r1851, [%rd69+1024];
$L__BB10_114:
	cvt.u32.u64 	%r527, %rd68;
	add.s32 	%r528, %r527, 288;
	setp.ge.s32 	%p73, %r528, %r61;
	@%p73 bra 	$L__BB10_116;
	ld.global.u32 	%r1850, [%rd69+1152];
$L__BB10_116:
	cvt.u32.u64 	%r530, %rd68;
	add.s32 	%r531, %r530, 320;
	setp.ge.s32 	%p74, %r531, %r61;
	@%p74 bra 	$L__BB10_118;
	ld.global.u32 	%r1849, [%rd69+1280];
$L__BB10_118:
	cvt.u32.u64 	%r533, %rd68;
	add.s32 	%r534, %r533, 352;
	setp.ge.s32 	%p75, %r534, %r61;
	@%p75 bra 	$L__BB10_120;
	ld.global.u32 	%r1848, [%rd69+1408];
$L__BB10_120:
	cvt.u32.u64 	%r536, %rd68;
	add.s32 	%r537, %r536, 384;
	setp.ge.s32 	%p76, %r537, %r61;
	@%p76 bra 	$L__BB10_122;
	ld.global.u32 	%r1847, [%rd69+1536];
$L__BB10_122:
	cvt.u32.u64 	%r539, %rd68;
	add.s32 	%r540, %r539, 416;
	setp.ge.s32 	%p77, %r540, %r61;
	@%p77 bra 	$L__BB10_124;
	ld.global.u32 	%r1846, [%rd69+1664];
$L__BB10_124:
	cvt.u32.u64 	%r542, %rd68;
	add.s32 	%r543, %r542, 448;
	setp.ge.s32 	%p78, %r543, %r61;
	@%p78 bra 	$L__BB10_126;
	ld.global.u32 	%r1845, [%rd69+1792];
$L__BB10_126:
	ld.param.u32 	%r1807, [_ZN3cub18CUB_300001_SM_10006detail10radix_sort29DeviceRadixSortOnesweepKernelINS1_5radix10policy_hubImiyE10Policy1000ELNS0_9SortOrderE0EmiyiiNS1_21identity_decomposer_tEEEvPT5_SB_PT3_PKSC_PT1_PKSG_PT2_PKSK_T4_iiT6__param_8];
	setp.gt.s32 	%p79, %r44, %r1807;
	@%p79 bra 	$L__BB10_128;
	add.s64 	%rd171, %rd76, %rd68;
	shl.b64 	%rd172, %rd171, 2;
	add.s64 	%rd173, %rd66, %rd172;
	st.global.u32 	[%rd173], %r1859;
	st.global.u32 	[%rd173+128], %r1858;
	st.global.u32 	[%rd173+256], %r1857;
	st.global.u32 	[%rd173+384], %r1856;
	st.global.u32 	[%rd173+512], %r1855;
	st.global.u32 	[%rd173+640], %r1854;
	st.global.u32 	[%rd173+768], %r1853;
	st.global.u32 	[%rd173+896], %r1852;
	st.global.u32 	[%rd173+1024], %r1851;
	st.global.u32 	[%rd173+1152], %r1850;
	st.global.u32 	[%rd173+1280], %r1849;
	st.global.u32 	[%rd173+1408], %r1848;
	st.global.u32 	[%rd173+1536], %r1847;
	st.global.u32 	[%rd173+1664], %r1846;
	st.global.u32 	[%rd173+1792], %r1845;
	bra.uni 	$L__BB10_158;
$L__BB10_128:
	ld.param.u32 	%r1808, [_ZN3cub18CUB_300001_SM_10006detail10radix_sort29DeviceRadixSortOnesweepKernelINS1_5radix10policy_hubImiyE10Policy1000ELNS0_9SortOrderE0EmiyiiNS1_21identity_decomposer_tEEEvPT5_SB_PT3_PKSC_PT1_PKSG_PT2_PKSK_T4_iiT6__param_8];
	cvt.u32.u64 	%r544, %rd68;
	mad.lo.s32 	%r106, %r4, -5760, %r1808;
	setp.ge.s32 	%p80, %r544, %r106;
	add.s64 	%rd174, %rd76, %rd68;
	shl.b64 	%rd175, %rd174, 2;
	add.s64 	%rd78, %rd66, %rd175;
	@%p80 bra 	$L__BB10_130;
	st.global.u32 	[%rd78], %r1859;
$L__BB10_130:
	cvt.u32.u64 	%r545, %rd68;
	add.s32 	%r546, %r545, 32;
	setp.ge.s32 	%p81, %r546, %r106;
	@%p81 bra 	$L__BB10_132;
	st.global.u32 	[%rd78+128], %r1858;
$L__BB10_132:
	cvt.u32.u64 	%r547, %rd68;
	add.s32 	%r548, %r547, 64;
	setp.ge.s32 	%p82, %r548, %r106;
	@%p82 bra 	$L__BB10_134;
	st.global.u32 	[%rd78+256], %r1857;
$L__BB10_134:
	cvt.u32.u64 	%r549, %rd68;
	add.s32 	%r550, %r549, 96;
	setp.ge.s32 	%p83, %r550, %r106;
	@%p83 bra 	$L__BB10_136;
	st.global.u32 	[%rd78+384], %r1856;
$L__BB10_136:
	cvt.u32.u64 	%r551, %rd68;
	add.s32 	%r552, %r551, 128;
	setp.ge.s32 	%p84, %r552, %r106;
	@%p84 bra 	$L__BB10_138;
	st.global.u32 	[%rd78+512], %r1855;
$L__BB10_138:
	cvt.u32.u64 	%r553, %rd68;
	add.s32 	%r554, %r553, 160;
	setp.ge.s32 	%p85, %r554, %r106;
	@%p85 bra 	$L__BB10_140;
	st.global.u32 	[%rd78+640], %r1854;
$L__BB10_140:
	cvt.u32.u64 	%r555, %rd68;
	add.s32 	%r556, %r555, 192;
	setp.ge.s32 	%p86, %r556, %r106;
	@%p86 bra 	$L__BB10_142;
	st.global.u32 	[%rd78+768], %r1853;
$L__BB10_142:
	cvt.u32.u64 	%r557, %rd68;
	add.s32 	%r558, %r557, 224;
	setp.ge.s32 	%p87, %r558, %r106;
	@%p87 bra 	$L__BB10_144;
	st.global.u32 	[%rd78+896], %r1852;
$L__BB10_144:
	cvt.u32.u64 	%r559, %rd68;
	add.s32 	%r560, %r559, 256;
	setp.ge.s32 	%p88, %r560, %r106;
	@%p88 bra 	$L__BB10_146;
	st.global.u32 	[%rd78+1024], %r1851;
$L__BB10_146:
	cvt.u32.u64 	%r561, %rd68;
	add.s32 	%r562, %r561, 288;
	setp.ge.s32 	%p89, %r562, %r106;
	@%p89 bra 	$L__BB10_148;
	st.global.u32 	[%rd78+1152], %r1850;
$L__BB10_148:
	add.s32 	%r564, %r561, 320;
	setp.ge.s32 	%p90, %r564, %r106;
	@%p90 bra 	$L__BB10_150;
	st.global.u32 	[%rd78+1280], %r1849;
$L__BB10_150:
	add.s32 	%r566, %r561, 352;
	setp.ge.s32 	%p91, %r566, %r106;
	@%p91 bra 	$L__BB10_152;
	st.global.u32 	[%rd78+1408], %r1848;
$L__BB10_152:
	add.s32 	%r568, %r561, 384;
	setp.ge.s32 	%p92, %r568, %r106;
	@%p92 bra 	$L__BB10_154;
	st.global.u32 	[%rd78+1536], %r1847;
$L__BB10_154:
	add.s32 	%r570, %r561, 416;
	setp.ge.s32 	%p93, %r570, %r106;
	@%p93 bra 	$L__BB10_156;
	st.global.u32 	[%rd78+1664], %r1846;
$L__BB10_156:
	add.s32 	%r572, %r561, 448;
	setp.ge.s32 	%p94, %r572, %r106;
	@%p94 bra 	$L__BB10_158;
	st.global.u32 	[%rd78+1792], %r1845;
$L__BB10_158:
	// begin inline asm
	exit;
	// end inline asm
$L__BB10_159:
	mul.hi.u32 	%r573, %r1, 357913942;
	add.s32 	%r574, %r573, %r1;
	shl.b32 	%r575, %r574, 2;
	mov.u32 	%r576, _ZZN3cub18CUB_300001_SM_10006detail10radix_sort29DeviceRadixSortOnesweepKernelINS1_5radix10policy_hubImiyE10Policy1000ELNS0_9SortOrderE0EmiyiiNS1_21identity_decomposer_tEEEvPT5_SB_PT3_PKSC_PT1_PKSG_PT2_PKSK_T4_iiT6_E1s;
	add.s32 	%r577, %r576, %r575;
	add.s32 	%r107, %r577, 13328;
	st.shared.u32 	[%r577+13328], %r1826;
	bar.sync 	0;
	setp.gt.u32 	%p95, %r1, 31;
	@%p95 bra 	$L__BB10_161;
	mov.u32 	%r608, _ZZN3cub18CUB_300001_SM_10006detail10radix_sort29DeviceRadixSortOnesweepKernelINS1_5radix10policy_hubImiyE10Policy1000ELNS0_9SortOrderE0EmiyiiNS1_21identity_decomposer_tEEEvPT5_SB_PT3_PKSC_PT1_PKSG_PT2_PKSK_T4_iiT6_E1s;
	mad.lo.s32 	%r609, %r1, 52, %r608;
	ld.shared.u32 	%r610, [%r609+13328];
	ld.shared.u32 	%r611, [%r609+13332];
	ld.shared.u32 	%r612, [%r609+13336];
	ld.shared.u32 	%r613, [%r609+13340];
	ld.shared.u32 	%r614, [%r609+13344];
	ld.shared.u32 	%r615, [%r609+13348];
	ld.shared.u32 	%r616, [%r609+13352];
	ld.shared.u32 	%r617, [%r609+13356];
	ld.shared.u32 	%r618, [%r609+13360];
	ld.shared.u32 	%r619, [%r609+13364];
	ld.shared.u32 	%r620, [%r609+13368];
	ld.shared.u32 	%r621, [%r609+13372];
	add.s32 	%r622, %r611, %r610;
	add.s32 	%r623, %r622, %r612;
	add.s32 	%r624, %r623, %r613;
	add.s32 	%r625, %r624, %r614;
	add.s32 	%r626, %r625, %r615;
	add.s32 	%r627, %r626, %r616;
	add.s32 	%r628, %r627, %r617;
	add.s32 	%r629, %r628, %r618;
	add.s32 	%r630, %r629, %r619;
	add.s32 	%r631, %r630, %r620;
	add.s32 	%r582, %r631, %r621;
	mov.b32 	%r580, 1;
	mov.b32 	%r605, 0;
	mov.b32 	%r607, -1;
	// begin inline asm
	{  .reg .s32 r0;  .reg .pred p;  shfl.sync.up.b32 r0|p, %r582, %r580, %r605, %r607;  @p add.s32 r0, r0, %r582;  mov.s32 %r578, r0;}
	// end inline asm
	mov.b32 	%r586, 2;
	// begin inline asm
	{  .reg .s32 r0;  .reg .pred p;  shfl.sync.up.b32 r0|p, %r578, %r586, %r605, %r607;  @p add.s32 r0, r0, %r578;  mov.s32 %r584, r0;}
	// end inline asm
	mov.b32 	%r592, 4;
	// begin inline asm
	{  .reg .s32 r0;  .reg .pred p;  shfl.sync.up.b32 r0|p, %r584, %r592, %r605, %r607;  @p add.s32 r0, r0, %r584;  mov.s32 %r590, r0;}
	// end inline asm
	mov.b32 	%r598, 8;
	// begin inline asm
	{  .reg .s32 r0;  .reg .pred p;  shfl.sync.up.b32 r0|p, %r590, %r598, %r605, %r607;  @p add.s32 r0, r0, %r590;  mov.s32 %r596, r0;}
	// end inline asm
	mov.b32 	%r604, 16;
	// begin inline asm
	{  .reg .s32 r0;  .reg .pred p;  shfl.sync.up.b32 r0|p, %r596, %r604, %r605, %r607;  @p add.s32 r0, r0, %r596;  mov.s32 %r602, r0;}
	// end inline asm
	sub.s32 	%r632, %r602, %r582;
	add.s32 	%r633, %r610, %r632;
	add.s32 	%r634, %r611, %r633;
	add.s32 	%r635, %r612, %r634;
	add.s32 	%r636, %r613, %r635;
	add.s32 	%r637, %r614, %r636;
	add.s32 	%r638, %r615, %r637;
	add.s32 	%r639, %r616, %r638;
	add.s32 	%r640, %r617, %r639;
	add.s32 	%r641, %r618, %r640;
	add.s32 	%r642, %r619, %r641;
	add.s32 	%r643, %r620, %r642;
	st.shared.u32 	[%r609+13328], %r632;
	st.shared.u32 	[%r609+13332], %r633;
	st.shared.u32 	[%r609+13336], %r634;
	st.shared.u32 	[%r609+13340], %r635;
	st.shared.u32 	[%r609+13344], %r636;
	st.shared.u32 	[%r609+13348], %r637;
	st.shared.u32 	[%r609+13352], %r638;
	st.shared.u32 	[%r609+13356], %r639;
	st.shared.u32 	[%r609+13360], %r640;
	st.shared.u32 	[%r609+13364], %r641;
	st.shared.u32 	[%r609+13368], %r642;
	st.shared.u32 	[%r609+13372], %r643;
$L__BB10_161:
	setp.gt.u32 	%p96, %r1, 255;
	bar.sync 	0;
	ld.shared.u32 	%r108, [%r107];
	@%p96 bra 	$L__BB10_163;
	shl.b32 	%r644, %r1, 2;
	mov.u32 	%r645, _ZZN3cub18CUB_300001_SM_10006detail10radix_sort29DeviceRadixSortOnesweepKernelINS1_5radix10policy_hubImiyE10Policy1000ELNS0_9SortOrderE0EmiyiiNS1_21identity_decomposer_tEEEvPT5_SB_PT3_PKSC_PT1_PKSG_PT2_PKSK_T4_iiT6_E1s;
	add.s32 	%r646, %r645, %r644;
	ld.shared.u32 	%r647, [%r646];
	add.s32 	%r648, %r647, %r108;
	st.shared.u32 	[%r646], %r648;
	ld.shared.u32 	%r649, [%r646+1024];
	add.s32 	%r650, %r649, %r108;
	st.shared.u32 	[%r646+1024], %r650;
	ld.shared.u32 	%r651, [%r646+2048];
	add.s32 	%r652, %r651, %r108;
	st.shared.u32 	[%r646+2048], %r652;
	ld.shared.u32 	%r653, [%r646+3072];
	add.s32 	%r654, %r653, %r108;
	st.shared.u32 	[%r646+3072], %r654;
	ld.shared.u32 	%r655, [%r646+4096];
	add.s32 	%r656, %r655, %r108;
	st.shared.u32 	[%r646+4096], %r656;
	ld.shared.u32 	%r657, [%r646+5120];
	add.s32 	%r658, %r657, %r108;
	st.shared.u32 	[%r646+5120], %r658;
	ld.shared.u32 	%r659, [%r646+6144];
	add.s32 	%r660, %r659, %r108;
	st.shared.u32 	[%r646+6144], %r660;
	ld.shared.u32 	%r661, [%r646+7168];
	add.s32 	%r662, %r661, %r108;
	st.shared.u32 	[%r646+7168], %r662;
	ld.shared.u32 	%r663, [%r646+8192];
	add.s32 	%r664, %r663, %r108;
	st.shared.u32 	[%r646+8192], %r664;
	ld.shared.u32 	%r665, [%r646+9216];
	add.s32 	%r666, %r665, %r108;
	st.shared.u32 	[%r646+9216], %r666;
	ld.shared.u32 	%r667, [%r646+10240];
	add.s32 	%r668, %r667, %r108;
	st.shared.u32 	[%r646+10240], %r668;
	ld.shared.u32 	%r669, [%r646+11264];
	add.s32 	%r670, %r669, %r108;
	st.shared.u32 	[%r646+11264], %r670;
$L__BB10_163:
	bar.sync 	0;
	// begin inline asm
	mov.u32 %r671, %lanemask_le;
	// end inline asm
	cvt.u32.u64 	%r697, %rd63;
	shr.u64 	%rd176, %rd581, %r697;
	cvt.u32.u64 	%r698, %rd176;
	and.b32  	%r694, %r698, %r31;
	mov.b32 	%r674, 1;
	// begin inline asm
	{
    .reg .pred p;
    and.b32 %r672, %r694, %r674;    setp.ne.u32 p, %r672, 0;
    vote.ballot.sync.b32 %r672, p, 0xffffffff;
    @!p not.b32 %r672, %r672;
}

	// end inline asm
	mov.b32 	%r677, 2;
	// begin inline asm
	{
    .reg .pred p;
    and.b32 %r675, %r694, %r677;    setp.ne.u32 p, %r675, 0;
    vote.ballot.sync.b32 %r675, p, 0xffffffff;
    @!p not.b32 %r675, %r675;
}

	// end inline asm
	and.b32  	%r699, %r675, %r672;
	mov.b32 	%r680, 4;
	// begin inline asm
	{
    .reg .pred p;
    and.b32 %r678, %r694, %r680;    setp.ne.u32 p, %r678, 0;
    vote.ballot.sync.b32 %r678, p, 0xffffffff;
    @!p not.b32 %r678, %r678;
}

	// end inline asm
	and.b32  	%r700, %r678, %r699;
	mov.b32 	%r683, 8;
	// begin inline asm
	{
    .reg .pred p;
    and.b32 %r681, %r694, %r683;    setp.ne.u32 p, %r681, 0;
    vote.ballot.sync.b32 %r681, p, 0xffffffff;
    @!p not.b32 %r681, %r681;
}

	// end inline asm
	and.b32  	%r701, %r681, %r700;
	mov.b32 	%r686, 16;
	// begin inline asm
	{
    .reg .pred p;
    and.b32 %r684, %r694, %r686;    setp.ne.u32 p, %r684, 0;
    vote.ballot.sync.b32 %r684, p, 0xffffffff;
    @!p not.b32 %r684, %r684;
}

	// end inline asm
	and.b32  	%r702, %r684, %r701;
	mov.b32 	%r689, 32;
	// begin inline asm
	{
    .reg .pred p;
    and.b32 %r687, %r694, %r689;    setp.ne.u32 p, %r687, 0;
    vote.ballot.sync.b32 %r687, p, 0xffffffff;
    @!p not.b32 %r687, %r687;
}

	// end inline asm
	and.b32  	%r703, %r687, %r702;
	mov.b32 	%r692, 64;
	// begin inline asm
	{
    .reg .pred p;
    and.b32 %r690, %r694, %r692;    setp.ne.u32 p, %r690, 0;
    vote.ballot.sync.b32 %r690, p, 0xffffffff;
    @!p not.b32 %r690, %r690;
}

	// end inline asm
	and.b32  	%r704, %r690, %r703;
	mov.b32 	%r695, 128;
	// begin inline asm
	{
    .reg .pred p;
    and.b32 %r693, %r694, %r695;    setp.ne.u32 p, %r693, 0;
    vote.ballot.sync.b32 %r693, p, 0xffffffff;
    @!p not.b32 %r693, %r693;
}

	// end inline asm
	and.b32  	%r705, %r693, %r704;
	clz.b32 	%r706, %r705;
	sub.s32 	%r110, 31, %r706;
	and.b32  	%r707, %r671, %r705;
	popc.b32 	%r111, %r707;
	setp.ne.s32 	%p97, %r291, %r110;
	mov.b32 	%r1860, 0;
	@%p97 bra 	$L__BB10_165;
	shl.b32 	%r708, %r1, 5;
	and.b32  	%r709, %r708, 31744;
	mov.u32 	%r710, _ZZN3cub18CUB_300001_SM_10006detail10radix_sort29DeviceRadixSortOnesweepKernelINS1_5radix10policy_hubImiyE10Policy1000ELNS0_9SortOrderE0EmiyiiNS1_21identity_decomposer_tEEEvPT5_SB_PT3_PKSC_PT1_PKSG_PT2_PKSK_T4_iiT6_E1s;
	add.s32 	%r711, %r710, %r709;
	shl.b32 	%r715, %r694, 2;
	add.s32 	%r716, %r711, %r715;
	atom.shared.add.u32 	%r1860, [%r716], %r111;
$L__BB10_165:
	shfl.sync.idx.b32	%r742|%p98, %r1860, %r110, 31, -1;
	add.s32 	%r114, %r111, %r742;
	shr.u64 	%rd178, %rd580, %r697;
	cvt.u32.u64 	%r744, %rd178;
	and.b32  	%r739, %r744, %r31;
	mov.b32 	%r719, 1;
	// begin inline asm
	{
    .reg .pred p;
    and.b32 %r717, %r739, %r719;    setp.ne.u32 p, %r717, 0;
    vote.ballot.sync.b32 %r717, p, 0xffffffff;
    @!p not.b32 %r717, %r717;
}

	// end inline asm
	mov.b32 	%r722, 2;
	// begin inline asm
	{
    .reg .pred p;
    and.b32 %r720, %r739, %r722;    setp.ne.u32 p, %r720, 0;
    vote.ballot.sync.b32 %r720, p, 0xffffffff;
    @!p not.b32 %r720, %r720;
}

	// end inline asm
	and.b32  	%r745, %r720, %r717;
	mov.b32 	%r725, 4;
	// begin inline asm
	{
    .reg .pred p;
    and.b32 %r723, %r739, %r725;    setp.ne.u32 p, %r723, 0;
    vote.ballot.sync.b32 %r723, p, 0xffffffff;
    @!p not.b32 %r723, %r723;
}

	// end inline asm
	and.b32  	%r746, %r723, %r745;
	mov.b32 	%r728, 8;
	// begin inline asm
	{
    .reg .pred p;
    and.b32 %r726, %r739, %r728;    setp.ne.u32 p, %r726, 0;
    vote.ballot.sync.b32 %r726, p, 0xffffffff;
    @!p not.b32 %r726, %r726;
}

	// end inline asm
	and.b32  	%r747, %r726, %r746;
	mov.b32 	%r731, 16;
	// begin inline asm
	{
    .reg .pred p;
    and.b32 %r729, %r739, %r731;    setp.ne.u32 p, %r729, 0;
    vote.ballot.sync.b32 %r729, p, 0xffffffff;
    @!p not.b32 %r729, %r729;
}

	// end inline asm
	and.b32  	%r748, %r729, %r747;
	mov.b32 	%r734, 32;
	// begin inline asm
	{
    .reg .pred p;
    and.b32 %r732, %r739, %r734;    setp.ne.u32 p, %r732, 0;
    vote.ballot.sync.b32 %r732, p, 0xffffffff;
    @!p not.b32 %r732, %r732;
}

	// end inline asm
	and.b32  	%r749, %r732, %r748;
	mov.b32 	%r737, 64;
	// begin inline asm
	{
    .reg .pred p;
    and.b32 %r735, %r739, %r737;    setp.ne.u32 p, %r735, 0;
    vote.ballot.sync.b32 %r735, p, 0xffffffff;
    @!p not.b32 %r735, %r735;
}

	// end inline asm
	and.b32  	%r750, %r735, %r749;
	mov.b32 	%r740, 128;
	// begin inline asm
	{
    .reg .pred p;
    and.b32 %r738, %r739, %r740;    setp.ne.u32 p, %r738, 0;
    vote.ballot.sync.b32 %r738, p, 0xffffffff;
    @!p not.b32 %r738, %r738;
}

	// end inline asm
	and.b32  	%r751, %r738, %r750;
	clz.b32 	%r752, %r751;
	sub.s32 	%r115, 31, %r752;
	and.b32  	%r753, %r671, %r751;
	popc.b32 	%r116, %r753;
	setp.ne.s32 	%p99, %r291, %r115;
	mov.b32 	%r1861, 0;
	@%p99 bra 	$L__BB10_167;
	shl.b32 	%r754, %r1, 5;
	and.b32  	%r755, %r754, 31744;
	mov.u32 	%r756, _ZZN3cub18CUB_300001_SM_10006detail10radix_sort29DeviceRadixSortOnesweepKernelINS1_5radix10policy_hubImiyE10Policy1000ELNS0_9SortOrderE0EmiyiiNS1_21identity_decomposer_tEEEvPT5_SB_PT3_PKSC_PT1_PKSG_PT2_PKSK_T4_iiT6_E1s;
	add.s32 	%r757, %r756, %r755;
	shl.b32 	%r761, %r739, 2;
	add.s32 	%r762, %r757, %r761;
	atom.shared.add.u32 	%r1861, [%r762], %r116;
$L__BB10_167:
	shfl.sync.idx.b32	%r788|%p100, %r1861, %r115, 31, -1;
	add.s32 	%r119, %r116, %r788;
	shr.u64 	%rd180, %rd579, %r697;
	cvt.u32.u64 	%r790, %rd180;
	and.b32  	%r785, %r790, %r31;
	mov.b32 	%r765, 1;
	// begin inline asm
	{
    .reg .pred p;
    and.b32 %r763, %r785, %r765;    setp.ne.u32 p, %r763, 0;
    vote.ballot.sync.b32 %r763, p, 0xffffffff;
    @!p not.b32 %r763, %r763;
}

	// end inline asm
	mov.b32 	%r768, 2;
	// begin inline asm
	{
    .reg .pred p;
    and.b32 %r766, %r785, %r768;    setp.ne.u32 p, %r766, 0;
    vote.ballot.sync.b32 %r766, p, 0xffffffff;
    @!p not.b32 %r766, %r766;
}

	// end inline asm
	and.b32  	%r791, %r766, %r763;
	mov.b32 	%r771, 4;
	// begin inline asm
	{
    .reg .pred p;
    and.b32 %r769, %r785, %r771;    setp.ne.u32 p, %r769, 0;
    vote.ballot.sync.b32 %r769, p, 0xffffffff;
    @!p not.b32 %r769, %r769;
}

	// end inline asm
	and.b32  	%r792, %r769, %r791;
	mov.b32 	%r774, 8;
	// begin inline asm
	{
    .reg .pred p;
    and.b32 %r772, %r785, %r774;    setp.ne.u32 p, %r772, 0;
    vote.ballot.sync.b32 %r772, p, 0xffffffff;
    @!p not.b32 %r772, %r772;
}

	// end inline asm
	and.b32  	%r793, %r772, %r792;
	mov.b32 	%r777, 16;
	// begin inline asm
	{
    .reg .pred p;
    and.b32 %r775, %r785, %r777;    setp.ne.u32 p, %r775, 0;
    vote.ballot.sync.b32 %r775, p, 0xffffffff;
    @!p not.b32 %r775, %r775;
}

	// end inline asm
	and.b32  	%r794, %r775, %r793;
	mov.b32 	%r780, 32;
	// begin inline asm
	{
    .reg .pred p;
    and.b32 %r778, %r785, %r780;    setp.ne.u32 p, %r778, 0;
    vote.ballot.sync.b32 %r778, p, 0xffffffff;
    @!p not.b32 %r778, %r778;
}

	// end inline asm
	and.b32  	%r795, %r778, %r794;
	mov.b32 	%r783, 64;
	// begin inline asm
	{
    .reg .pred p;
    and.b32 %r781, %r785, %r783;    setp.ne.u32 p, %r781, 0;
    vote.ballot.sync.b32 %r781, p, 0xffffffff;
    @!p not.b32 %r781, %r781;
}

	// end inline asm
	and.b32  	%r796, %r781, %r795;
	mov.b32 	%r786, 128;
	// begin inline asm
	{
    .reg .pred p;
    and.b32 %r784, %r785, %r786;    setp.ne.u32 p, %r784, 0;
    vote.ballot.sync.b32 %r784, p, 0xffffffff;
    @!p not.b32 %r784, %r784;
}

	// end inline asm
	and.b32  	%r797, %r784, %r796;
	clz.b32 	%r798, %r797;
	sub.s32 	%r120, 31, %r798;
	and.b32  	%r799, %r671, %r797;
	popc.b32 	%r121, %r799;
	setp.ne.s32 	%p101, %r291, %r120;
	mov.b32 	%r1862, 0;
	@%p101 bra 	$L__BB10_169;
	shl.b32 	%r800, %r1, 5;
	and.b32  	%r801, %r800, 31744;
	mov.u32 	%r802, _ZZN3cub18CUB_300001_SM_10006detail10radix_sort29DeviceRadixSortOnesweepKernelINS1_5radix10policy_hubImiyE10Policy1000ELNS0_9SortOrderE0EmiyiiNS1_21identity_decomposer_tEEEvPT5_SB_PT3_PKSC_PT1_PKSG_PT2_PKSK_T4_iiT6_E1s;
	add.s32 	%r803, %r802, %r801;
	shr.u64 	%rd181, %rd579, %r697;
	cvt.u32.u64 	%r805, %rd181;
	and.b32  	%r806, %r805, %r31;
	shl.b32 	%r807, %r806, 2;
	add.s32 	%r808, %r803, %r807;
	atom.shared.add.u32 	%r1862, [%r808], %r121;
$L__BB10_169:
	shfl.sync.idx.b32	%r834|%p102, %r1862, %r120, 31, -1;
	add.s32 	%r124, %r121, %r834;
	shr.u64 	%rd182, %rd578, %r697;
	cvt.u32.u64 	%r836, %rd182;
	and.b32  	%r831, %r836, %r31;
	mov.b32 	%r811, 1;
	// begin inline asm
	{
    .reg .pred p;
    and.b32 %r809, %r831, %r811;    setp.ne.u32 p, %r809, 0;
    vote.ballot.sync.b32 %r809, p, 0xffffffff;
    @!p not.b32 %r809, %r809;
}

	// end inline asm
	mov.b32 	%r814, 2;
	// begin inline asm
	{
    .reg .pred p;
    and.b32 %r812, %r831, %r814;    setp.ne.u32 p, %r812, 0;
    vote.ballot.sync.b32 %r812, p, 0xffffffff;
    @!p not.b32 %r812, %r812;
}

	// end inline asm
	and.b32  	%r837, %r812, %r809;
	mov.b32 	%r817, 4;
	// begin inline asm
	{
    .reg .pred p;
    and.b32 %r815, %r831, %r817;    setp.ne.u32 p, %r815, 0;
    vote.ballot.sync.b32 %r815, p, 0xffffffff;
    @!p not.b32 %r815, %r815;
}

	// end inline asm
	and.b32  	%r838, %r815, %r837;
	mov.b32 	%r820, 8;
	// begin inline asm
	{
    .reg .pred p;
    and.b32 %r818, %r831, %r820;    setp.ne.u32 p, %r818, 0;
    vote.ballot.sync.b32 %r818, p, 0xffffffff;
    @!p not.b32 %r818, %r818;
}

	// end inline asm
	and.b32  	%r839, %r818, %r838;
	mov.b32 	%r823, 16;
	// begin inline asm
	{
    .reg .pred p;
    and.b32 %r821, %r831, %r823;    setp.ne.u32 p, %r821, 0;
    vote.ballot.sync.b32 %r821, p, 0xffffffff;
    @!p not.b32 %r821, %r821;
}

	// end inline asm
	and.b32  	%r840, %r821, %r839;
	mov.b32 	%r826, 32;
	// begin inline asm
	{
    .reg .pred p;
    and.b32 %r824, %r831, %r826;    setp.ne.u32 p, %r824, 0;
    vote.ballot.sync.b32 %r824, p, 0xffffffff;
    @!p not.b32 %r824, %r824;
}

	// end inline asm
	and.b32  	%r841, %r824, %r840;
	mov.b32 	%r829, 64;
	// begin inline asm
	{
    .reg .pred p;
    and.b32 %r827, %r831, %r829;    setp.ne.u32 p, %r827, 0;
    vote.ballot.sync.b32 %r827, p, 0xffffffff;
    @!p not.b32 %r827, %r827;
}

	// end inline asm
	and.b32  	%r842, %r827, %r841;
	mov.b32 	%r832, 128;
	// begin inline asm
	{
    .reg .pred p;
    and.b32 %r830, %r831, %r832;    setp.ne.u32 p, %r830, 0;
    vote.ballot.sync.b32 %r830, p, 0xffffffff;
    @!p not.b32 %r830, %r830;
}

	// end inline asm
	and.b32  	%r843, %r830, %r842;
	clz.b32 	%r844, %r843;
	sub.s32 	%r125, 31, %r844;
	and.b32  	%r845, %r671, %r843;
	popc.b32 	%r126, %r845;
	setp.ne.s32 	%p103, %r291, %r125;
	mov.b32 	%r1863, 0;
	@%p103 bra 	$L__BB10_171;
	shl.b32 	%r846, %r1, 5;
	and.b32  	%r847, %r846, 31744;
	mov.u32 	%r848, _ZZN3cub18CUB_300001_SM_10006detail10radix_sort29DeviceRadixSortOnesweepKernelINS1_5radix10policy_hubImiyE10Policy1000ELNS0_9SortOrderE0EmiyiiNS1_21identity_decomposer_tEEEvPT5_SB_PT3_PKSC_PT1_PKSG_PT2_PKSK_T4_iiT6_E1s;
	add.s32 	%r849, %r848, %r847;
	shr.u64 	%rd183, %rd578, %r697;
	cvt.u32.u64 	%r851, %rd183;
	and.b32  	%r852, %r851, %r31;
	shl.b32 	%r853, %r852, 2;
	add.s32 	%r854, %r849, %r853;
	atom.shared.add.u32 	%r1863, [%r854], %r126;
$L__BB10_171:
	shfl.sync.idx.b32	%r880|%p104, %r1863, %r125, 31, -1;
	add.s32 	%r129, %r126, %r880;
	shr.u64 	%rd184, %rd577, %r697;
	cvt.u32.u64 	%r882, %rd184;
	and.b32  	%r877, %r882, %r31;
	mov.b32 	%r857, 1;
	// begin inline asm
	{
    .reg .pred p;
    and.b32 %r855, %r877, %r857;    setp.ne.u32 p, %r855, 0;
    vote.ballot.sync.b32 %r855, p, 0xffffffff;
    @!p not.b32 %r855, %r855;
}

	// end inline asm
	mov.b32 	%r860, 2;
	// begin inline asm
	{
    .reg .pred p;
    and.b32 %r858, %r877, %r860;    setp.ne.u32 p, %r858, 0;
    vote.ballot.sync.b32 %r858, p, 0xffffffff;
    @!p not.b32 %r858, %r858;
}

	// end inline asm
	and.b32  	%r883, %r858, %r855;
	mov.b32 	%r863, 4;
	// begin inline asm
	{
    .reg .pred p;
    and.b32 %r861, %r877, %r863;    setp.ne.u32 p, %r861, 0;
    vote.ballot.sync.b32 %r861, p, 0xffffffff;
    @!p not.b32 %r861, %r861;
}

	// end inline asm
	and.b32  	%r884, %r861, %r883;
	mov.b32 	%r866, 8;
	// begin inline asm
	{
    .reg .pred p;
    and.b32 %r864, %r877, %r866;    setp.ne.u32 p, %r864, 0;
    vote.ballot.sync.b32 %r864, p, 0xffffffff;
    @!p not.b32 %r864, %r864;
}

	// end inline asm
	and.b32  	%r885, %r864, %r884;
	mov.b32 	%r869, 16;
	// begin inline asm
	{
    .reg .pred p;
    and.b32 %r867, %r877, %r869;    setp.ne.u32 p, %r867, 0;
    vote.ballot.sync.b32 %r867, p, 0xffffffff;
    @!p not.b32 %r867, %r867;
}

	// end inline asm
	and.b32  	%r886, %r867, %r885;
	mov.b32 	%r872, 32;
	// begin inline asm
	{
    .reg .pred p;
    and.b32 %r870, %r877, %r872;    setp.ne.u32 p, %r870, 0;
    vote.ballot.sync.b32 %r870, p, 0xffffffff;
    @!p not.b32 %r870, %r870;
}

	// end inline asm
	and.b32  	%r887, %r870, %r886;
	mov.b32 	%r875, 64;
	// begin inline asm
	{
    .reg .pred p;
    and.b32 %r873, %r877, %r875;    setp.ne.u32 p, %r873, 0;
    vote.ballot.sync.b32 %r873, p, 0xffffffff;
    @!p not.b32 %r873, %r873;
}

	// end inline asm
	and.b32  	%r888, %r873, %r887;
	mov.b32 	%r878, 128;
	// begin inline asm
	{
    .reg .pred p;
    and.b32 %r876, %r877, %r878;    setp.ne.u32 p, %r876, 0;
    vote.ballot.sync.b32 %r876, p, 0xffffffff;
    @!p not.b32 %r876, %r876;
}

	// end inline asm
	and.b32  	%r889, %r876, %r888;
	clz.b32 	%r890, %r889;
	sub.s32 	%r130, 31, %r890;
	and.b32  	%r891, %r671, %r889;
	popc.b32 	%r131, %r891;
	setp.ne.s32 	%p105, %r291, %r130;
	mov.b32 	%r1864, 0;
	@%p105 bra 	$L__BB10_173;
	shl.b32 	%r892, %r1, 5;
	and.b32  	%r893, %r892, 31744;
	mov.u32 	%r894, _ZZN3cub18CUB_300001_SM_10006detail10radix_sort29DeviceRadixSortOnesweepKernelINS1_5radix10policy_hubImiyE10Policy1000ELNS0_9SortOrderE0EmiyiiNS1_21identity_decomposer_tEEEvPT5_SB_PT3_PKSC_PT1_PKSG_PT2_PKSK_T4_iiT6_E1s;
	add.s32 	%r895, %r894, %r893;
	shr.u64 	%rd185, %rd577, %r697;
	cvt.u32.u64 	%r897, %rd185;
	and.b32  	%r898, %r897, %r31;
	shl.b32 	%r899, %r898, 2;
	add.s32 	%r900, %r895, %r899;
	atom.shared.add.u32 	%r1864, [%r900], %r131;
$L__BB10_173:
	shfl.sync.idx.b32	%r926|%p106, %r1864, %r130, 31, -1;
	add.s32 	%r134, %r131, %r926;
	shr.u64 	%rd186, %rd576, %r697;
	cvt.u32.u64 	%r928, %rd186;
	and.b32  	%r923, %r928, %r31;
	mov.b32 	%r903, 1;
	// begin inline asm
	{
    .reg .pred p;
    and.b32 %r901, %r923, %r903;    setp.ne.u32 p, %r901, 0;
    vote.ballot.sync.b32 %r901, p, 0xffffffff;
    @!p not.b32 %r901, %r901;
}

	// end inline asm
	mov.b32 	%r906, 2;
	// begin inline asm
	{
    .reg .pred p;
    and.b32 %r904, %r923, %r906;    setp.ne.u32 p, %r904, 0;
    vote.ballot.sync.b32 %r904, p, 0xffffffff;
    @!p not.b32 %r904, %r904;
}

	// end inline asm
	and.b32  	%r929, %r904, %r901;
	mov.b32 	%r909, 4;
	// begin inline asm
	{
    .reg .pred p;
    and.b32 %r907, %r923, %r909;    setp.ne.u32 p, %r907, 0;
    vote.ballot.sync.b32 %r907, p, 0xffffffff;
    @!p not.b32 %r907, %r907;
}

	// end inline asm
	and.b32  	%r930, %r907, %r929;
	mov.b32 	%r912, 8;
	// begin inline asm
	{
    .reg .pred p;
    and.b32 %r910, %r923, %r912;    setp.ne.u32 p, %r910, 0;
    vote.ballot.sync.b32 %r910, p, 0xffffffff;
    @!p not.b32 %r910, %r910;
}

	// end inline asm
	and.b32  	%r931, %r910, %r930;
	mov.b32 	%r915, 16;
	// begin inline asm
	{
    .reg .pred p;
    and.b32 %r913, %r923, %r915;    setp.ne.u32 p, %r913, 0;
    vote.ballot.sync.b32 %r913, p, 0xffffffff;
    @!p not.b32 %r913, %r913;
}

	// end inline asm
	and.b32  	%r932, %r913, %r931;
	mov.b32 	%r918, 32;
	// begin inline asm
	{
    .reg .pred p;
    and.b32 %r916, %r923, %r918;    setp.ne.u32 p, %r916, 0;
    vote.ballot.sync.b32 %r916, p, 0xffffffff;
    @!p not.b32 %r916, %r916;
}

	// end inline asm
	and.b32  	%r933, %r916, %r932;
	mov.b32 	%r921, 64;
	// begin inline asm
	{
    .reg .pred p;
    and.b32 %r919, %r923, %r921;    setp.ne.u32 p, %r919, 0;
    vote.ballot.sync.b32 %r919, p, 0xffffffff;
    @!p not.b32 %r919, %r919;
}

	// end inline asm
	and.b32  	%r934, %r919, %r933;
	mov.b32 	%r924, 128;
	// begin inline asm
	{
    .reg .pred p;
    and.b32 %r922, %r923, %r924;    setp.ne.u32 p, %r922, 0;
    vote.ballot.sync.b32 %r922, p, 0xffffffff;
    @!p not.b32 %r922, %r922;
}

	// end inline asm
	and.b32  	%r935, %r922, %r934;
	clz.b32 	%r936, %r935;
	sub.s32 	%r135, 31, %r936;
	and.b32  	%r937, %r671, %r935;
	popc.b32 	%r136, %r937;
	setp.ne.s32 	%p107, %r291, %r135;
	mov.b32 	%r1865, 0;
	@%p107 bra 	$L__BB10_175;
	shl.b32 	%r938, %r1, 5;
	and.b32  	%r939, %r938, 31744;
	mov.u32 	%r940, _ZZN3cub18CUB_300001_SM_10006detail10radix_sort29DeviceRadixSortOnesweepKernelINS1_5radix10policy_hubImiyE10Policy1000ELNS0_9SortOrderE0EmiyiiNS1_21identity_decomposer_tEEEvPT5_SB_PT3_PKSC_PT1_PKSG_PT2_PKSK_T4_iiT6_E1s;
	add.s32 	%r941, %r940, %r939;
	shr.u64 	%rd187, %rd576, %r697;
	cvt.u32.u64 	%r943, %rd187;
	and.b32  	%r944, %r943, %r31;
	shl.b32 	%r945, %r944, 2;
	add.s32 	%r946, %r941, %r945;
	atom.shared.add.u32 	%r1865, [%r946], %r136;
$L__BB10_175:
	shfl.sync.idx.b32	%r972|%p108, %r1865, %r135, 31, -1;
	add.s32 	%r139, %r136, %r972;
	shr.u64 	%rd188, %rd575, %r697;
	cvt.u32.u64 	%r974, %rd188;
	and.b32  	%r969, %r974, %r31;
	mov.b32 	%r949, 1;
	// begin inline asm
	{
    .reg .pred p;
    and.b32 %r947, %r969, %r949;    setp.ne.u32 p, %r947, 0;
    vote.ballot.sync.b32 %r947, p, 0xffffffff;
    @!p not.b32 %r947, %r947;
}

	// end inline asm
	mov.b32 	%r952, 2;
	// begin inline asm
	{
    .reg .pred p;
    and.b32 %r950, %r969, %r952;    setp.ne.u32 p, %r950, 0;
    vote.ballot.sync.b32 %r950, p, 0xffffffff;
    @!p not.b32 %r950, %r950;
}

	// end inline asm
	and.b32  	%r975, %r950, %r947;
	mov.b32 	%r955, 4;
	// begin inline asm
	{
    .reg .pred p;
    and.b32 %r953, %r969, %r955;    setp.ne.u32 p, %r953, 0;
    vote.ballot.sync.b32 %r953, p, 0xffffffff;
    @!p not.b32 %r953, %r953;
}

	// end inline asm
	and.b32  	%r976, %r953, %r975;
	mov.b32 	%r958, 8;
	// begin inline asm
	{
    .reg .pred p;
    and.b32 %r956, %r969, %r958;    setp.ne.u32 p, %r956, 0;
    vote.ballot.sync.b32 %r956, p, 0xffffffff;
    @!p not.b32 %r956, %r956;
}

	// end inline asm
	and.b32  	%r977, %r956, %r976;
	mov.b32 	%r961, 16;
	// begin inline asm
	{
    .reg .pred p;
    and.b32 %r959, %r969, %r961;    setp.ne.u32 p, %r959, 0;
    vote.ballot.sync.b32 %r959, p, 0xffffffff;
    @!p not.b32 %r959, %r959;
}

	// end inline asm
	and.b32  	%r978, %r959, %r977;
	mov.b32 	%r964, 32;
	// begin inline asm
	{
    .reg .pred p;
    and.b32 %r962, %r969, %r964;    setp.ne.u32 p, %r962, 0;
    vote.ballot.sync.b32 %r962, p, 0xffffffff;
    @!p not.b32 %r962, %r962;
}

	// end inline asm
	and.b32  	%r979, %r962, %r978;
	mov.b32 	%r967, 64;
	// begin inline asm
	{
    .reg .pred p;
    and.b32 %r965, %r969, %r967;    setp.ne.u32 p, %r965, 0;
    vote.ballot.sync.b32 %r965, p, 0xffffffff;
    @!p not.b32 %r965, %r965;
}

	// end inline asm
	and.b32  	%r980, %r965, %r979;
	mov.b32 	%r970, 128;
	// begin inline asm
	{
    .reg .pred p;
    and.b32 %r968, %r969, %r970;    setp.ne.u32 p, %r968, 0;
    vote.ballot.sync.b32 %r968, p, 0xffffffff;
    @!p not.b32 %r968, %r968;
}

	// end inline asm
	and.b32  	%r981, %r968, %r980;
	clz.b32 	%r982, %r981;
	sub.s32 	%r140, 31, %r982;
	and.b32  	%r983, %r671, %r981;
	popc.b32 	%r141, %r983;
	setp.ne.s32 	%p109, %r291, %r140;
	mov.b32 	%r1866, 0;
	@%p109 bra 	$L__BB10_177;
	shl.b32 	%r984, %r1, 5;
	and.b32  	%r985, %r984, 31744;
	mov.u32 	%r986, _ZZN3cub18CUB_300001_SM_10006detail10radix_sort29DeviceRadixSortOnesweepKernelINS1_5radix10policy_hubImiyE10Policy1000ELNS0_9SortOrderE0EmiyiiNS1_21identity_decomposer_tEEEvPT5_SB_PT3_PKSC_PT1_PKSG_PT2_PKSK_T4_iiT6_E1s;
	add.s32 	%r987, %r986, %r985;
	shr.u64 	%rd189, %rd575, %r697;
	cvt.u32.u64 	%r989, %rd189;
	and.b32  	%r990, %r989, %r31;
	shl.b32 	%r991, %r990, 2;
	add.s32 	%r992, %r987, %r991;
	atom.shared.add.u32 	%r1866, [%r992], %r141;
$L__BB10_177:
	shfl.sync.idx.b32	%r1018|%p110, %r1866, %r140, 31, -1;
	add.s32 	%r144, %r141, %r1018;
	shr.u64 	%rd190, %rd574, %r697;
	cvt.u32.u64 	%r1020, %rd190;
	and.b32  	%r1015, %r1020, %r31;
	mov.b32 	%r995, 1;
	// begin inline asm
	{
    .reg .pred p;
    and.b32 %r993, %r1015, %r995;    setp.ne.u32 p, %r993, 0;
    vote.ballot.sync.b32 %r993, p, 0xffffffff;
    @!p not.b32 %r993, %r993;
}

	// end inline asm
	mov.b32 	%r998, 2;
	// begin inline asm
	{
    .reg .pred p;
    and.b32 %r996, %r1015, %r998;    setp.ne.u32 p, %r996, 0;
    vote.ballot.sync.b32 %r996, p, 0xffffffff;
    @!p not.b32 %r996, %r996;
}

	// end inline asm
	and.b32  	%r1021, %r996, %r993;
	mov.b32 	%r1001, 4;
	// begin inline asm
	{
    .reg .pred p;
    and.b32 %r999, %r1015, %r1001;    setp.ne.u32 p, %r999, 0;
    vote.ballot.sync.b32 %r999, p, 0xffffffff;
    @!p not.b32 %r999, %r999;
}

	// end inline asm
	and.b32  	%r1022, %r999, %r1021;
	mov.b32 	%r1004, 8;
	// begin inline asm
	{
    .reg .pred p;
    and.b32 %r1002, %r1015, %r1004;    setp.ne.u32 p, %r1002, 0;
    vote.ballot.sync.b32 %r1002, p, 0xffffffff;
    @!p not.b32 %r1002, %r1002;
}

	// end inline asm
	and.b32  	%r1023, %r1002, %r1022;
	mov.b32 	%r1007, 16;
	// begin inline asm
	{
    .reg .pred p;
    and.b32 %r1005, %r1015, %r1007;    setp.ne.u32 p, %r1005, 0;
    vote.ballot.sync.b32 %r1005, p, 0xffffffff;
    @!p not.b32 %r1005, %r1005;
}

	// end inline asm
	and.b32  	%r1024, %r1005, %r1023;
	mov.b32 	%r1010, 32;
	// begin inline asm
	{
    .reg .pred p;
    and.b32 %r1008, %r1015, %r1010;    setp.ne.u32 p, %r1008, 0;
    vote.ballot.sync.b32 %r1008, p, 0xffffffff;
    @!p not.b32 %r1008, %r1008;
}

	// end inline asm
	and.b32  	%r1025, %r1008, %r1024;
	mov.b32 	%r1013, 64;
	// begin inline asm
	{
    .reg .pred p;
    and.b32 %r1011, %r1015, %r1013;    setp.ne.u32 p, %r1011, 0;
    vote.ballot.sync.b32 %r1011, p, 0xffffffff;
    @!p not.b32 %r1011, %r1011;
}

	// end inline asm
	and.b32  	%r1026, %r1011, %r1025;
	mov.b32 	%r1016, 128;
	// begin inline asm
	{
    .reg .pred p;
    and.b32 %r1014, %r1015, %r1016;    setp.ne.u32 p, %r1014, 0;
    vote.ballot.sync.b32 %r1014, p, 0xffffffff;
    @!p not.b32 %r1014, %r1014;
}

	// end inline asm
	and.b32  	%r1027, %r1014, %r1026;
	clz.b32 	%r1028, %r1027;
	sub.s32 	%r145, 31, %r1028;
	and.b32  	%r1029, %r671, %r1027;
	popc.b32 	%r146, %r1029;
	setp.ne.s32 	%p111, %r291, %r145;
	mov.b32 	%r1867, 0;
	@%p111 bra 	$L__BB10_179;
	shl.b32 	%r1030, %r1, 5;
	and.b32  	%r1031, %r1030, 31744;
	mov.u32 	%r1032, _ZZN3cub18CUB_300001_SM_10006detail10radix_sort29DeviceRadixSortOnesweepKernelINS1_5radix10policy_hubImiyE10Policy1000ELNS0_9SortOrderE0EmiyiiNS1_21identity_decomposer_tEEEvPT5_SB_PT3_PKSC_PT1_PKSG_PT2_PKSK_T4_iiT6_E1s;
	add.s32 	%r1033, %r1032, %r1031;
	shr.u64 	%rd191, %rd574, %r697;
	cvt.u32.u64 	%r1035, %rd191;
	and.b32  	%r1036, %r1035, %r31;
	shl.b32 	%r1037, %r1036, 2;
	add.s32 	%r1038, %r1033, %r1037;
	atom.shared.add.u32 	%r1867, [%r1038], %r146;
$L__BB10_179:
	shfl.sync.idx.b32	%r1064|%p112, %r1867, %r145, 31, -1;
	add.s32 	%r149, %r146, %r1064;
	shr.u64 	%rd192, %rd573, %r697;
	cvt.u32.u64 	%r1066, %rd192;
	and.b32  	%r1061, %r1066, %r31;
	mov.b32 	%r1041, 1;
	// begin inline asm
	{
    .reg .pred p;
    and.b32 %r1039, %r1061, %r1041;    setp.ne.u32 p, %r1039, 0;
    vote.ballot.sync.b32 %r1039, p, 0xffffffff;
    @!p not.b32 %r1039, %r1039;
}

	// end inline asm
	mov.b32 	%r1044, 2;
	// begin inline asm
	{
    .reg .pred p;
    and.b32 %r1042, %r1061, %r1044;    setp.ne.u32 p, %r1042, 0;
    vote.ballot.sync.b32 %r1042, p, 0xffffffff;
    @!p not.b32 %r1042, %r1042;
}

	// end inline asm
	and.b32  	%r1067, %r1042, %r1039;
	mov.b32 	%r1047, 4;
	// begin inline asm
	{
    .reg .pred p;
    and.b32 %r1045, %r1061, %r1047;    setp.ne.u32 p, %r1045, 0;
    vote.ballot.sync.b32 %r1045, p, 0xffffffff;
    @!p not.b32 %r1045, %r1045;
}

	// end inline asm
	and.b32  	%r1068, %r1045, %r1067;
	mov.b32 	%r1050, 8;
	// begin inline asm
	{
    .reg .pred p;
    and.b32 %r1048, %r1061, %r1050;    setp.ne.u32 p, %r1048, 0;
    vote.ballot.sync.b32 %r1048, p, 0xffffffff;
    @!p not.b32 %r1048, %r1048;
}

	// end inline asm
	and.b32  	%r1069, %r1048, %r1068;
	mov.b32 	%r1053, 16;
	// begin inline asm
	{
    .reg .pred p;
    and.b32 %r1051, %r1061, %r1053;    setp.ne.u32 p, %r1051, 0;
    vote.ballot.sync.b32 %r1051, p, 0xffffffff;
    @!p not.b32 %r1051, %r1051;
}

	// end inline asm
	and.b32  	%r1070, %r1051, %r1069;
	mov.b32 	%r1056, 32;
	// begin inline asm
	{
    .reg .pred p;
    and.b32 %r1054, %r1061, %r1056;    setp.ne.u32 p, %r1054, 0;
    vote.ballot.sync.b32 %r1054, p, 0xffffffff;
    @!p not.b32 %r1054, %r1054;
}

	// end inline asm
	and.b32  	%r1071, %r1054, %r1070;
	mov.b32 	%r1059, 64;
	// begin inline asm
	{
    .reg .pred p;
    and.b32 %r1057, %r1061, %r1059;    setp.ne.u32 p, %r1057, 0;
    vote.ballot.sync.b32 %r1057, p, 0xffffffff;
    @!p not.b32 %r1057, %r1057;
}

	// end inline asm
	and.b32  	%r1072, %r1057, %r1071;
	mov.b32 	%r1062, 128;
	// begin inline asm
	{
    .reg .pred p;
    and.b32 %r1060, %r1061, %r1062;    setp.ne.u32 p, %r1060, 0;
    vote.ballot.sync.b32 %r1060, p, 0xffffffff;
    @!p not.b32 %r1060, %r1060;
}

	// end inline asm
	and.b32  	%r1073, %r1060, %r1072;
	clz.b32 	%r1074, %r1073;
	sub.s32 	%r150, 31, %r1074;
	and.b32  	%r1075, %r671, %r1073;
	popc.b32 	%r151, %r1075;
	setp.ne.s32 	%p113, %r291, %r150;
	mov.b32 	%r1868, 0;
	@%p113 bra 	$L__BB10_181;
	shl.b32 	%r1076, %r1, 5;
	and.b32  	%r1077, %r1076, 31744;
	mov.u32 	%r1078, _ZZN3cub18CUB_300001_SM_10006detail10radix_sort29DeviceRadixSortOnesweepKernelINS1_5radix10policy_hubImiyE10Policy1000ELNS0_9SortOrderE0EmiyiiNS1_21identity_decomposer_tEEEvPT5_SB_PT3_PKSC_PT1_PKSG_PT2_PKSK_T4_iiT6_E1s;
	add.s32 	%r1079, %r1078, %r1077;
	shr.u64 	%rd193, %rd573, %r697;
	cvt.u32.u64 	%r1081, %rd193;
	and.b32  	%r1082, %r1081, %r31;
	shl.b32 	%r1083, %r1082, 2;
	add.s32 	%r1084, %r1079, %r1083;
	atom.shared.add.u32 	%r1868, [%r1084], %r151;
$L__BB10_181:
	shfl.sync.idx.b32	%r1110|%p114, %r1868, %r150, 31, -1;
	add.s32 	%r154, %r151, %r1110;
	shr.u64 	%rd194, %rd572, %r697;
	cvt.u32.u64 	%r1112, %rd194;
	and.b32  	%r1107, %r1112, %r31;
	mov.b32 	%r1087, 1;
	// begin inline asm
	{
    .reg .pred p;
    and.b32 %r1085, %r1107, %r1087;    setp.ne.u32 p, %r1085, 0;
    vote.ballot.sync.b32 %r1085, p, 0xffffffff;
    @!p not.b32 %r1085, %r1085;
}

	// end inline asm
	mov.b32 	%r1090, 2;
	// begin inline asm
	{
    .reg .pred p;
    and.b32 %r1088, %r1107, %r1090;    setp.ne.u32 p, %r1088, 0;
    vote.ballot.sync.b32 %r1088, p, 0xffffffff;
    @!p not.b32 %r1088, %r1088;
}

	// end inline asm
	and.b32  	%r1113, %r1088, %r1085;
	mov.b32 	%r1093, 4;
	// begin inline asm
	{
    .reg .pred p;
    and.b32 %r1091, %r1107, %r1093;    setp.ne.u32 p, %r1091, 0;
    vote.ballot.sync.b32 %r1091, p, 0xffffffff;
    @!p not.b32 %r1091, %r1091;
}

	// end inline asm
	and.b32  	%r1114, %r1091, %r1113;
	mov.b32 	%r1096, 8;
	// begin inline asm
	{
    .reg .pred p;
    and.b32 %r1094, %r1107, %r1096;    setp.ne.u32 p, %r1094, 0;
    vote.ballot.sync.b32 %r1094, p, 0xffffffff;
    @!p not.b32 %r1094, %r1094;
}

	// end inline asm
	and.b32  	%r1115, %r1094, %r1114;
	mov.b32 	%r1099, 16;
	// begin inline asm
	{
    .reg .pred p;
    and.b32 %r1097, %r1107, %r1099;    setp.ne.u32 p, %r1097, 0;
    vote.ballot.sync.b32 %r1097, p, 0xffffffff;
    @!p not.b32 %r1097, %r1097;
}

	// end inline asm
	and.b32  	%r1116, %r1097, %r1115;
	mov.b32 	%r1102, 32;
	// begin inline asm
	{
    .reg .pred p;
    and.b32 %r1100, %r1107, %r1102;    setp.ne.u32 p, %r1100, 0;
    vote.ballot.sync.b32 %r1100, p, 0xffffffff;
    @!p not.b32 %r1100, %r1100;
}

	// end inline asm
	and.b32  	%r1117, %r1100, %r1116;
	mov.b32 	%r1105, 64;
	// begin inline asm
	{
    .reg .pred p;
    and.b32 %r1103, %r1107, %r1105;    setp.ne.u32 p, %r1103, 0;
    vote.ballot.sync.b32 %r1103, p, 0xffffffff;
    @!p not.b32 %r1103, %r1103;
}

	// end inline asm
	and.b32  	%r1118, %r1103, %r1117;
	mov.b32 	%r1108, 128;
	// begin inline asm
	{
    .reg .pred p;
    and.b32 %r1106, %r1107, %r1108;    setp.ne.u32 p, %r1106, 0;
    vote.ballot.sync.b32 %r1106, p, 0xffffffff;
    @!p not.b32 %r1106, %r1106;
}

	// end inline asm
	and.b32  	%r1119, %r1106, %r1118;
	clz.b32 	%r1120, %r1119;
	sub.s32 	%r155, 31, %r1120;
	and.b32  	%r1121, %r671, %r1119;
	popc.b32 	%r156, %r1121;
	setp.ne.s32 	%p115, %r291, %r155;
	mov.b32 	%r1869, 0;
	@%p115 bra 	$L__BB10_183;
	shl.b32 	%r1122, %r1, 5;
	and.b32  	%r1123, %r1122, 31744;
	mov.u32 	%r1124, _ZZN3cub18CUB_300001_SM_10006detail10radix_sort29DeviceRadixSortOnesweepKernelINS1_5radix10policy_hubImiyE10Policy1000ELNS0_9SortOrderE0EmiyiiNS1_21identity_decomposer_tEEEvPT5_SB_PT3_PKSC_PT1_PKSG_PT2_PKSK_T4_iiT6_E1s;
	add.s32 	%r1125, %r1124, %r1123;
	shr.u64 	%rd195, %rd572, %r697;
	cvt.u32.u64 	%r1127, %rd195;
	and.b32  	%r1128, %r1127, %r31;
	shl.b32 	%r1129, %r1128, 2;
	add.s32 	%r1130, %r1125, %r1129;
	atom.shared.add.u32 	%r1869, [%r1130], %r156;
$L__BB10_183:
	shfl.sync.idx.b32	%r1156|%p116, %r1869, %r155, 31, -1;
	add.s32 	%r159, %r156, %r1156;
	shr.u64 	%rd196, %rd571, %r697;
	cvt.u32.u64 	%r1158, %rd196;
	and.b32  	%r1153, %r1158, %r31;
	mov.b32 	%r1133, 1;
	// begin inline asm
	{
    .reg .pred p;
    and.b32 %r1131, %r1153, %r1133;    setp.ne.u32 p, %r1131, 0;
    vote.ballot.sync.b32 %r1131, p, 0xffffffff;
    @!p not.b32 %r1131, %r1131;
}

	// end inline asm
	mov.b32 	%r1136, 2;
	// begin inline asm
	{
    .reg .pred p;
    and.b32 %r1134, %r1153, %r1136;    setp.ne.u32 p, %r1134, 0;
    vote.ballot.sync.b32 %r1134, p, 0xffffffff;
    @!p not.b32 %r1134, %r1134;
}

	// end inline asm
	and.b32  	%r1159, %r1134, %r1131;
	mov.b32 	%r1139, 4;
	// begin inline asm
	{
    .reg .pred p;
    and.b32 %r1137, %r1153, %r1139;    setp.ne.u32 p, %r1137, 0;
    vote.ballot.sync.b32 %r1137, p, 0xffffffff;
    @!p not.b32 %r1137, %r1137;
}

	// end inline asm
	and.b32  	%r1160, %r1137, %r1159;
	mov.b32 	%r1142, 8;
	// begin inline asm
	{
    .reg .pred p;
    and.b32 %r1140, %r1153, %r1142;    setp.ne.u32 p, %r1140, 0;
    vote.ballot.sync.b32 %r1140, p, 0xffffffff;
    @!p not.b32 %r1140, %r1140;
}

	// end inline asm
	and.b32  	%r1161, %r1140, %r1160;
	mov.b32 	%r1145, 16;
	// begin inline asm
	{
    .reg .pred p;
    and.b32 %r1143, %r1153, %r1145;    setp.ne.u32 p, %r1143, 0;
    vote.ballot.sync.b32 %r1143, p, 0xffffffff;
    @!p not.b32 %r1143, %r1143;
}

	// end inline asm
	and.b32  	%r1162, %r1143, %r1161;
	mov.b32 	%r1148, 32;
	// begin inline asm
	{
    .reg .pred p;
    and.b32 %r1146, %r1153, %r1148;    setp.ne.u32 p, %r1146, 0;
    vote.ballot.sync.b32 %r1146, p, 0xffffffff;
    @!p not.b32 %r1146, %r1146;
}

	// end inline asm
	and.b32  	%r1163, %r1146, %r1162;
	mov.b32 	%r1151, 64;
	// begin inline asm
	{
    .reg .pred p;
    and.b32 %r1149, %r1153, %r1151;    setp.ne.u32 p, %r1149, 0;
    vote.ballot.sync.b32 %r1149, p, 0xffffffff;
    @!p not.b32 %r1149, %r1149;
}

	// end inline asm
	and.b32  	%r1164, %r1149, %r1163;
	mov.b32 	%r1154, 128;
	// begin inline asm
	{
    .reg .pred p;
    and.b32 %r1152, %r1153, %r1154;    setp.ne.u32 p, %r1152, 0;
    vote.ballot.sync.b32 %r1152, p, 0xffffffff;
    @!p not.b32 %r1152, %r1152;
}

	// end inline asm
	and.b32  	%r1165, %r1152, %r1164;
	clz.b32 	%r1166, %r1165;
	sub.s32 	%r160, 31, %r1166;
	and.b32  	%r1167, %r671, %r1165;
	popc.b32 	%r161, %r1167;
	setp.ne.s32 	%p117, %r291, %r160;
	mov.b32 	%r1870, 0;
	@%p117 bra 	$L__BB10_185;
	shl.b32 	%r1168, %r1, 5;
	and.b32  	%r1169, %r1168, 31744;
	mov.u32 	%r1170, _ZZN3cub18CUB_300001_SM_10006detail10radix_sort29DeviceRadixSortOnesweepKernelINS1_5radix10policy_hubImiyE10Policy1000ELNS0_9SortOrderE0EmiyiiNS1_21identity_decomposer_tEEEvPT5_SB_PT3_PKSC_PT1_PKSG_PT2_PKSK_T4_iiT6_E1s;
	add.s32 	%r1171, %r1170, %r1169;
	shr.u64 	%rd197, %rd571, %r697;
	cvt.u32.u64 	%r1173, %rd197;
	and.b32  	%r1174, %r1173, %r31;
	shl.b32 	%r1175, %r1174, 2;
	add.s32 	%r1176, %r1171, %r1175;
	atom.shared.add.u32 	%r1870, [%r1176], %r161;
$L__BB10_185:
	shfl.sync.idx.b32	%r1202|%p118, %r1870, %r160, 31, -1;
	add.s32 	%r164, %r161, %r1202;
	shr.u64 	%rd198, %rd570, %r697;
	cvt.u32.u64 	%r1204, %rd198;
	and.b32  	%r1199, %r1204, %r31;
	mov.b32 	%r1179, 1;
	// begin inline asm
	{
    .reg .pred p;
    and.b32 %r1177, %r1199, %r1179;    setp.ne.u32 p, %r1177, 0;
    vote.ballot.sync.b32 %r1177, p, 0xffffffff;
    @!p not.b32 %r1177, %r1177;
}

	// end inline asm
	mov.b32 	%r1182, 2;
	// begin inline asm
	{
    .reg .pred p;
    and.b32 %r1180, %r1199, %r1182;    setp.ne.u32 p, %r1180, 0;
    vote.ballot.sync.b32 %r1180, p, 0xffffffff;
    @!p not.b32 %r1180, %r1180;
}

	// end inline asm
	and.b32  	%r1205, %r1180, %r1177;
	mov.b32 	%r1185, 4;
	// begin inline asm
	{
    .reg .pred p;
    and.b32 %r1183, %r1199, %r1185;    setp.ne.u32 p, %r1183, 0;
    vote.ballot.sync.b32 %r1183, p, 0xffffffff;
    @!p not.b32 %r1183, %r1183;
}

	// end inline asm
	and.b32  	%r1206, %r1183, %r1205;
	mov.b32 	%r1188, 8;
	// begin inline asm
	{
    .reg .pred p;
    and.b32 %r1186, %r1199, %r1188;    setp.ne.u32 p, %r1186, 0;
    vote.ballot.sync.b32 %r1186, p, 0xffffffff;
    @!p not.b32 %r1186, %r1186;
}

	// end inline asm
	and.b32  	%r1207, %r1186, %r1206;
	mov.b32 	%r1191, 16;
	// begin inline asm
	{
    .reg .pred p;
    and.b32 %r1189, %r1199, %r1191;    setp.ne.u32 p, %r1189, 0;
    vote.ballot.sync.b32 %r1189, p, 0xffffffff;
    @!p not.b32 %r1189, %r1189;
}

	// end inline asm
	and.b32  	%r1208, %r1189, %r1207;
	mov.b32 	%r1194, 32;
	// begin inline asm
	{
    .reg .pred p;
    and.b32 %r1192, %r1199, %r1194;    setp.ne.u32 p, %r1192, 0;
    vote.ballot.sync.b32 %r1192, p, 0xffffffff;
    @!p not.b32 %r1192, %r1192;
}

	// end inline asm
	and.b32  	%r1209, %r1192, %r1208;
	mov.b32 	%r1197, 64;
	// begin inline asm
	{
    .reg .pred p;
    and.b32 %r1195, %r1199, %r1197;    setp.ne.u32 p, %r1195, 0;
    vote.ballot.sync.b32 %r1195, p, 0xffffffff;
    @!p not.b32 %r1195, %r1195;
}

	// end inline asm
	and.b32  	%r1210, %r1195, %r1209;
	mov.b32 	%r1200, 128;
	// begin inline asm
	{
    .reg .pred p;
    and.b32 %r1198, %r1199, %r1200;    setp.ne.u32 p, %r1198, 0;
    vote.ballot.sync.b32 %r1198, p, 0xffffffff;
    @!p not.b32 %r1198, %r1198;
}

	// end inline asm
	and.b32  	%r1211, %r1198, %r1210;
	clz.b32 	%r1212, %r1211;
	sub.s32 	%r165, 31, %r1212;
	and.b32  	%r1213, %r671, %r1211;
	popc.b32 	%r166, %r1213;
	setp.ne.s32 	%p119, %r291, %r165;
	mov.b32 	%r1871, 0;
	@%p119 bra 	$L__BB10_187;
	shl.b32 	%r1214, %r1, 5;
	and.b32  	%r1215, %r1214, 31744;
	mov.u32 	%r1216, _ZZN3cub18CUB_300001_SM_10006detail10radix_sort29DeviceRadixSortOnesweepKernelINS1_5radix10policy_hubImiyE10Policy1000ELNS0_9SortOrderE0EmiyiiNS1_21identity_decomposer_tEEEvPT5_SB_PT3_PKSC_PT1_PKSG_PT2_PKSK_T4_iiT6_E1s;
	add.s32 	%r1217, %r1216, %r1215;
	shr.u64 	%rd199, %rd570, %r697;
	cvt.u32.u64 	%r1219, %rd199;
	and.b32  	%r1220, %r1219, %r31;
	shl.b32 	%r1221, %r1220, 2;
	add.s32 	%r1222, %r1217, %r1221;
	atom.shared.add.u32 	%r1871, [%r1222], %r166;
$L__BB10_187:
	shfl.sync.idx.b32	%r1248|%p120, %r1871, %r165, 31, -1;
	add.s32 	%r169, %r166, %r1248;
	shr.u64 	%rd200, %rd569, %r697;
	cvt.u32.u64 	%r1250, %rd200;
	and.b32  	%r1245, %r1250, %r31;
	mov.b32 	%r1225, 1;
	// begin inline asm
	{
    .reg .pred p;
    and.b32 %r1223, %r1245, %r1225;    setp.ne.u32 p, %r1223, 0;
    vote.ballot.sync.b32 %r1223, p, 0xffffffff;
    @!p not.b32 %r1223, %r1223;
}

	// end inline asm
	mov.b32 	%r1228, 2;
	// begin inline asm
	{
    .reg .pred p;
    and.b32 %r1226, %r1245, %r1228;    setp.ne.u32 p, %r1226, 0;
    vote.ballot.sync.b32 %r1226, p, 0xffffffff;
    @!p not.b32 %r1226, %r1226;
}

	// end inline asm
	and.b32  	%r1251, %r1226, %r1223;
	mov.b32 	%r1231, 4;
	// begin inline asm
	{
    .reg .pred p;
    and.b32 %r1229, %r1245, %r1231;    setp.ne.u32 p, %r1229, 0;
    vote.ballot.sync.b32 %r1229, p, 0xffffffff;
    @!p not.b32 %r1229, %r1229;
}

	// end inline asm
	and.b32  	%r1252, %r1229, %r1251;
	mov.b32 	%r1234, 8;
	// begin inline asm
	{
    .reg .pred p;
    and.b32 %r1232, %r1245, %r1234;    setp.ne.u32 p, %r1232, 0;
    vote.ballot.sync.b32 %r1232, p, 0xffffffff;
    @!p not.b32 %r1232, %r1232;
}

	// end inline asm
	and.b32  	%r1253, %r1232, %r1252;
	mov.b32 	%r1237, 16;
	// begin inline asm
	{
    .reg .pred p;
    and.b32 %r1235, %r1245, %r1237;    setp.ne.u32 p, %r1235, 0;
    vote.ballot.sync.b32 %r1235, p, 0xffffffff;
    @!p not.b32 %r1235, %r1235;
}

	// end inline asm
	and.b32  	%r1254, %r1235, %r1253;
	mov.b32 	%r1240, 32;
	// begin inline asm
	{
    .reg .pred p;
    and.b32 %r1238, %r1245, %r1240;    setp.ne.u32 p, %r1238, 0;
    vote.ballot.sync.b32 %r1238, p, 0xffffffff;
    @!p not.b32 %r1238, %r1238;
}

	// end inline asm
	and.b32  	%r1255, %r1238, %r1254;
	mov.b32 	%r1243, 64;
	// begin inline asm
	{
    .reg .pred p;
    and.b32 %r1241, %r1245, %r1243;    setp.ne.u32 p, %r1241, 0;
    vote.ballot.sync.b32 %r1241, p, 0xffffffff;
    @!p not.b32 %r1241, %r1241;
}

	// end inline asm
	and.b32  	%r1256, %r1241, %r1255;
	mov.b32 	%r1246, 128;
	// begin inline asm
	{
    .reg .pred p;
    and.b32 %r1244, %r1245, %r1246;    setp.ne.u32 p, %r1244, 0;
    vote.ballot.sync.b32 %r1244, p, 0xffffffff;
    @!p not.b32 %r1244, %r1244;
}

	// end inline asm
	and.b32  	%r1257, %r1244, %r1256;
	clz.b32 	%r1258, %r1257;
	sub.s32 	%r170, 31, %r1258;
	and.b32  	%r1259, %r671, %r1257;
	popc.b32 	%r171, %r1259;
	setp.ne.s32 	%p121, %r291, %r170;
	mov.b32 	%r1872, 0;
	@%p121 bra 	$L__BB10_189;
	shl.b32 	%r1260, %r1, 5;
	and.b32  	%r1261, %r1260, 31744;
	mov.u32 	%r1262, _ZZN3cub18CUB_300001_SM_10006detail10radix_sort29DeviceRadixSortOnesweepKernelINS1_5radix10policy_hubImiyE10Policy1000ELNS0_9SortOrderE0EmiyiiNS1_21identity_decomposer_tEEEvPT5_SB_PT3_PKSC_PT1_PKSG_PT2_PKSK_T4_iiT6_E1s;
	add.s32 	%r1263, %r1262, %r1261;
	shr.u64 	%rd201, %rd569, %r697;
	cvt.u32.u64 	%r1265, %rd201;
	and.b32  	%r1266, %r1265, %r31;
	shl.b32 	%r1267, %r1266, 2;
	add.s32 	%r1268, %r1263, %r1267;
	atom.shared.add.u32 	%r1872, [%r1268], %r171;
$L__BB10_189:
	shfl.sync.idx.b32	%r1294|%p122, %r1872, %r170, 31, -1;
	add.s32 	%r174, %r171, %r1294;
	shr.u64 	%rd202, %rd568, %r697;
	cvt.u32.u64 	%r1296, %rd202;
	and.b32  	%r1291, %r1296, %r31;
	mov.b32 	%r1271, 1;
	// begin inline asm
	{
    .reg .pred p;
    and.b32 %r1269, %r1291, %r1271;    setp.ne.u32 p, %r1269, 0;
    vote.ballot.sync.b32 %r1269, p, 0xffffffff;
    @!p not.b32 %r1269, %r1269;
}

	// end inline asm
	mov.b32 	%r1274, 2;
	// begin inline asm
	{
    .reg .pred p;
    and.b32 %r1272, %r1291, %r1274;    setp.ne.u32 p, %r1272, 0;
    vote.ballot.sync.b32 %r1272, p, 0xffffffff;
    @!p not.b32 %r1272, %r1272;
}

	// end inline asm
	and.b32  	%r1297, %r1272, %r1269;
	mov.b32 	%r1277, 4;
	// begin inline asm
	{
    .reg .pred p;
    and.b32 %r1275, %r1291, %r1277;    setp.ne.u32 p, %r1275, 0;
    vote.ballot.sync.b32 %r1275, p, 0xffffffff;
    @!p not.b32 %r1275, %r1275;
}

	// end inline asm
	and.b32  	%r1298, %r1275, %r1297;
	mov.b32 	%r1280, 8;
	// begin inline asm
	{
    .reg .pred p;
    and.b32 %r1278, %r1291, %r1280;    setp.ne.u32 p, %r1278, 0;
    vote.ballot.sync.b32 %r1278, p, 0xffffffff;
    @!p not.b32 %r1278, %r1278;
}

	// end inline asm
	and.b32  	%r1299, %r1278, %r1298;
	mov.b32 	%r1283, 16;
	// begin inline asm
	{
    .reg .pred p;
    and.b32 %r1281, %r1291, %r1283;    setp.ne.u32 p, %r1281, 0;
    vote.ballot.sync.b32 %r1281, p, 0xffffffff;
    @!p not.b32 %r1281, %r1281;
}

	// end inline asm
	and.b32  	%r1300, %r1281, %r1299;
	mov.b32 	%r1286, 32;
	// begin inline asm
	{
    .reg .pred p;
    and.b32 %r1284, %r1291, %r1286;    setp.ne.u32 p, %r1284, 0;
    vote.ballot.sync.b32 %r1284, p, 0xffffffff;
    @!p not.b32 %r1284, %r1284;
}

	// end inline asm
	and.b32  	%r1301, %r1284, %r1300;
	mov.b32 	%r1289, 64;
	// begin inline asm
	{
    .reg .pred p;
    and.b32 %r1287, %r1291, %r1289;    setp.ne.u32 p, %r1287, 0;
    vote.ballot.sync.b32 %r1287, p, 0xffffffff;
    @!p not.b32 %r1287, %r1287;
}

	// end inline asm
	and.b32  	%r1302, %r1287, %r1301;
	mov.b32 	%r1292, 128;
	// begin inline asm
	{
    .reg .pred p;
    and.b32 %r1290, %r1291, %r1292;    setp.ne.u32 p, %r1290, 0;
    vote.ballot.sync.b32 %r1290, p, 0xffffffff;
    @!p not.b32 %r1290, %r1290;
}

	// end inline asm
	and.b32  	%r1303, %r1290, %r1302;
	clz.b32 	%r1304, %r1303;
	sub.s32 	%r175, 31, %r1304;
	and.b32  	%r1305, %r671, %r1303;
	popc.b32 	%r176, %r1305;
	setp.ne.s32 	%p123, %r291, %r175;
	mov.b32 	%r1873, 0;
	@%p123 bra 	$L__BB10_191;
	shl.b32 	%r1306, %r1, 5;
	and.b32  	%r1307, %r1306, 31744;
	mov.u32 	%r1308, _ZZN3cub18CUB_300001_SM_10006detail10radix_sort29DeviceRadixSortOnesweepKernelINS1_5radix10policy_hubImiyE10Policy1000ELNS0_9SortOrderE0EmiyiiNS1_21identity_decomposer_tEEEvPT5_SB_PT3_PKSC_PT1_PKSG_PT2_PKSK_T4_iiT6_E1s;
	add.s32 	%r1309, %r1308, %r1307;
	shr.u64 	%rd203, %rd568, %r697;
	cvt.u32.u64 	%r1311, %rd203;
	and.b32  	%r1312, %r1311, %r31;
	shl.b32 	%r1313, %r1312, 2;
	add.s32 	%r1314, %r1309, %r1313;
	atom.shared.add.u32 	%r1873, [%r1314], %r176;
$L__BB10_191:
	shfl.sync.idx.b32	%r1340|%p124, %r1873, %r175, 31, -1;
	add.s32 	%r179, %r176, %r1340;
	shr.u64 	%rd204, %rd567, %r697;
	cvt.u32.u64 	%r1342, %rd204;
	and.b32  	%r1337, %r1342, %r31;
	mov.b32 	%r1317, 1;
	// begin inline asm
	{
    .reg .pred p;
    and.b32 %r1315, %r1337, %r1317;    setp.ne.u32 p, %r1315, 0;
    vote.ballot.sync.b32 %r1315, p, 0xffffffff;
    @!p not.b32 %r1315, %r1315;
}

	// end inline asm
	mov.b32 	%r1320, 2;
	// begin inline asm
	{
    .reg .pred p;
    and.b32 %r1318, %r1337, %r1320;    setp.ne.u32 p, %r1318, 0;
    vote.ballot.sync.b32 %r1318, p, 0xffffffff;
    @!p not.b32 %r1318, %r1318;
}

	// end inline asm
	and.b32  	%r1343, %r1318, %r1315;
	mov.b32 	%r1323, 4;
	// begin inline asm
	{
    .reg .pred p;
    and.b32 %r1321, %r1337, %r1323;    setp.ne.u32 p, %r1321, 0;
    vote.ballot.sync.b32 %r1321, p, 0xffffffff;
    @!p not.b32 %r1321, %r1321;
}

	// end inline asm
	and.b32  	%r1344, %r1321, %r1343;
	mov.b32 	%r1326, 8;
	// begin inline asm
	{
    .reg .pred p;
    and.b32 %r1324, %r1337, %r1326;    setp.ne.u32 p, %r1324, 0;
    vote.ballot.sync.b32 %r1324, p, 0xffffffff;
    @!p not.b32 %r1324, %r1324;
}

	// end inline asm
	and.b32  	%r1345, %r1324, %r1344;
	mov.b32 	%r1329, 16;
	// begin inline asm
	{
    .reg .pred p;
    and.b32 %r1327, %r1337, %r1329;    setp.ne.u32 p, %r1327, 0;
    vote.ballot.sync.b32 %r1327, p, 0xffffffff;
    @!p not.b32 %r1327, %r1327;
}

	// end inline asm
	and.b32  	%r1346, %r1327, %r1345;
	mov.b32 	%r1332, 32;
	// begin inline asm
	{
    .reg .pred p;
    and.b32 %r1330, %r1337, %r1332;    setp.ne.u32 p, %r1330, 0;
    vote.ballot.sync.b32 %r1330, p, 0xffffffff;
    @!p not.b32 %r1330, %r1330;
}

	// end inline asm
	and.b32  	%r1347, %r1330, %r1346;
	mov.b32 	%r1335, 64;
	// begin inline asm
	{
    .reg .pred p;
    and.b32 %r1333, %r1337, %r1335;    setp.ne.u32 p, %r1333, 0;
    vote.ballot.sync.b32 %r1333, p, 0xffffffff;
    @!p not.b32 %r1333, %r1333;
}

	// end inline asm
	and.b32  	%r1348, %r1333, %r1347;
	mov.b32 	%r1338, 128;
	// begin inline asm
	{
    .reg .pred p;
    and.b32 %r1336, %r1337, %r1338;    setp.ne.u32 p, %r1336, 0;
    vote.ballot.sync.b32 %r1336, p, 0xffffffff;
    @!p not.b32 %r1336, %r1336;
}

	// end inline asm
	and.b32  	%r1349, %r1336, %r1348;
	clz.b32 	%r1350, %r1349;
	sub.s32 	%r180, 31, %r1350;
	and.b32  	%r1351, %r671, %r1349;
	popc.b32 	%r181, %r1351;
	setp.ne.s32 	%p125, %r291, %r180;
	mov.b32 	%r1874, 0;
	@%p125 bra 	$L__BB10_193;
	shl.b32 	%r1352, %r1, 5;
	and.b32  	%r1353, %r1352, 31744;
	mov.u32 	%r1354, _ZZN3cub18CUB_300001_SM_10006detail10radix_sort29DeviceRadixSortOnesweepKernelINS1_5radix10policy_hubImiyE10Policy1000ELNS0_9SortOrderE0EmiyiiNS1_21identity_decomposer_tEEEvPT5_SB_PT3_PKSC_PT1_PKSG_PT2_PKSK_T4_iiT6_E1s;
	add.s32 	%r1355, %r1354, %r1353;
	shr.u64 	%rd205, %rd567, %r697;
	cvt.u32.u64 	%r1357, %rd205;
	and.b32  	%r1358, %r1357, %r31;
	shl.b32 	%r1359, %r1358, 2;
	add.s32 	%r1360, %r1355, %r1359;
	atom.shared.add.u32 	%r1874, [%r1360], %r181;
$L__BB10_193:
	cvt.u64.u32 	%rd79, %r1;
	shfl.sync.idx.b32	%r1361|%p127, %r1874, %r180, 31, -1;
	add.s32 	%r184, %r181, %r1361;
	bar.sync 	0;
	shl.b32 	%r1362, %r114, 3;
	mov.u32 	%r1363, _ZZN3cub18CUB_300001_SM_10006detail10radix_sort29DeviceRadixSortOnesweepKernelINS1_5radix10policy_hubImiyE10Policy1000ELNS0_9SortOrderE0EmiyiiNS1_21identity_decomposer_tEEEvPT5_SB_PT3_PKSC_PT1_PKSG_PT2_PKSK_T4_iiT6_E1s;
	add.s32 	%r185, %r1363, %r1362;
	st.shared.u64 	[%r185+-8], %rd581;
	shl.b32 	%r1364, %r119, 3;
	add.s32 	%r186, %r1363, %r1364;
	st.shared.u64 	[%r186+-8], %rd580;
	shl.b32 	%r1365, %r124, 3;
	add.s32 	%r187, %r1363, %r1365;
	st.shared.u64 	[%r187+-8], %rd579;
	shl.b32 	%r1366, %r129, 3;
	add.s32 	%r188, %r1363, %r1366;
	st.shared.u64 	[%r188+-8], %rd578;
	shl.b32 	%r1367, %r134, 3;
	add.s32 	%r189, %r1363, %r1367;
	st.shared.u64 	[%r189+-8], %rd577;
	shl.b32 	%r1368, %r139, 3;
	add.s32 	%r190, %r1363, %r1368;
	st.shared.u64 	[%r190+-8], %rd576;
	shl.b32 	%r1369, %r144, 3;
	add.s32 	%r191, %r1363, %r1369;
	st.shared.u64 	[%r191+-8], %rd575;
	shl.b32 	%r1370, %r149, 3;
	add.s32 	%r192, %r1363, %r1370;
	st.shared.u64 	[%r192+-8], %rd574;
	shl.b32 	%r1371, %r154, 3;
	add.s32 	%r193, %r1363, %r1371;
	st.shared.u64 	[%r193+-8], %rd573;
	shl.b32 	%r1372, %r159, 3;
	add.s32 	%r194, %r1363, %r1372;
	st.shared.u64 	[%r194+-8], %rd572;
	shl.b32 	%r1373, %r164, 3;
	add.s32 	%r195, %r1363, %r1373;
	st.shared.u64 	[%r195+-8], %rd571;
	shl.b32 	%r1374, %r169, 3;
	add.s32 	%r196, %r1363, %r1374;
	st.shared.u64 	[%r196+-8], %rd570;
	shl.b32 	%r1375, %r174, 3;
	add.s32 	%r197, %r1363, %r1375;
	st.shared.u64 	[%r197+-8], %rd569;
	shl.b32 	%r1376, %r179, 3;
	add.s32 	%r198, %r1363, %r1376;
	st.shared.u64 	[%r198+-8], %rd568;
	shl.b32 	%r1377, %r184, 3;
	add.s32 	%r199, %r1363, %r1377;
	st.shared.u64 	[%r199+-8], %rd567;
	shl.b32 	%r1378, %r1, 3;
	add.s32 	%r1379, %r1363, %r1378;
	add.s32 	%r200, %r1379, 46080;
	@%p96 bra 	$L__BB10_201;
	ld.param.u64 	%rd549, [_ZN3cub18CUB_300001_SM_10006detail10radix_sort29DeviceRadixSortOnesweepKernelINS1_5radix10policy_hubImiyE10Policy1000ELNS0_9SortOrderE0EmiyiiNS1_21identity_decomposer_tEEEvPT5_SB_PT3_PKSC_PT1_PKSG_PT2_PKSK_T4_iiT6__param_3];
	cvta.to.global.u64 	%rd206, %rd549;
	shl.b64 	%rd207, %rd79, 3;
	add.s64 	%rd208, %rd206, %rd207;
	ld.global.u64 	%rd209, [%rd208];
	cvt.s64.s32 	%rd210, %r108;
	sub.s64 	%rd583, %rd209, %rd210;
	st.shared.u64 	[%r200], %rd583;
	setp.lt.s32 	%p128, %r4, 1;
	mov.u32 	%r1878, %r1826;
	@%p128 bra 	$L__BB10_200;
	mov.b32 	%r1876, -1;
	mov.u32 	%r1875, %r4;
	mov.u32 	%r1878, %r1826;
$L__BB10_196:
	ld.param.u64 	%rd542, [_ZN3cub18CUB_300001_SM_10006detail10radix_sort29DeviceRadixSortOnesweepKernelINS1_5radix10policy_hubImiyE10Policy1000ELNS0_9SortOrderE0EmiyiiNS1_21identity_decomposer_tEEEvPT5_SB_PT3_PKSC_PT1_PKSG_PT2_PKSK_T4_iiT6__param_0];
	add.s32 	%r204, %r1875, -1;
	shl.b32 	%r1381, %r204, 8;
	add.s32 	%r1382, %r1381, %r1;
	cvta.to.global.u64 	%rd211, %rd542;
	mul.wide.s32 	%rd212, %r1382, 4;
	add.s64 	%rd81, %rd211, %rd212;
$L__BB10_197:
	membar.cta;
	ld.volatile.global.u32 	%r205, [%rd81];
	setp.eq.s32 	%p129, %r205, 0;
	@%p129 bra 	$L__BB10_197;
	and.b32  	%r1383, %r205, 1073741823;
	add.s32 	%r1878, %r1383, %r1878;
	setp.gt.s32 	%p130, %r205, -1;
	vote.sync.ballot.b32 	%r1876, %p130, %r1876;
	setp.gt.u32 	%p132, %r1875, 1;
	and.pred  	%p133, %p130, %p132;
	mov.u32 	%r1875, %r204;
	@%p133 bra 	$L__BB10_196;
	ld.shared.u64 	%rd583, [%r200];
$L__BB10_200:
	ld.param.u64 	%rd543, [_ZN3cub18CUB_300001_SM_10006detail10radix_sort29DeviceRadixSortOnesweepKernelINS1_5radix10policy_hubImiyE10Policy1000ELNS0_9SortOrderE0EmiyiiNS1_21identity_decomposer_tEEEvPT5_SB_PT3_PKSC_PT1_PKSG_PT2_PKSK_T4_iiT6__param_0];
	or.b32  	%r1384, %r1878, -2147483648;
	cvta.to.global.u64 	%rd213, %rd543;
	shl.b32 	%r1385, %r4, 8;
	add.s32 	%r1386, %r1385, %r1;
	mul.wide.s32 	%rd214, %r1386, 4;
	add.s64 	%rd215, %rd213, %rd214;
	st.volatile.global.u32 	[%rd215], %r1384;
	sub.s32 	%r1387, %r1878, %r1826;
	cvt.s64.s32 	%rd216, %r1387;
	add.s64 	%rd217, %rd583, %rd216;
	st.shared.u64 	[%r200], %rd217;
$L__BB10_201:
	ld.param.u32 	%r1809, [_ZN3cub18CUB_300001_SM_10006detail10radix_sort29DeviceRadixSortOnesweepKernelINS1_5radix10policy_hubImiyE10Policy1000ELNS0_9SortOrderE0EmiyiiNS1_21identity_decomposer_tEEEvPT5_SB_PT3_PKSC_PT1_PKSG_PT2_PKSK_T4_iiT6__param_8];
	ld.param.u64 	%rd546, [_ZN3cub18CUB_300001_SM_10006detail10radix_sort29DeviceRadixSortOnesweepKernelINS1_5radix10policy_hubImiyE10Policy1000ELNS0_9SortOrderE0EmiyiiNS1_21identity_decomposer_tEEEvPT5_SB_PT3_PKSC_PT1_PKSG_PT2_PKSK_T4_iiT6__param_2];
	mad.lo.s32 	%r209, %r4, 5760, 5760;
	setp.lt.s32 	%p135, %r209, %r1809;
	setp.eq.s64 	%p136, %rd546, 0;
	or.pred  	%p137, %p136, %p135;
	or.pred  	%p138, %p96, %p137;
	@%p138 bra 	$L__BB10_203;
	ld.param.u64 	%rd547, [_ZN3cub18CUB_300001_SM_10006detail10radix_sort29DeviceRadixSortOnesweepKernelINS1_5radix10policy_hubImiyE10Policy1000ELNS0_9SortOrderE0EmiyiiNS1_21identity_decomposer_tEEEvPT5_SB_PT3_PKSC_PT1_PKSG_PT2_PKSK_T4_iiT6__param_2];
	ld.shared.u64 	%rd218, [%r200];
	cvt.s64.s32 	%rd219, %r1826;
	cvt.s64.s32 	%rd220, %r108;
	add.s64 	%rd221, %rd220, %rd219;
	add.s64 	%rd222, %rd221, %rd218;
	cvta.to.global.u64 	%rd223, %rd547;
	shl.b64 	%rd224, %rd79, 3;
	add.s64 	%rd225, %rd223, %rd224;
	st.global.u64 	[%rd225], %rd222;
$L__BB10_203:
	ld.param.u32 	%r1810, [_ZN3cub18CUB_300001_SM_10006detail10radix_sort29DeviceRadixSortOnesweepKernelINS1_5radix10policy_hubImiyE10Policy1000ELNS0_9SortOrderE0EmiyiiNS1_21identity_decomposer_tEEEvPT5_SB_PT3_PKSC_PT1_PKSG_PT2_PKSK_T4_iiT6__param_8];
	setp.gt.s32 	%p139, %r209, %r1810;
	bar.sync 	0;
	add.s32 	%r210, %r200, -46080;
	@%p139 bra 	$L__BB10_205;
	ld.shared.u64 	%rd226, [%r200+-46080];
	shr.u64 	%rd227, %rd226, %r697;
	cvt.u32.u64 	%r1389, %rd227;
	and.b32  	%r1390, %r1389, %r31;
	shl.b32 	%r1391, %r1390, 3;
	mov.u32 	%r1392, _ZZN3cub18CUB_300001_SM_10006detail10radix_sort29DeviceRadixSortOnesweepKernelINS1_5radix10policy_hubImiyE10Policy1000ELNS0_9SortOrderE0EmiyiiNS1_21identity_decomposer_tEEEvPT5_SB_PT3_PKSC_PT1_PKSG_PT2_PKSK_T4_iiT6_E1s;
	add.s32 	%r1393, %r1392, 46080;
	add.s32 	%r1394, %r1393, %r1391;
	ld.shared.u64 	%rd228, [%r1394];
	add.s64 	%rd229, %rd228, %rd79;
	shl.b64 	%rd230, %rd229, 3;
	add.s64 	%rd231, %rd67, %rd230;
	st.global.u64 	[%rd231], %rd226;
	bar.warp.sync 	-1;
	ld.shared.u64 	%rd232, [%r200+-43008];
	shr.u64 	%rd233, %rd232, %r697;
	cvt.u32.u64 	%r1395, %rd233;
	and.b32  	%r1396, %r1395, %r31;
	shl.b32 	%r1397, %r1396, 3;
	add.s32 	%r1398, %r1393, %r1397;
	ld.shared.u64 	%rd234, [%r1398];
	add.s64 	%rd235, %rd234, %rd79;
	shl.b64 	%rd236, %rd235, 3;
	add.s64 	%rd237, %rd67, %rd236;
	st.global.u64 	[%rd237+3072], %rd232;
	bar.warp.sync 	-1;
	ld.shared.u64 	%rd238, [%r200+-39936];
	shr.u64 	%rd239, %rd238, %r697;
	cvt.u32.u64 	%r1399, %rd239;
	and.b32  	%r1400, %r1399, %r31;
	shl.b32 	%r1401, %r1400, 3;
	add.s32 	%r1402, %r1393, %r1401;
	ld.shared.u64 	%rd240, [%r1402];
	add.s64 	%rd241, %rd240, %rd79;
	shl.b64 	%rd242, %rd241, 3;
	add.s64 	%rd243, %rd67, %rd242;
	st.global.u64 	[%rd243+6144], %rd238;
	bar.warp.sync 	-1;
	ld.shared.u64 	%rd244, [%r200+-36864];
	shr.u64 	%rd245, %rd244, %r697;
	cvt.u32.u64 	%r1403, %rd245;
	and.b32  	%r1404, %r1403, %r31;
	shl.b32 	%r1405, %r1404, 3;
	add.s32 	%r1406, %r1393, %r1405;
	ld.shared.u64 	%rd246, [%r1406];
	add.s64 	%rd247, %rd246, %rd79;
	shl.b64 	%rd248, %rd247, 3;
	add.s64 	%rd249, %rd67, %rd248;
	st.global.u64 	[%rd249+9216], %rd244;
	bar.warp.sync 	-1;
	ld.shared.u64 	%rd250, [%r200+-33792];
	shr.u64 	%rd251, %rd250, %r697;
	cvt.u32.u64 	%r1407, %rd251;
	and.b32  	%r1408, %r1407, %r31;
	shl.b32 	%r1409, %r1408, 3;
	add.s32 	%r1410, %r1393, %r1409;
	ld.shared.u64 	%rd252, [%r1410];
	add.s64 	%rd253, %rd252, %rd79;
	shl.b64 	%rd254, %rd253, 3;
	add.s64 	%rd255, %rd67, %rd254;
	st.global.u64 	[%rd255+12288], %rd250;
	bar.warp.sync 	-1;
	ld.shared.u64 	%rd256, [%r200+-30720];
	shr.u64 	%rd257, %rd256, %r697;
	cvt.u32.u64 	%r1411, %rd257;
	and.b32  	%r1412, %r1411, %r31;
	shl.b32 	%r1413, %r1412, 3;
	add.s32 	%r1414, %r1393, %r1413;
	ld.shared.u64 	%rd258, [%r1414];
	add.s64 	%rd259, %rd258, %rd79;
	shl.b64 	%rd260, %rd259, 3;
	add.s64 	%rd261, %rd67, %rd260;
	st.global.u64 	[%rd261+15360], %rd256;
	bar.warp.sync 	-1;
	ld.shared.u64 	%rd262, [%r200+-27648];
	shr.u64 	%rd263, %rd262, %r697;
	cvt.u32.u64 	%r1415, %rd263;
	and.b32  	%r1416, %r1415, %r31;
	shl.b32 	%r1417, %r1416, 3;
	add.s32 	%r1418, %r1393, %r1417;
	ld.shared.u64 	%rd264, [%r1418];
	add.s64 	%rd265, %rd264, %rd79;
	shl.b64 	%rd266, %rd265, 3;
	add.s64 	%rd267, %rd67, %rd266;
	st.global.u64 	[%rd267+18432], %rd262;
	bar.warp.sync 	-1;
	ld.shared.u64 	%rd268, [%r200+-24576];
	shr.u64 	%rd269, %rd268, %r697;
	cvt.u32.u64 	%r1419, %rd269;
	and.b32  	%r1420, %r1419, %r31;
	shl.b32 	%r1421, %r1420, 3;
	add.s32 	%r1422, %r1393, %r1421;
	ld.shared.u64 	%rd270, [%r1422];
	add.s64 	%rd271, %rd270, %rd79;
	shl.b64 	%rd272, %rd271, 3;
	add.s64 	%rd273, %rd67, %rd272;
	st.global.u64 	[%rd273+21504], %rd268;
	bar.warp.sync 	-1;
	ld.shared.u64 	%rd274, [%r200+-21504];
	shr.u64 	%rd275, %rd274, %r697;
	cvt.u32.u64 	%r1423, %rd275;
	and.b32  	%r1424, %r1423, %r31;
	shl.b32 	%r1425, %r1424, 3;
	add.s32 	%r1426, %r1393, %r1425;
	ld.shared.u64 	%rd276, [%r1426];
	add.s64 	%rd277, %rd276, %rd79;
	shl.b64 	%rd278, %rd277, 3;
	add.s64 	%rd279, %rd67, %rd278;
	st.global.u64 	[%rd279+24576], %rd274;
	bar.warp.sync 	-1;
	ld.shared.u64 	%rd280, [%r200+-18432];
	shr.u64 	%rd281, %rd280, %r697;
	cvt.u32.u64 	%r1427, %rd281;
	and.b32  	%r1428, %r1427, %r31;
	shl.b32 	%r1429, %r1428, 3;
	add.s32 	%r1430, %r1393, %r1429;
	ld.shared.u64 	%rd282, [%r1430];
	add.s64 	%rd283, %rd282, %rd79;
	shl.b64 	%rd284, %rd283, 3;
	add.s64 	%rd285, %rd67, %rd284;
	st.global.u64 	[%rd285+27648], %rd280;
	bar.warp.sync 	-1;
	ld.shared.u64 	%rd286, [%r200+-15360];
	shr.u64 	%rd287, %rd286, %r697;
	cvt.u32.u64 	%r1431, %rd287;
	and.b32  	%r1432, %r1431, %r31;
	shl.b32 	%r1433, %r1432, 3;
	add.s32 	%r1434, %r1393, %r1433;
	ld.shared.u64 	%rd288, [%r1434];
	add.s64 	%rd289, %rd288, %rd79;
	shl.b64 	%rd290, %rd289, 3;
	add.s64 	%rd291, %rd67, %rd290;
	st.global.u64 	[%rd291+30720], %rd286;
	bar.warp.sync 	-1;
	ld.shared.u64 	%rd292, [%r200+-12288];
	shr.u64 	%rd293, %rd292, %r697;
	cvt.u32.u64 	%r1435, %rd293;
	and.b32  	%r1436, %r1435, %r31;
	shl.b32 	%r1437, %r1436, 3;
	add.s32 	%r1438, %r1393, %r1437;
	ld.shared.u64 	%rd294, [%r1438];
	add.s64 	%rd295, %rd294, %rd79;
	shl.b64 	%rd296, %rd295, 3;
	add.s64 	%rd297, %rd67, %rd296;
	st.global.u64 	[%rd297+33792], %rd292;
	bar.warp.sync 	-1;
	ld.shared.u64 	%rd298, [%r200+-9216];
	shr.u64 	%rd299, %rd298, %r697;
	cvt.u32.u64 	%r1439, %rd299;
	and.b32  	%r1440, %r1439, %r31;
	shl.b32 	%r1441, %r1440, 3;
	add.s32 	%r1442, %r1393, %r1441;
	ld.shared.u64 	%rd300, [%r1442];
	add.s64 	%rd301, %rd300, %rd79;
	shl.b64 	%rd302, %rd301, 3;
	add.s64 	%rd303, %rd67, %rd302;
	st.global.u64 	[%rd303+36864], %rd298;
	bar.warp.sync 	-1;
	ld.shared.u64 	%rd304, [%r200+-6144];
	shr.u64 	%rd305, %rd304, %r697;
	cvt.u32.u64 	%r1443, %rd305;
	and.b32  	%r1444, %r1443, %r31;
	shl.b32 	%r1445, %r1444, 3;
	add.s32 	%r1446, %r1393, %r1445;
	ld.shared.u64 	%rd306, [%r1446];
	add.s64 	%rd307, %rd306, %rd79;
	shl.b64 	%rd308, %rd307, 3;
	add.s64 	%rd309, %rd67, %rd308;
	st.global.u64 	[%rd309+39936], %rd304;
	bar.warp.sync 	-1;
	ld.shared.u64 	%rd310, [%r200+-3072];
	shr.u64 	%rd311, %rd310, %r697;
	cvt.u32.u64 	%r1447, %rd311;
	and.b32  	%r1448, %r1447, %r31;
	shl.b32 	%r1449, %r1448, 3;
	add.s32 	%r1450, %r1393, %r1449;
	ld.shared.u64 	%rd312, [%r1450];
	add.s64 	%rd313, %rd312, %rd79;
	shl.b64 	%rd314, %rd313, 3;
	add.s64 	%rd315, %rd67, %rd314;
	st.global.u64 	[%rd315+43008], %rd310;
	bar.warp.sync 	-1;
	bra.uni 	$L__BB10_236;
$L__BB10_205:
	ld.param.u32 	%r1811, [_ZN3cub18CUB_300001_SM_10006detail10radix_sort29DeviceRadixSortOnesweepKernelINS1_5radix10policy_hubImiyE10Policy1000ELNS0_9SortOrderE0EmiyiiNS1_21identity_decomposer_tEEEvPT5_SB_PT3_PKSC_PT1_PKSG_PT2_PKSK_T4_iiT6__param_8];
	mad.lo.s32 	%r211, %r4, -5760, %r1811;
	setp.ge.s32 	%p140, %r1, %r211;
	@%p140 bra 	$L__BB10_207;
	ld.shared.u64 	%rd316, [%r210];
	shr.u64 	%rd317, %rd316, %r697;
	cvt.u32.u64 	%r1452, %rd317;
	and.b32  	%r1453, %r1452, %r31;
	shl.b32 	%r1454, %r1453, 3;
	mov.u32 	%r1455, _ZZN3cub18CUB_300001_SM_10006detail10radix_sort29DeviceRadixSortOnesweepKernelINS1_5radix10policy_hubImiyE10Policy1000ELNS0_9SortOrderE0EmiyiiNS1_21identity_decomposer_tEEEvPT5_SB_PT3_PKSC_PT1_PKSG_PT2_PKSK_T4_iiT6_E1s;
	add.s32 	%r1456, %r1455, %r1454;
	ld.shared.u64 	%rd318, [%r1456+46080];
	add.s64 	%rd319, %rd318, %rd79;
	shl.b64 	%rd320, %rd319, 3;
	add.s64 	%rd321, %rd67, %rd320;
	st.global.u64 	[%rd321], %rd316;
$L__BB10_207:
	bar.warp.sync 	-1;
	add.s32 	%r1457, %r1, 384;
	setp.ge.s32 	%p141, %r1457, %r211;
	@%p141 bra 	$L__BB10_209;
	ld.shared.u64 	%rd322, [%r200+-43008];
	shr.u64 	%rd323, %rd322, %r697;
	cvt.u32.u64 	%r1459, %rd323;
	and.b32  	%r1460, %r1459, %r31;
	shl.b32 	%r1461, %r1460, 3;
	mov.u32 	%r1462, _ZZN3cub18CUB_300001_SM_10006detail10radix_sort29DeviceRadixSortOnesweepKernelINS1_5radix10policy_hubImiyE10Policy1000ELNS0_9SortOrderE0EmiyiiNS1_21identity_decomposer_tEEEvPT5_SB_PT3_PKSC_PT1_PKSG_PT2_PKSK_T4_iiT6_E1s;
	add.s32 	%r1463, %r1462, %r1461;
	ld.shared.u64 	%rd324, [%r1463+46080];
	add.s64 	%rd325, %rd324, %rd79;
	shl.b64 	%rd326, %rd325, 3;
	add.s64 	%rd327, %rd67, %rd326;
	st.global.u64 	[%rd327+3072], %rd322;
$L__BB10_209:
	bar.warp.sync 	-1;
	add.s32 	%r1464, %r1, 768;
	setp.ge.s32 	%p142, %r1464, %r211;
	@%p142 bra 	$L__BB10_211;
	ld.shared.u64 	%rd328, [%r200+-39936];
	shr.u64 	%rd329, %rd328, %r697;
	cvt.u32.u64 	%r1466, %rd329;
	and.b32  	%r1467, %r1466, %r31;
	shl.b32 	%r1468, %r1467, 3;
	mov.u32 	%r1469, _ZZN3cub18CUB_300001_SM_10006detail10radix_sort29DeviceRadixSortOnesweepKernelINS1_5radix10policy_hubImiyE10Policy1000ELNS0_9SortOrderE0EmiyiiNS1_21identity_decomposer_tEEEvPT5_SB_PT3_PKSC_PT1_PKSG_PT2_PKSK_T4_iiT6_E1s;
	add.s32 	%r1470, %r1469, %r1468;
	ld.shared.u64 	%rd330, [%r1470+46080];
	add.s64 	%rd331, %rd330, %rd79;
	shl.b64 	%rd332, %rd331, 3;
	add.s64 	%rd333, %rd67, %rd332;
	st.global.u64 	[%rd333+6144], %rd328;
$L__BB10_211:
	bar.warp.sync 	-1;
	add.s32 	%r1471, %r1, 1152;
	setp.ge.s32 	%p143, %r1471, %r211;
	@%p143 bra 	$L__BB10_213;
	ld.shared.u64 	%rd334, [%r200+-36864];
	shr.u64 	%rd335, %rd334, %r697;
	cvt.u32.u64 	%r1473, %rd335;
	and.b32  	%r1474, %r1473, %r31;
	shl.b32 	%r1475, %r1474, 3;
	mov.u32 	%r1476, _ZZN3cub18CUB_300001_SM_10006detail10radix_sort29DeviceRadixSortOnesweepKernelINS1_5radix10policy_hubImiyE10Policy1000ELNS0_9SortOrderE0EmiyiiNS1_21identity_decomposer_tEEEvPT5_SB_PT3_PKSC_PT1_PKSG_PT2_PKSK_T4_iiT6_E1s;
	add.s32 	%r1477, %r1476, %r1475;
	ld.shared.u64 	%rd336, [%r1477+46080];
	add.s64 	%rd337, %rd336, %rd79;
	shl.b64 	%rd338, %rd337, 3;
	add.s64 	%rd339, %rd67, %rd338;
	st.global.u64 	[%rd339+9216], %rd334;
$L__BB10_213:
	bar.warp.sync 	-1;
	add.s32 	%r1478, %r1, 1536;
	setp.ge.s32 	%p144, %r1478, %r211;
	@%p144 bra 	$L__BB10_215;
	ld.shared.u64 	%rd340, [%r200+-33792];
	shr.u64 	%rd341, %rd340, %r697;
	cvt.u32.u64 	%r1480, %rd341;
	and.b32  	%r1481, %r1480, %r31;
	shl.b32 	%r1482, %r1481, 3;
	mov.u32 	%r1483, _ZZN3cub18CUB_300001_SM_10006detail10radix_sort29DeviceRadixSortOnesweepKernelINS1_5radix10policy_hubImiyE10Policy1000ELNS0_9SortOrderE0EmiyiiNS1_21identity_decomposer_tEEEvPT5_SB_PT3_PKSC_PT1_PKSG_PT2_PKSK_T4_iiT6_E1s;
	add.s32 	%r1484, %r1483, %r1482;
	ld.shared.u64 	%rd342, [%r1484+46080];
	add.s64 	%rd343, %rd342, %rd79;
	shl.b64 	%rd344, %rd343, 3;
	add.s64 	%rd345, %rd67, %rd344;
	st.global.u64 	[%rd345+12288], %rd340;
$L__BB10_215:
	bar.warp.sync 	-1;
	add.s32 	%r1485, %r1, 1920;
	setp.ge.s32 	%p145, %r1485, %r211;
	@%p145 bra 	$L__BB10_217;
	ld.shared.u64 	%rd346, [%r200+-30720];
	shr.u64 	%rd347, %rd346, %r697;
	cvt.u32.u64 	%r1487, %rd347;
	and.b32  	%r1488, %r1487, %r31;
	shl.b32 	%r1489, %r1488, 3;
	mov.u32 	%r1490, _ZZN3cub18CUB_300001_SM_10006detail10radix_sort29DeviceRadixSortOnesweepKernelINS1_5radix10policy_hubImiyE10Policy1000ELNS0_9SortOrderE0EmiyiiNS1_21identity_decomposer_tEEEvPT5_SB_PT3_PKSC_PT1_PKSG_PT2_PKSK_T4_iiT6_E1s;
	add.s32 	%r1491, %r1490, %r1489;
	ld.shared.u64 	%rd348, [%r1491+46080];
	add.s64 	%rd349, %rd348, %rd79;
	shl.b64 	%rd350, %rd349, 3;
	add.s64 	%rd351, %rd67, %rd350;
	st.global.u64 	[%rd351+15360], %rd346;
$L__BB10_217:
	bar.warp.sync 	-1;
	add.s32 	%r1492, %r1, 2304;
	setp.ge.s32 	%p146, %r1492, %r211;
	@%p146 bra 	$L__BB10_219;
	ld.shared.u64 	%rd352, [%r200+-27648];
	shr.u64 	%rd353, %rd352, %r697;
	cvt.u32.u64 	%r1494, %rd353;
	and.b32  	%r1495, %r1494, %r31;
	shl.b32 	%r1496, %r1495, 3;
	mov.u32 	%r1497, _ZZN3cub18CUB_300001_SM_10006detail10radix_sort29DeviceRadixSortOnesweepKernelINS1_5radix10policy_hubImiyE10Policy1000ELNS0_9SortOrderE0EmiyiiNS1_21identity_decomposer_tEEEvPT5_SB_PT3_PKSC_PT1_PKSG_PT2_PKSK_T4_iiT6_E1s;
	add.s32 	%r1498, %r1497, %r1496;
	ld.shared.u64 	%rd354, [%r1498+46080];
	add.s64 	%rd355, %rd354, %rd79;
	shl.b64 	%rd356, %rd355, 3;
	add.s64 	%rd357, %rd67, %rd356;
	st.global.u64 	[%rd357+18432], %rd352;
$L__BB10_219:
	bar.warp.sync 	-1;
	add.s32 	%r1499, %r1, 2688;
	setp.ge.s32 	%p147, %r1499, %r211;
	@%p147 bra 	$L__BB10_221;
	ld.shared.u64 	%rd358, [%r200+-24576];
	shr.u64 	%rd359, %rd358, %r697;
	cvt.u32.u64 	%r1501, %rd359;
	and.b32  	%r1502, %r1501, %r31;
	shl.b32 	%r1503, %r1502, 3;
	mov.u32 	%r1504, _ZZN3cub18CUB_300001_SM_10006detail10radix_sort29DeviceRadixSortOnesweepKernelINS1_5radix10policy_hubImiyE10Policy1000ELNS0_9SortOrderE0EmiyiiNS1_21identity_decomposer_tEEEvPT5_SB_PT3_PKSC_PT1_PKSG_PT2_PKSK_T4_iiT6_E1s;
	add.s32 	%r1505, %r1504, %r1503;
	ld.shared.u64 	%rd360, [%r1505+46080];
	add.s64 	%rd361, %rd360, %rd79;
	shl.b64 	%rd362, %rd361, 3;
	add.s64 	%rd363, %rd67, %rd362;
	st.global.u64 	[%rd363+21504], %rd358;
$L__BB10_221:
	bar.warp.sync 	-1;
	or.b32  	%r1506, %r1, 3072;
	setp.ge.s32 	%p148, %r1506, %r211;
	@%p148 bra 	$L__BB10_223;
	ld.shared.u64 	%rd364, [%r200+-21504];
	shr.u64 	%rd365, %rd364, %r697;
	cvt.u32.u64 	%r1508, %rd365;
	and.b32  	%r1509, %r1508, %r31;
	shl.b32 	%r1510, %r1509, 3;
	mov.u32 	%r1511, _ZZN3cub18CUB_300001_SM_10006detail10radix_sort29DeviceRadixSortOnesweepKernelINS1_5radix10policy_hubImiyE10Policy1000ELNS0_9SortOrderE0EmiyiiNS1_21identity_decomposer_tEEEvPT5_SB_PT3_PKSC_PT1_PKSG_PT2_PKSK_T4_iiT6_E1s;
	add.s32 	%r1512, %r1511, %r1510;
	ld.shared.u64 	%rd366, [%r1512+46080];
	add.s64 	%rd367, %rd366, %rd79;
	shl.b64 	%rd368, %rd367, 3;
	add.s64 	%rd369, %rd67, %rd368;
	st.global.u64 	[%rd369+24576], %rd364;
$L__BB10_223:
	bar.warp.sync 	-1;
	add.s32 	%r1513, %r1, 3456;
	setp.ge.s32 	%p149, %r1513, %r211;
	@%p149 bra 	$L__BB10_225;
	ld.shared.u64 	%rd370, [%r200+-18432];
	shr.u64 	%rd371, %rd370, %r697;
	cvt.u32.u64 	%r1515, %rd371;
	and.b32  	%r1516, %r1515, %r31;
	shl.b32 	%r1517, %r1516, 3;
	mov.u32 	%r1518, _ZZN3cub18CUB_300001_SM_10006detail10radix_sort29DeviceRadixSortOnesweepKernelINS1_5radix10policy_hubImiyE10Policy1000ELNS0_9SortOrderE0EmiyiiNS1_21identity_decomposer_tEEEvPT5_SB_PT3_PKSC_PT1_PKSG_PT2_PKSK_T4_iiT6_E1s;
	add.s32 	%r1519, %r1518, %r1517;
	ld.shared.u64 	%rd372, [%r1519+46080];
	add.s64 	%rd373, %rd372, %rd79;
	shl.b64 	%rd374, %rd373, 3;
	add.s64 	%rd375, %rd67, %rd374;
	st.global.u64 	[%rd375+27648], %rd370;
$L__BB10_225:
	bar.warp.sync 	-1;
	add.s32 	%r1520, %r1, 3840;
	setp.ge.s32 	%p150, %r1520, %r211;
	@%p150 bra 	$L__BB10_227;
	ld.shared.u64 	%rd376, [%r200+-15360];
	shr.u64 	%rd377, %rd376, %r697;
	cvt.u32.u64 	%r1522, %rd377;
	and.b32  	%r1523, %r1522, %r31;
	shl.b32 	%r1524, %r1523, 3;
	mov.u32 	%r1525, _ZZN3cub18CUB_300001_SM_10006detail10radix_sort29DeviceRadixSortOnesweepKernelINS1_5radix10policy_hubImiyE10Policy1000ELNS0_9SortOrderE0EmiyiiNS1_21identity_decomposer_tEEEvPT5_SB_PT3_PKSC_PT1_PKSG_PT2_PKSK_T4_iiT6_E1s;
	add.s32 	%r1526, %r1525, %r1524;
	ld.shared.u64 	%rd378, [%r1526+46080];
	add.s64 	%rd379, %rd378, %rd79;
	shl.b64 	%rd380, %rd379, 3;
	add.s64 	%rd381, %rd67, %rd380;
	st.global.u64 	[%rd381+30720], %rd376;
$L__BB10_227:
	bar.warp.sync 	-1;
	add.s32 	%r1527, %r1, 4224;
	setp.ge.s32 	%p151, %r1527, %r211;
	@%p151 bra 	$L__BB10_229;
	ld.shared.u64 	%rd382, [%r200+-12288];
	shr.u64 	%rd383, %rd382, %r697;
	cvt.u32.u64 	%r1529, %rd383;
	and.b32  	%r1530, %r1529, %r31;
	shl.b32 	%r1531, %r1530, 3;
	mov.u32 	%r1532, _ZZN3cub18CUB_300001_SM_10006detail10radix_sort29DeviceRadixSortOnesweepKernelINS1_5radix10policy_hubImiyE10Policy1000ELNS0_9SortOrderE0EmiyiiNS1_21identity_decomposer_tEEEvPT5_SB_PT3_PKSC_PT1_PKSG_PT2_PKSK_T4_iiT6_E1s;
	add.s32 	%r1533, %r1532, %r1531;
	ld.shared.u64 	%rd384, [%r1533+46080];
	add.s64 	%rd385, %rd384, %rd79;
	shl.b64 	%rd386, %rd385, 3;
	add.s64 	%rd387, %rd67, %rd386;
	st.global.u64 	[%rd387+33792], %rd382;
$L__BB10_229:
	bar.warp.sync 	-1;
	add.s32 	%r1534, %r1, 4608;
	setp.ge.s32 	%p152, %r1534, %r211;
	@%p152 bra 	$L__BB10_231;
	ld.shared.u64 	%rd388, [%r200+-9216];
	shr.u64 	%rd389, %rd388, %r697;
	cvt.u32.u64 	%r1536, %rd389;
	and.b32  	%r1537, %r1536, %r31;
	shl.b32 	%r1538, %r1537, 3;
	mov.u32 	%r1539, _ZZN3cub18CUB_300001_SM_10006detail10radix_sort29DeviceRadixSortOnesweepKernelINS1_5radix10policy_hubImiyE10Policy1000ELNS0_9SortOrderE0EmiyiiNS1_21identity_decomposer_tEEEvPT5_SB_PT3_PKSC_PT1_PKSG_PT2_PKSK_T4_iiT6_E1s;
	add.s32 	%r1540, %r1539, %r1538;
	ld.shared.u64 	%rd390, [%r1540+46080];
	add.s64 	%rd391, %rd390, %rd79;
	shl.b64 	%rd392, %rd391, 3;
	add.s64 	%rd393, %rd67, %rd392;
	st.global.u64 	[%rd393+36864], %rd388;
$L__BB10_231:
	bar.warp.sync 	-1;
	add.s32 	%r1541, %r1, 4992;
	setp.ge.s32 	%p153, %r1541, %r211;
	@%p153 bra 	$L__BB10_233;
	ld.shared.u64 	%rd394, [%r200+-6144];
	shr.u64 	%rd395, %rd394, %r697;
	cvt.u32.u64 	%r1543, %rd395;
	and.b32  	%r1544, %r1543, %r31;
	shl.b32 	%r1545, %r1544, 3;
	mov.u32 	%r1546, _ZZN3cub18CUB_300001_SM_10006detail10radix_sort29DeviceRadixSortOnesweepKernelINS1_5radix10policy_hubImiyE10Policy1000ELNS0_9SortOrderE0EmiyiiNS1_21identity_decomposer_tEEEvPT5_SB_PT3_PKSC_PT1_PKSG_PT2_PKSK_T4_iiT6_E1s;
	add.s32 	%r1547, %r1546, %r1545;
	ld.shared.u64 	%rd396, [%r1547+46080];
	add.s64 	%rd397, %rd396, %rd79;
	shl.b64 	%rd398, %rd397, 3;
	add.s64 	%rd399, %rd67, %rd398;
	st.global.u64 	[%rd399+39936], %rd394;
$L__BB10_233:
	bar.warp.sync 	-1;
	add.s32 	%r1548, %r1, 5376;
	setp.ge.s32 	%p154, %r1548, %r211;
	@%p154 bra 	$L__BB10_235;
	ld.shared.u64 	%rd400, [%r200+-3072];
	shr.u64 	%rd401, %rd400, %r697;
	cvt.u32.u64 	%r1550, %rd401;
	and.b32  	%r1551, %r1550, %r31;
	shl.b32 	%r1552, %r1551, 3;
	mov.u32 	%r1553, _ZZN3cub18CUB_300001_SM_10006detail10radix_sort29DeviceRadixSortOnesweepKernelINS1_5radix10policy_hubImiyE10Policy1000ELNS0_9SortOrderE0EmiyiiNS1_21identity_decomposer_tEEEvPT5_SB_PT3_PKSC_PT1_PKSG_PT2_PKSK_T4_iiT6_E1s;
	add.s32 	%r1554, %r1553, %r1552;
	ld.shared.u64 	%rd402, [%r1554+46080];
	add.s64 	%rd403, %rd402, %rd79;
	shl.b64 	%rd404, %rd403, 3;
	add.s64 	%rd405, %rd67, %rd404;
	st.global.u64 	[%rd405+43008], %rd400;
$L__BB10_235:
	bar.warp.sync 	-1;
$L__BB10_236:
	ld.param.u32 	%r1812, [_ZN3cub18CUB_300001_SM_10006detail10radix_sort29DeviceRadixSortOnesweepKernelINS1_5radix10policy_hubImiyE10Policy1000ELNS0_9SortOrderE0EmiyiiNS1_21identity_decomposer_tEEEvPT5_SB_PT3_PKSC_PT1_PKSG_PT2_PKSK_T4_iiT6__param_8];
	setp.gt.s32 	%p155, %r209, %r1812;
	ld.shared.u64 	%rd406, [%r200+-46080];
	shr.u64 	%rd407, %rd406, %r697;
	cvt.u32.u64 	%r1556, %rd407;
	and.b32  	%r212, %r1556, %r31;
	ld.shared.u64 	%rd408, [%r200+-43008];
	shr.u64 	%rd409, %rd408, %r697;
	cvt.u32.u64 	%r1557, %rd409;
	and.b32  	%r213, %r1557, %r31;
	ld.shared.u64 	%rd410, [%r200+-39936];
	shr.u64 	%rd411, %rd410, %r697;
	cvt.u32.u64 	%r1558, %rd411;
	and.b32  	%r214, %r1558, %r31;
	ld.shared.u64 	%rd412, [%r200+-36864];
	shr.u64 	%rd413, %rd412, %r697;
	cvt.u32.u64 	%r1559, %rd413;
	and.b32  	%r215, %r1559, %r31;
	ld.shared.u64 	%rd414, [%r200+-33792];
	shr.u64 	%rd415, %rd414, %r697;
	cvt.u32.u64 	%r1560, %rd415;
	and.b32  	%r216, %r1560, %r31;
	ld.shared.u64 	%rd416, [%r200+-30720];
	shr.u64 	%rd417, %rd416, %r697;
	cvt.u32.u64 	%r1561, %rd417;
	and.b32  	%r217, %r1561, %r31;
	ld.shared.u64 	%rd418, [%r200+-27648];
	shr.u64 	%rd419, %rd418, %r697;
	cvt.u32.u64 	%r1562, %rd419;
	and.b32  	%r218, %r1562, %r31;
	ld.shared.u64 	%rd420, [%r200+-24576];
	shr.u64 	%rd421, %rd420, %r697;
	cvt.u32.u64 	%r1563, %rd421;
	and.b32  	%r219, %r1563, %r31;
	ld.shared.u64 	%rd422, [%r200+-21504];
	shr.u64 	%rd423, %rd422, %r697;
	cvt.u32.u64 	%r1564, %rd423;
	and.b32  	%r220, %r1564, %r31;
	ld.shared.u64 	%rd424, [%r200+-18432];
	shr.u64 	%rd425, %rd424, %r697;
	cvt.u32.u64 	%r1565, %rd425;
	and.b32  	%r221, %r1565, %r31;
	ld.shared.u64 	%rd426, [%r200+-15360];
	shr.u64 	%rd427, %rd426, %r697;
	cvt.u32.u64 	%r1566, %rd427;
	and.b32  	%r222, %r1566, %r31;
	ld.shared.u64 	%rd428, [%r200+-12288];
	shr.u64 	%rd429, %rd428, %r697;
	cvt.u32.u64 	%r1567, %rd429;
	and.b32  	%r223, %r1567, %r31;
	ld.shared.u64 	%rd430, [%r200+-9216];
	shr.u64 	%rd431, %rd430, %r697;
	cvt.u32.u64 	%r1568, %rd431;
	and.b32  	%r224, %r1568, %r31;
	ld.shared.u64 	%rd432, [%r200+-6144];
	shr.u64 	%rd433, %rd432, %r697;
	cvt.u32.u64 	%r1569, %rd433;
	and.b32  	%r225, %r1569, %r31;
	ld.shared.u64 	%rd434, [%r200+-3072];
	shr.u64 	%rd435, %rd434, %r697;
	cvt.u32.u64 	%r1570, %rd435;
	and.b32  	%r226, %r1570, %r31;
	@%p155 bra 	$L__BB10_238;
	ld.global.u32 	%r1893, [%rd69];
	ld.global.u32 	%r1894, [%rd69+128];
	ld.global.u32 	%r1895, [%rd69+256];
	ld.global.u32 	%r1896, [%rd69+384];
	ld.global.u32 	%r1897, [%rd69+512];
	ld.global.u32 	%r1898, [%rd69+640];
	ld.global.u32 	%r1899, [%rd69+768];
	ld.global.u32 	%r1900, [%rd69+896];
	ld.global.u32 	%r1901, [%rd69+1024];
	ld.global.u32 	%r1902, [%rd69+1152];
	ld.global.u32 	%r1903, [%rd69+1280];
	ld.global.u32 	%r1904, [%rd69+1408];
	ld.global.u32 	%r1905, [%rd69+1536];
	ld.global.u32 	%r1906, [%rd69+1664];
	ld.global.u32 	%r1907, [%rd69+1792];
	bra.uni 	$L__BB10_268;
$L__BB10_238:
	ld.param.u32 	%r1813, [_ZN3cub18CUB_300001_SM_10006detail10radix_sort29DeviceRadixSortOnesweepKernelINS1_5radix10policy_hubImiyE10Policy1000ELNS0_9SortOrderE0EmiyiiNS1_21identity_decomposer_tEEEvPT5_SB_PT3_PKSC_PT1_PKSG_PT2_PKSK_T4_iiT6__param_8];
	cvt.u32.u64 	%r1572, %rd68;
	mul.lo.s32 	%r1573, %r4, 5760;
	sub.s32 	%r242, %r1813, %r1573;
	setp.ge.s32 	%p156, %r1572, %r242;
	@%p156 bra 	$L__BB10_240;
	ld.global.u32 	%r1893, [%rd69];
$L__BB10_240:
	cvt.u32.u64 	%r1575, %rd68;
	add.s32 	%r1576, %r1575, 32;
	setp.ge.s32 	%p157, %r1576, %r242;
	@%p157 bra 	$L__BB10_242;
	ld.global.u32 	%r1894, [%rd69+128];
$L__BB10_242:
	cvt.u32.u64 	%r1578, %rd68;
	add.s32 	%r1579, %r1578, 64;
	setp.ge.s32 	%p158, %r1579, %r242;
	@%p158 bra 	$L__BB10_244;
	ld.global.u32 	%r1895, [%rd69+256];
$L__BB10_244:
	cvt.u32.u64 	%r1581, %rd68;
	add.s32 	%r1582, %r1581, 96;
	setp.ge.s32 	%p159, %r1582, %r242;
	@%p159 bra 	$L__BB10_246;
	ld.global.u32 	%r1896, [%rd69+384];
$L__BB10_246:
	cvt.u32.u64 	%r1584, %rd68;
	add.s32 	%r1585, %r1584, 128;
	setp.ge.s32 	%p160, %r1585, %r242;
	@%p160 bra 	$L__BB10_248;
	ld.global.u32 	%r1897, [%rd69+512];
$L__BB10_248:
	cvt.u32.u64 	%r1587, %rd68;
	add.s32 	%r1588, %r1587, 160;
	setp.ge.s32 	%p161, %r1588, %r242;
	@%p161 bra 	$L__BB10_250;
	ld.global.u32 	%r1898, [%rd69+640];
$L__BB10_250:
	cvt.u32.u64 	%r1590, %rd68;
	add.s32 	%r1591, %r1590, 192;
	setp.ge.s32 	%p162, %r1591, %r242;
	@%p162 bra 	$L__BB10_252;
	ld.global.u32 	%r1899, [%rd69+768];
$L__BB10_252:
	cvt.u32.u64 	%r1593, %rd68;
	add.s32 	%r1594, %r1593, 224;
	setp.ge.s32 	%p163, %r1594, %r242;
	@%p163 bra 	$L__BB10_254;
	ld.global.u32 	%r1900, [%rd69+896];
$L__BB10_254:
	cvt.u32.u64 	%r1596, %rd68;
	add.s32 	%r1597, %r1596, 256;
	setp.ge.s32 	%p164, %r1597, %r242;
	@%p164 bra 	$L__BB10_256;
	ld.global.u32 	%r1901, [%rd69+1024];
$L__BB10_256:
	cvt.u32.u64 	%r1599, %rd68;
	add.s32 	%r1600, %r1599, 288;
	setp.ge.s32 	%p165, %r1600, %r242;
	@%p165 bra 	$L__BB10_258;
	ld.global.u32 	%r1902, [%rd69+1152];
$L__BB10_258:
	cvt.u32.u64 	%r1602, %rd68;
	add.s32 	%r1603, %r1602, 320;
	setp.ge.s32 	%p166, %r1603, %r242;
	@%p166 bra 	$L__BB10_260;
	ld.global.u32 	%r1903, [%rd69+1280];
$L__BB10_260:
	cvt.u32.u64 	%r1605, %rd68;
	add.s32 	%r1606, %r1605, 352;
	setp.ge.s32 	%p167, %r1606, %r242;
	@%p167 bra 	$L__BB10_262;
	ld.global.u32 	%r1904, [%rd69+1408];
$L__BB10_262:
	cvt.u32.u64 	%r1608, %rd68;
	add.s32 	%r1609, %r1608, 384;
	setp.ge.s32 	%p168, %r1609, %r242;
	@%p168 bra 	$L__BB10_264;
	ld.global.u32 	%r1905, [%rd69+1536];
$L__BB10_264:
	cvt.u32.u64 	%r1611, %rd68;
	add.s32 	%r1612, %r1611, 416;
	setp.ge.s32 	%p169, %r1612, %r242;
	@%p169 bra 	$L__BB10_266;
	ld.global.u32 	%r1906, [%rd69+1664];
$L__BB10_266:
	cvt.u32.u64 	%r1614, %rd68;
	add.s32 	%r1615, %r1614, 448;
	setp.ge.s32 	%p170, %r1615, %r242;
	@%p170 bra 	$L__BB10_268;
	ld.global.u32 	%r1907, [%rd69+1792];
$L__BB10_268:
	ld.param.u32 	%r1814, [_ZN3cub18CUB_300001_SM_10006detail10radix_sort29DeviceRadixSortOnesweepKernelINS1_5radix10policy_hubImiyE10Policy1000ELNS0_9SortOrderE0EmiyiiNS1_21identity_decomposer_tEEEvPT5_SB_PT3_PKSC_PT1_PKSG_PT2_PKSK_T4_iiT6__param_8];
	cvt.u64.u32 	%rd84, %r1;
	mad.lo.s32 	%r1616, %r4, 5760, 5760;
	setp.gt.s32 	%p171, %r1616, %r1814;
	bar.sync 	0;
	shl.b32 	%r1617, %r114, 2;
	sub.s32 	%r1618, %r185, %r1617;
	st.shared.u32 	[%r1618+-4], %r1893;
	shl.b32 	%r1619, %r119, 2;
	sub.s32 	%r1620, %r186, %r1619;
	st.shared.u32 	[%r1620+-4], %r1894;
	shl.b32 	%r1621, %r124, 2;
	sub.s32 	%r1622, %r187, %r1621;
	st.shared.u32 	[%r1622+-4], %r1895;
	shl.b32 	%r1623, %r129, 2;
	sub.s32 	%r1624, %r188, %r1623;
	st.shared.u32 	[%r1624+-4], %r1896;
	shl.b32 	%r1625, %r134, 2;
	sub.s32 	%r1626, %r189, %r1625;
	st.shared.u32 	[%r1626+-4], %r1897;
	shl.b32 	%r1627, %r139, 2;
	sub.s32 	%r1628, %r190, %r1627;
	st.shared.u32 	[%r1628+-4], %r1898;
	shl.b32 	%r1629, %r144, 2;
	sub.s32 	%r1630, %r191, %r1629;
	st.shared.u32 	[%r1630+-4], %r1899;
	shl.b32 	%r1631, %r149, 2;
	sub.s32 	%r1632, %r192, %r1631;
	st.shared.u32 	[%r1632+-4], %r1900;
	shl.b32 	%r1633, %r154, 2;
	sub.s32 	%r1634, %r193, %r1633;
	st.shared.u32 	[%r1634+-4], %r1901;
	shl.b32 	%r1635, %r159, 2;
	sub.s32 	%r1636, %r194, %r1635;
	st.shared.u32 	[%r1636+-4], %r1902;
	shl.b32 	%r1637, %r164, 2;
	sub.s32 	%r1638, %r195, %r1637;
	st.shared.u32 	[%r1638+-4], %r1903;
	shl.b32 	%r1639, %r169, 2;
	sub.s32 	%r1640, %r196, %r1639;
	st.shared.u32 	[%r1640+-4], %r1904;
	shl.b32 	%r1641, %r174, 2;
	sub.s32 	%r1642, %r197, %r1641;
	st.shared.u32 	[%r1642+-4], %r1905;
	shl.b32 	%r1643, %r179, 2;
	sub.s32 	%r1644, %r198, %r1643;
	st.shared.u32 	[%r1644+-4], %r1906;
	shl.b32 	%r1645, %r184, 2;
	sub.s32 	%r1646, %r199, %r1645;
	st.shared.u32 	[%r1646+-4], %r1907;
	bar.sync 	0;
	@%p171 bra 	$L__BB10_270;
	shl.b32 	%r1647, %r1, 2;
	sub.s32 	%r1648, %r210, %r1647;
	ld.shared.u32 	%r1649, [%r1648];
	shl.b32 	%r1650, %r212, 3;
	mov.u32 	%r1651, _ZZN3cub18CUB_300001_SM_10006detail10radix_sort29DeviceRadixSortOnesweepKernelINS1_5radix10policy_hubImiyE10Policy1000ELNS0_9SortOrderE0EmiyiiNS1_21identity_decomposer_tEEEvPT5_SB_PT3_PKSC_PT1_PKSG_PT2_PKSK_T4_iiT6_E1s;
	add.s32 	%r1652, %r1651, 46080;
	add.s32 	%r1653, %r1652, %r1650;
	ld.shared.u64 	%rd436, [%r1653];
	add.s64 	%rd437, %rd436, %rd84;
	shl.b64 	%rd438, %rd437, 2;
	add.s64 	%rd439, %rd66, %rd438;
	st.global.u32 	[%rd439], %r1649;
	bar.warp.sync 	-1;
	ld.shared.u32 	%r1654, [%r1648+1536];
	shl.b32 	%r1655, %r213, 3;
	add.s32 	%r1656, %r1652, %r1655;
	ld.shared.u64 	%rd440, [%r1656];
	add.s64 	%rd441, %rd440, %rd84;
	shl.b64 	%rd442, %rd441, 2;
	add.s64 	%rd443, %rd66, %rd442;
	st.global.u32 	[%rd443+1536], %r1654;
	bar.warp.sync 	-1;
	ld.shared.u32 	%r1657, [%r1648+3072];
	shl.b32 	%r1658, %r214, 3;
	add.s32 	%r1659, %r1652, %r1658;
	ld.shared.u64 	%rd444, [%r1659];
	add.s64 	%rd445, %rd444, %rd84;
	shl.b64 	%rd446, %rd445, 2;
	add.s64 	%rd447, %rd66, %rd446;
	st.global.u32 	[%rd447+3072], %r1657;
	bar.warp.sync 	-1;
	ld.shared.u32 	%r1660, [%r1648+4608];
	shl.b32 	%r1661, %r215, 3;
	add.s32 	%r1662, %r1652, %r1661;
	ld.shared.u64 	%rd448, [%r1662];
	add.s64 	%rd449, %rd448, %rd84;
	shl.b64 	%rd450, %rd449, 2;
	add.s64 	%rd451, %rd66, %rd450;
	st.global.u32 	[%rd451+4608], %r1660;
	bar.warp.sync 	-1;
	ld.shared.u32 	%r1663, [%r1648+6144];
	shl.b32 	%r1664, %r216, 3;
	add.s32 	%r1665, %r1652, %r1664;
	ld.shared.u64 	%rd452, [%r1665];
	add.s64 	%rd453, %rd452, %rd84;
	shl.b64 	%rd454, %rd453, 2;
	add.s64 	%rd455, %rd66, %rd454;
	st.global.u32 	[%rd455+6144], %r1663;
	bar.warp.sync 	-1;
	ld.shared.u32 	%r1666, [%r1648+7680];
	shl.b32 	%r1667, %r217, 3;
	add.s32 	%r1668, %r1652, %r1667;
	ld.shared.u64 	%rd456, [%r1668];
	add.s64 	%rd457, %rd456, %rd84;
	shl.b64 	%rd458, %rd457, 2;
	add.s64 	%rd459, %rd66, %rd458;
	st.global.u32 	[%rd459+7680], %r1666;
	bar.warp.sync 	-1;
	ld.shared.u32 	%r1669, [%r1648+9216];
	shl.b32 	%r1670, %r218, 3;
	add.s32 	%r1671, %r1652, %r1670;
	ld.shared.u64 	%rd460, [%r1671];
	add.s64 	%rd461, %rd460, %rd84;
	shl.b64 	%rd462, %rd461, 2;
	add.s64 	%rd463, %rd66, %rd462;
	st.global.u32 	[%rd463+9216], %r1669;
	bar.warp.sync 	-1;
	ld.shared.u32 	%r1672, [%r1648+10752];
	shl.b32 	%r1673, %r219, 3;
	add.s32 	%r1674, %r1652, %r1673;
	ld.shared.u64 	%rd464, [%r1674];
	add.s64 	%rd465, %rd464, %rd84;
	shl.b64 	%rd466, %rd465, 2;
	add.s64 	%rd467, %rd66, %rd466;
	st.global.u32 	[%rd467+10752], %r1672;
	bar.warp.sync 	-1;
	ld.shared.u32 	%r1675, [%r1648+12288];
	shl.b32 	%r1676, %r220, 3;
	add.s32 	%r1677, %r1652, %r1676;
	ld.shared.u64 	%rd468, [%r1677];
	add.s64 	%rd469, %rd468, %rd84;
	shl.b64 	%rd470, %rd469, 2;
	add.s64 	%rd471, %rd66, %rd470;
	st.global.u32 	[%rd471+12288], %r1675;
	bar.warp.sync 	-1;
	ld.shared.u32 	%r1678, [%r1648+13824];
	shl.b32 	%r1679, %r221, 3;
	add.s32 	%r1680, %r1652, %r1679;
	ld.shared.u64 	%rd472, [%r1680];
	add.s64 	%rd473, %rd472, %rd84;
	shl.b64 	%rd474, %rd473, 2;
	add.s64 	%rd475, %rd66, %rd474;
	st.global.u32 	[%rd475+13824], %r1678;
	bar.warp.sync 	-1;
	ld.shared.u32 	%r1681, [%r1648+15360];
	shl.b32 	%r1682, %r222, 3;
	add.s32 	%r1683, %r1652, %r1682;
	ld.shared.u64 	%rd476, [%r1683];
	add.s64 	%rd477, %rd476, %rd84;
	shl.b64 	%rd478, %rd477, 2;
	add.s64 	%rd479, %rd66, %rd478;
	st.global.u32 	[%rd479+15360], %r1681;
	bar.warp.sync 	-1;
	ld.shared.u32 	%r1684, [%r1648+16896];
	shl.b32 	%r1685, %r223, 3;
	add.s32 	%r1686, %r1652, %r1685;
	ld.shared.u64 	%rd480, [%r1686];
	add.s64 	%rd481, %rd480, %rd84;
	shl.b64 	%rd482, %rd481, 2;
	add.s64 	%rd483, %rd66, %rd482;
	st.global.u32 	[%rd483+16896], %r1684;
	bar.warp.sync 	-1;
	ld.shared.u32 	%r1687, [%r1648+18432];
	shl.b32 	%r1688, %r224, 3;
	add.s32 	%r1689, %r1652, %r1688;
	ld.shared.u64 	%rd484, [%r1689];
	add.s64 	%rd485, %rd484, %rd84;
	shl.b64 	%rd486, %rd485, 2;
	add.s64 	%rd487, %rd66, %rd486;
	st.global.u32 	[%rd487+18432], %r1687;
	bar.warp.sync 	-1;
	ld.shared.u32 	%r1690, [%r1648+19968];
	shl.b32 	%r1691, %r225, 3;
	add.s32 	%r1692, %r1652, %r1691;
	ld.shared.u64 	%rd488, [%r1692];
	add.s64 	%rd489, %rd488, %rd84;
	shl.b64 	%rd490, %rd489, 2;
	add.s64 	%rd491, %rd66, %rd490;
	st.global.u32 	[%rd491+19968], %r1690;
	bar.warp.sync 	-1;
	ld.shared.u32 	%r1693, [%r1648+21504];
	shl.b32 	%r1694, %r226, 3;
	add.s32 	%r1695, %r1652, %r1694;
	ld.shared.u64 	%rd492, [%r1695];
	add.s64 	%rd493, %rd492, %rd84;
	shl.b64 	%rd494, %rd493, 2;
	add.s64 	%rd495, %rd66, %rd494;
	st.global.u32 	[%rd495+21504], %r1693;
	bar.warp.sync 	-1;
	bra.uni 	$L__BB10_301;
$L__BB10_270:
	ld.param.u32 	%r1815, [_ZN3cub18CUB_300001_SM_10006detail10radix_sort29DeviceRadixSortOnesweepKernelINS1_5radix10policy_hubImiyE10Policy1000ELNS0_9SortOrderE0EmiyiiNS1_21identity_decomposer_tEEEvPT5_SB_PT3_PKSC_PT1_PKSG_PT2_PKSK_T4_iiT6__param_8];
	mad.lo.s32 	%r287, %r4, -5760, %r1815;
	shl.b32 	%r1696, %r212, 3;
	mov.u32 	%r1697, _ZZN3cub18CUB_300001_SM_10006detail10radix_sort29DeviceRadixSortOnesweepKernelINS1_5radix10policy_hubImiyE10Policy1000ELNS0_9SortOrderE0EmiyiiNS1_21identity_decomposer_tEEEvPT5_SB_PT3_PKSC_PT1_PKSG_PT2_PKSK_T4_iiT6_E1s;
	add.s32 	%r1698, %r1697, %r1696;
	ld.shared.u64 	%rd85, [%r1698+46080];
	setp.ge.s32 	%p172, %r1, %r287;
	@%p172 bra 	$L__BB10_272;
	shl.b32 	%r1699, %r1, 2;
	sub.s32 	%r1700, %r210, %r1699;
	ld.shared.u32 	%r1701, [%r1700];
	add.s64 	%rd496, %rd85, %rd84;
	shl.b64 	%rd497, %rd496, 2;
	add.s64 	%rd498, %rd66, %rd497;
	st.global.u32 	[%rd498], %r1701;
$L__BB10_272:
	bar.warp.sync 	-1;
	shl.b32 	%r1702, %r213, 3;
	add.s32 	%r1704, %r1697, %r1702;
	ld.shared.u64 	%rd86, [%r1704+46080];
	add.s32 	%r1705, %r1, 384;
	setp.ge.s32 	%p173, %r1705, %r287;
	@%p173 bra 	$L__BB10_274;
	shl.b32 	%r1706, %r1, 2;
	sub.s32 	%r1707, %r210, %r1706;
	ld.shared.u32 	%r1708, [%r1707+1536];
	add.s64 	%rd499, %rd86, %rd84;
	shl.b64 	%rd500, %rd499, 2;
	add.s64 	%rd501, %rd66, %rd500;
	st.global.u32 	[%rd501+1536], %r1708;
$L__BB10_274:
	bar.warp.sync 	-1;
	shl.b32 	%r1709, %r214, 3;
	add.s32 	%r1711, %r1697, %r1709;
	ld.shared.u64 	%rd87, [%r1711+46080];
	add.s32 	%r1712, %r1, 768;
	setp.ge.s32 	%p174, %r1712, %r287;
	@%p174 bra 	$L__BB10_276;
	shl.b32 	%r1713, %r1, 2;
	sub.s32 	%r1714, %r210, %r1713;
	ld.shared.u32 	%r1715, [%r1714+3072];
	add.s64 	%rd502, %rd87, %rd84;
	shl.b64 	%rd503, %rd502, 2;
	add.s64 	%rd504, %rd66, %rd503;
	st.global.u32 	[%rd504+3072], %r1715;
$L__BB10_276:
	bar.warp.sync 	-1;
	shl.b32 	%r1716, %r215, 3;
	add.s32 	%r1718, %r1697, %r1716;
	ld.shared.u64 	%rd88, [%r1718+46080];
	add.s32 	%r1719, %r1, 1152;
	setp.ge.s32 	%p175, %r1719, %r287;
	@%p175 bra 	$L__BB10_278;
	shl.b32 	%r1720, %r1, 2;
	sub.s32 	%r1721, %r210, %r1720;
	ld.shared.u32 	%r1722, [%r1721+4608];
	add.s64 	%rd505, %rd88, %rd84;
	shl.b64 	%rd506, %rd505, 2;
	add.s64 	%rd507, %rd66, %rd506;
	st.global.u32 	[%rd507+4608], %r1722;
$L__BB10_278:
	bar.warp.sync 	-1;
	shl.b32 	%r1723, %r216, 3;
	add.s32 	%r1725, %r1697, %r1723;
	ld.shared.u64 	%rd89, [%r1725+46080];
	add.s32 	%r1726, %r1, 1536;
	setp.ge.s32 	%p176, %r1726, %r287;
	@%p176 bra 	$L__BB10_280;
	shl.b32 	%r1727, %r1, 2;
	sub.s32 	%r1728, %r210, %r1727;
	ld.shared.u32 	%r1729, [%r1728+6144];
	add.s64 	%rd508, %rd89, %rd84;
	shl.b64 	%rd509, %rd508, 2;
	add.s64 	%rd510, %rd66, %rd509;
	st.global.u32 	[%rd510+6144], %r1729;
$L__BB10_280:
	bar.warp.sync 	-1;
	shl.b32 	%r1730, %r217, 3;
	add.s32 	%r1732, %r1697, %r1730;
	ld.shared.u64 	%rd90, [%r1732+46080];
	add.s32 	%r1733, %r1, 1920;
	setp.ge.s32 	%p177, %r1733, %r287;
	@%p177 bra 	$L__BB10_282;
	shl.b32 	%r1734, %r1, 2;
	sub.s32 	%r1735, %r210, %r1734;
	ld.shared.u32 	%r1736, [%r1735+7680];
	add.s64 	%rd511, %rd90, %rd84;
	shl.b64 	%rd512, %rd511, 2;
	add.s64 	%rd513, %rd66, %rd512;
	st.global.u32 	[%rd513+7680], %r1736;
$L__BB10_282:
	bar.warp.sync 	-1;
	shl.b32 	%r1737, %r218, 3;
	add.s32 	%r1739, %r1697, %r1737;
	ld.shared.u64 	%rd91, [%r1739+46080];
	add.s32 	%r1740, %r1, 2304;
	setp.ge.s32 	%p178, %r1740, %r287;
	@%p178 bra 	$L__BB10_284;
	shl.b32 	%r1741, %r1, 2;
	sub.s32 	%r1742, %r210, %r1741;
	ld.shared.u32 	%r1743, [%r1742+9216];
	add.s64 	%rd514, %rd91, %rd84;
	shl.b64 	%rd515, %rd514, 2;
	add.s64 	%rd516, %rd66, %rd515;
	st.global.u32 	[%rd516+9216], %r1743;
$L__BB10_284:
	bar.warp.sync 	-1;
	shl.b32 	%r1744, %r219, 3;
	add.s32 	%r1746, %r1697, %r1744;
	ld.shared.u64 	%rd92, [%r1746+46080];
	add.s32 	%r1747, %r1, 2688;
	setp.ge.s32 	%p179, %r1747, %r287;
	@%p179 bra 	$L__BB10_286;
	shl.b32 	%r1748, %r1, 2;
	sub.s32 	%r1749, %r210, %r1748;
	ld.shared.u32 	%r1750, [%r1749+10752];
	add.s64 	%rd517, %rd92, %rd84;
	shl.b64 	%rd518, %rd517, 2;
	add.s64 	%rd519, %rd66, %rd518;
	st.global.u32 	[%rd519+10752], %r1750;
$L__BB10_286:
	bar.warp.sync 	-1;
	shl.b32 	%r1751, %r220, 3;
	add.s32 	%r1753, %r1697, %r1751;
	ld.shared.u64 	%rd93, [%r1753+46080];
	or.b32  	%r1754, %r1, 3072;
	setp.ge.s32 	%p180, %r1754, %r287;
	@%p180 bra 	$L__BB10_288;
	shl.b32 	%r1755, %r1, 2;
	sub.s32 	%r1756, %r210, %r1755;
	ld.shared.u32 	%r1757, [%r1756+12288];
	add.s64 	%rd520, %rd93, %rd84;
	shl.b64 	%rd521, %rd520, 2;
	add.s64 	%rd522, %rd66, %rd521;
	st.global.u32 	[%rd522+12288], %r1757;
$L__BB10_288:
	bar.warp.sync 	-1;
	shl.b32 	%r1758, %r221, 3;
	add.s32 	%r1760, %r1697, %r1758;
	ld.shared.u64 	%rd94, [%r1760+46080];
	add.s32 	%r1761, %r1, 3456;
	setp.ge.s32 	%p181, %r1761, %r287;
	@%p181 bra 	$L__BB10_290;
	shl.b32 	%r1762, %r1, 2;
	sub.s32 	%r1763, %r210, %r1762;
	ld.shared.u32 	%r1764, [%r1763+13824];
	add.s64 	%rd523, %rd94, %rd84;
	shl.b64 	%rd524, %rd523, 2;
	add.s64 	%rd525, %rd66, %rd524;
	st.global.u32 	[%rd525+13824], %r1764;
$L__BB10_290:
	bar.warp.sync 	-1;
	shl.b32 	%r1765, %r222, 3;
	add.s32 	%r1767, %r1697, %r1765;
	ld.shared.u64 	%rd95, [%r1767+46080];
	add.s32 	%r1768, %r1, 3840;
	setp.ge.s32 	%p182, %r1768, %r287;
	@%p182 bra 	$L__BB10_292;
	shl.b32 	%r1769, %r1, 2;
	sub.s32 	%r1770, %r210, %r1769;
	ld.shared.u32 	%r1771, [%r1770+15360];
	add.s64 	%rd526, %rd95, %rd84;
	shl.b64 	%rd527, %rd526, 2;
	add.s64 	%rd528, %rd66, %rd527;
	st.global.u32 	[%rd528+15360], %r1771;
$L__BB10_292:
	bar.warp.sync 	-1;
	shl.b32 	%r1772, %r223, 3;
	add.s32 	%r1774, %r1697, %r1772;
	ld.shared.u64 	%rd96, [%r1774+46080];
	add.s32 	%r1775, %r1, 4224;
	setp.ge.s32 	%p183, %r1775, %r287;
	@%p183 bra 	$L__BB10_294;
	shl.b32 	%r1776, %r1, 2;
	sub.s32 	%r1777, %r210, %r1776;
	ld.shared.u32 	%r1778, [%r1777+16896];
	add.s64 	%rd529, %rd96, %rd84;
	shl.b64 	%rd530, %rd529, 2;
	add.s64 	%rd531, %rd66, %rd530;
	st.global.u32 	[%rd531+16896], %r1778;
$L__BB10_294:
	bar.warp.sync 	-1;
	shl.b32 	%r1779, %r224, 3;
	add.s32 	%r1781, %r1697, %r1779;
	ld.shared.u64 	%rd97, [%r1781+46080];
	add.s32 	%r1782, %r1, 4608;
	setp.ge.s32 	%p184, %r1782, %r287;
	@%p184 bra 	$L__BB10_296;
	shl.b32 	%r1783, %r1, 2;
	sub.s32 	%r1784, %r210, %r1783;
	ld.shared.u32 	%r1785, [%r1784+18432];
	add.s64 	%rd532, %rd97, %rd84;
	shl.b64 	%rd533, %rd532, 2;
	add.s64 	%rd534, %rd66, %rd533;
	st.global.u32 	[%rd534+18432], %r1785;
$L__BB10_296:
	bar.warp.sync 	-1;
	shl.b32 	%r1786, %r225, 3;
	add.s32 	%r1788, %r1697, %r1786;
	ld.shared.u64 	%rd98, [%r1788+46080];
	add.s32 	%r1789, %r1, 4992;
	setp.ge.s32 	%p185, %r1789, %r287;
	@%p185 bra 	$L__BB10_298;
	shl.b32 	%r1790, %r1, 2;
	sub.s32 	%r1791, %r210, %r1790;
	ld.shared.u32 	%r1792, [%r1791+19968];
	add.s64 	%rd535, %rd98, %rd84;
	shl.b64 	%rd536, %rd535, 2;
	add.s64 	%rd537, %rd66, %rd536;
	st.global.u32 	[%rd537+19968], %r1792;
$L__BB10_298:
	bar.warp.sync 	-1;
	shl.b32 	%r1793, %r226, 3;
	add.s32 	%r1795, %r1697, %r1793;
	ld.shared.u64 	%rd538, [%r1795+46080];
	add.s64 	%rd99, %rd538, %rd84;
	add.s32 	%r1796, %r1, 5376;
	setp.ge.s32 	%p186, %r1796, %r287;
	@%p186 bra 	$L__BB10_300;
	shl.b32 	%r1797, %r1, 2;
	sub.s32 	%r1798, %r210, %r1797;
	ld.shared.u32 	%r1799, [%r1798+21504];
	shl.b64 	%rd539, %rd99, 2;
	add.s64 	%rd540, %rd66, %rd539;
	st.global.u32 	[%rd540+21504], %r1799;
$L__BB10_300:
	bar.warp.sync 	-1;
$L__BB10_301:
	ret;

}
	// .globl	_ZN3cub18CUB_300001_SM_10006detail10radix_sort31DeviceRadixSortSingleTileKernelINS1_5radix10policy_hubImmyE10Policy1000ELNS0_9SortOrderE0EmmyNS1_21identity_decomposer_tEEEvPKT1_PSA_PKT2_PSE_T3_iiT4_
.visible .entry _ZN3cub18CUB_300001_SM_10006detail10radix_sort31DeviceRadixSortSingleTileKernelINS1_5radix10policy_hubImmyE10Policy1000ELNS0_9SortOrderE0EmmyNS1_21identity_decomposer_tEEEvPKT1_PSA_PKT2_PSE_T3_iiT4_(
	.param .u64 .ptr .align 1 _ZN3cub18CUB_300001_SM_10006detail10radix_sort31DeviceRadixSortSingleTileKernelINS1_5radix10policy_hubImmyE10Policy1000ELNS0_9SortOrderE0EmmyNS1_21identity_decomposer_tEEEvPKT1_PSA_PKT2_PSE_T3_iiT4__param_0,
	.param .u64 .ptr .align 1 _ZN3cub18CUB_300001_SM_10006detail10radix_sort31DeviceRadixSortSingleTileKernelINS1_5radix10policy_hubImmyE10Policy1000ELNS0_9SortOrderE0EmmyNS1_21identity_decomposer_tEEEvPKT1_PSA_PKT2_PSE_T3_iiT4__param_1,
	.param .u64 .ptr .align 1 _ZN3cub18CUB_300001_SM_10006detail10radix_sort31DeviceRadixSortSingleTileKernelINS1_5radix10policy_hubImmyE10Policy1000ELNS0_9SortOrderE0EmmyNS1_21identity_decomposer_tEEEvPKT1_PSA_PKT2_PSE_T3_iiT4__param_2,
	.param .u64 .ptr .align 1 _ZN3cub18CUB_300001_SM_10006detail10radix_sort31DeviceRadixSortSingleTileKernelINS1_5radix10policy_hubImmyE10Policy1000ELNS0_9SortOrderE0EmmyNS1_21identity_decomposer_tEEEvPKT1_PSA_PKT2_PSE_T3_iiT4__param_3,
	.param .u64 _ZN3cub18CUB_300001_SM_10006detail10radix_sort31DeviceRadixSortSingleTileKernelINS1_5radix10policy_hubImmyE10Policy1000ELNS0_9SortOrderE0EmmyNS1_21identity_decomposer_tEEEvPKT1_PSA_PKT2_PSE_T3_iiT4__param_4,
	.param .u32 _ZN3cub18CUB_300001_SM_10006detail10radix_sort31DeviceRadixSortSingleTileKernelINS1_5radix10policy_hubImmyE10Policy1000ELNS0_9SortOrderE0EmmyNS1_21identity_decomposer_tEEEvPKT1_PSA_PKT2_PSE_T3_iiT4__param_5,
	.param .u32 _ZN3cub18CUB_300001_SM_10006detail10radix_sort31DeviceRadixSortSingleTileKernelINS1_5radix10policy_hubImmyE10Policy1000ELNS0_9SortOrderE0EmmyNS1_21identity_decomposer_tEEEvPKT1_PSA_PKT2_PSE_T3_iiT4__param_6,
	.param .align 1 .b8 _ZN3cub18CUB_300001_SM_10006detail10radix_sort31DeviceRadixSortSingleTileKernelINS1_5radix10policy_hubImmyE10Policy1000ELNS0_9SortOrderE0EmmyNS1_21identity_decomposer_tEEEvPKT1_PSA_PKT2_PSE_T3_iiT4__param_7[1]
)
.maxntid 256
.minnctapersm 1
{
	.reg .pred 	%p<43>;
	.reg .b16 	%rs<19>;
	.reg .b32 	%r<360>;
	.reg .b64 	%rd<193>;
	// demoted variable
	.shared .align 16 .b8 _ZZN3cub18CUB_300001_SM_10006detail10radix_sort31DeviceRadixSortSingleTileKernelINS1_5radix10policy_hubImmyE10Policy1000ELNS0_9SortOrderE0EmmyNS1_21identity_decomposer_tEEEvPKT1_PSA_PKT2_PSE_T3_iiT4_E12temp_storage[33856];
	ld.param.u64 	%rd100, [_ZN3cub18CUB_300001_SM_10006detail10radix_sort31DeviceRadixSortSingleTileKernelINS1_5radix10policy_hubImmyE10Policy1000ELNS0_9SortOrderE0EmmyNS1_21identity_decomposer_tEEEvPKT1_PSA_PKT2_PSE_T3_iiT4__param_0];
	ld.param.u64 	%rd95, [_ZN3cub18CUB_300001_SM_10006detail10radix_sort31DeviceRadixSortSingleTileKernelINS1_5radix10policy_hubImmyE10Policy1000ELNS0_9SortOrderE0EmmyNS1_21identity_decomposer_tEEEvPKT1_PSA_PKT2_PSE_T3_iiT4__param_1];
	ld.param.u64 	%rd96, [_ZN3cub18CUB_300001_SM_10006detail10radix_sort31DeviceRadixSortSingleTileKernelINS1_5radix10policy_hubImmyE10Policy1000ELNS0_9SortOrderE0EmmyNS1_21identity_decomposer_tEEEvPKT1_PSA_PKT2_PSE_T3_iiT4__param_2];
	ld.param.u64 	%rd97, [_ZN3cub18CUB_300001_SM_10006detail10radix_sort31DeviceRadixSortSingleTileKernelINS1_5radix10policy_hubImmyE10Policy1000ELNS0_9SortOrderE0EmmyNS1_21identity_decomposer_tEEEvPKT1_PSA_PKT2_PSE_T3_iiT4__param_3];
	ld.param.u64 	%rd98, [_ZN3cub18CUB_300001_SM_10006detail10radix_sort31DeviceRadixSortSingleTileKernelINS1_5radix10policy_hubImmyE10Policy1000ELNS0_9SortOrderE0EmmyNS1_21identity_decomposer_tEEEvPKT1_PSA_PKT2_PSE_T3_iiT4__param_4];
	ld.param.u32 	%r84, [_ZN3cub18CUB_300001_SM_10006detail10radix_sort31DeviceRadixSortSingleTileKernelINS1_5radix10policy_hubImmyE10Policy1000ELNS0_9SortOrderE0EmmyNS1_21identity_decomposer_tEEEvPKT1_PSA_PKT2_PSE_T3_iiT4__param_5];
	ld.param.u32 	%r85, [_ZN3cub18CUB_300001_SM_10006detail10radix_sort31DeviceRadixSortSingleTileKernelINS1_5radix10policy_hubImmyE10Policy1000ELNS0_9SortOrderE0EmmyNS1_21identity_decomposer_tEEEvPKT1_PSA_PKT2_PSE_T3_iiT4__param_6];
	cvta.to.global.u64 	%rd101, %rd100;
	cvt.u32.u64 	%r1, %rd98;
	mov.u32 	%r2, %tid.x;
	mul.lo.s32 	%r3, %r2, 9;
	setp.ge.s32 	%p1, %r3, %r1;
	mul.wide.u32 	%rd102, %r3, 8;
	add.s64 	%rd1, %rd101, %rd102;
	mov.b64 	%rd183, -1;
	@%p1 bra 	$L__BB11_2;
	ld.global.u64 	%rd183, [%rd1];
$L__BB11_2:
	add.s32 	%r4, %r3, 1;
	setp.ge.s32 	%p2, %r4, %r1;
	mov.b64 	%rd182, -1;
	@%p2 bra 	$L__BB11_4;
	ld.global.u64 	%rd182, [%rd1+8];
$L__BB11_4:
	add.s32 	%r5, %r3, 2;
	setp.ge.s32 	%p3, %r5, %r1;
	mov.b64 	%rd181, -1;
	@%p3 bra 	$L__BB11_6;
	ld.global.u64 	%rd181, [%rd1+16];
$L__BB11_6:
	add.s32 	%r6, %r3, 3;
	setp.ge.s32 	%p4, %r6, %r1;
	mov.b64 	%rd180, -1;
	@%p4 bra 	$L__BB11_8;
	ld.global.u64 	%rd180, [%rd1+24];
$L__BB11_8:
	add.s32 	%r7, %r3, 4;
	setp.ge.s32 	%p5, %r7, %r1;
	mov.b64 	%rd179, -1;
	@%p5 bra 	$L__BB11_10;
	ld.global.u64 	%rd179, [%rd1+32];
$L__BB11_10:
	add.s32 	%r8, %r3, 5;
	setp.ge.s32 	%p6, %r8, %r1;
	mov.b64 	%rd178, -1;
	@%p6 bra 	$L__BB11_12;
	ld.global.u64 	%rd178, [%rd1+40];
$L__BB11_12:
	add.s32 	%r9, %r3, 6;
	setp.ge.s32 	%p7, %r9, %r1;
	mov.b64 	%rd177, -1;
	@%p7 bra 	$L__BB11_14;
	ld.global.u64 	%rd177, [%rd1+48];
$L__BB11_14:
	add.s32 	%r10, %r3, 7;
	setp.ge.s32 	%p8, %r10, %r1;
	mov.b64 	%rd176, -1;
	@%p8 bra 	$L__BB11_16;
	ld.global.u64 	%rd176, [%rd1+56];
$L__BB11_16:
	add.s32 	%r11, %r3, 8;
	setp.ge.s32 	%p9, %r11, %r1;
	mov.b64 	%rd175, -1;
	@%p9 bra 	$L__BB11_18;
	ld.global.u64 	%rd175, [%rd1+64];
$L__BB11_18:
	bar.sync 	0;
	mov.b64 	{%r86, %r87}, %rd98;
	shfl.sync.idx.b32	%r12|%p10, %r86, 0, 31, -1;
	shfl.sync.idx.b32	%r88|%p11, %r87, 0, 31, -1;
	mov.b64 	%rd20, {%r12, %r88};
	setp.ge.s32 	%p12, %r3, %r12;
	cvta.to.global.u64 	%rd112, %rd96;
	add.s64 	%rd21, %rd112, %rd102;
	@%p12 bra 	$L__BB11_20;
	ld.global.u64 	%rd192, [%rd21];
$L__BB11_20:
	setp.ge.s32 	%p13, %r4, %r12;
	@%p13 bra 	$L__BB11_22;
	ld.global.u64 	%rd191, [%rd21+8];
$L__BB11_22:
	setp.ge.s32 	%p14, %r5, %r12;
	@%p14 bra 	$L__BB11_24;
	ld.global.u64 	%rd190, [%rd21+16];
$L__BB11_24:
	setp.ge.s32 	%p15, %r6, %r12;
	@%p15 bra 	$L__BB11_26;
	ld.global.u64 	%rd189, [%rd21+24];
$L__BB11_26:
	setp.ge.s32 	%p16, %r7, %r12;
	@%p16 bra 	$L__BB11_28;
	ld.global.u64 	%rd188, [%rd21+32];
$L__BB11_28:
	setp.ge.s32 	%p17, %r8, %r12;
	@%p17 bra 	$L__BB11_30;
	ld.global.u64 	%rd187, [%rd21+40];
$L__BB11_30:
	setp.ge.s32 	%p18, %r9, %r12;
	@%p18 bra 	$L__BB11_32;
	ld.global.u64 	%rd186, [%rd21+48];
$L__BB11_32:
	setp.ge.s32 	%p19, %r10, %r12;
	@%p19 bra 	$L__BB11_34;
	ld.global.u64 	%rd185, [%rd21+56];
$L__BB11_34:
	setp.ge.s32 	%p20, %r11, %r12;
	@%p20 bra 	$L__BB11_36;
	ld.global.u64 	%rd184, [%rd21+64];
$L__BB11_36:
	bar.sync 	0;
	shr.u32 	%r13, %r2, 5;
	shl.b32 	%r90, %r2, 2;
	mov.u32 	%r91, _ZZN3cub18CUB_300001_SM_10006detail10radix_sort31DeviceRadixSortSingleTileKernelINS1_5radix10policy_hubImmyE10Policy1000ELNS0_9SortOrderE0EmmyNS1_21identity_decomposer_tEEEvPKT1_PSA_PKT2_PSE_T3_iiT4_E12temp_storage;
	add.s32 	%r14, %r91, %r90;
	shl.b32 	%r92, %r2, 7;
	add.s32 	%r15, %r14, %r92;
	shl.b32 	%r93, %r13, 2;
	add.s32 	%r94, %r91, %r93;
	add.s32 	%r16, %r94, 33792;
	mad.lo.s32 	%r17, %r2, -60, %r15;
	add.s32 	%r357, %r84, 6;
	sub.s32 	%r356, %r85, %r84;
$L__BB11_37:
	add.s32 	%r105, %r357, -6;
	min.s32 	%r95, %r356, 6;
	mov.b32 	%r134, 0;
	st.shared.u32 	[%r14], %r134;
	st.shared.u32 	[%r14+1024], %r134;
	st.shared.u32 	[%r14+2048], %r134;
	st.shared.u32 	[%r14+3072], %r134;
	st.shared.u32 	[%r14+4096], %r134;
	st.shared.u32 	[%r14+5120], %r134;
	st.shared.u32 	[%r14+6144], %r134;
	st.shared.u32 	[%r14+7168], %r134;
	st.shared.u32 	[%r14+8192], %r134;
	st.shared.u32 	[%r14+9216], %r134;
	st.shared.u32 	[%r14+10240], %r134;
	st.shared.u32 	[%r14+11264], %r134;
	st.shared.u32 	[%r14+12288], %r134;
	st.shared.u32 	[%r14+13312], %r134;
	st.shared.u32 	[%r14+14336], %r134;
	st.shared.u32 	[%r14+15360], %r134;
	st.shared.u32 	[%r14+16384], %r134;
	st.shared.u32 	[%r14+17408], %r134;
	st.shared.u32 	[%r14+18432], %r134;
	st.shared.u32 	[%r14+19456], %r134;
	st.shared.u32 	[%r14+20480], %r134;
	st.shared.u32 	[%r14+21504], %r134;
	st.shared.u32 	[%r14+22528], %r134;
	st.shared.u32 	[%r14+23552], %r134;
	st.shared.u32 	[%r14+24576], %r134;
	st.shared.u32 	[%r14+25600], %r134;
	st.shared.u32 	[%r14+26624], %r134;
	st.shared.u32 	[%r14+27648], %r134;
	st.shared.u32 	[%r14+28672], %r134;
	st.shared.u32 	[%r14+29696], %r134;
	st.shared.u32 	[%r14+30720], %r134;
	st.shared.u32 	[%r14+31744], %r134;
	st.shared.u32 	[%r14+32768], %r134;
	mov.b64 	%rd123, 1;
	// begin inline asm
	shl.b64 %rd122, %rd123, %r95;
	// end inline asm
	add.s64 	%rd125, %rd122, -1;
	// begin inline asm
	shl.b64 %rd124, %rd125, %r134;
	// end inline asm
	// begin inline asm
	shr.b64 %rd126, %rd183, %r105;
	// end inline asm
	cvt.u32.u64 	%r137, %rd126;
	cvt.u32.u64 	%r138, %rd124;
	and.b32  	%r139, %r138, %r137;
	shl.b32 	%r140, %r139, 10;
	and.b32  	%r141, %r140, 31744;
	add.s32 	%r142, %r14, %r141;
	shr.u32 	%r143, %r139, 4;
	and.b32  	%r144, %r143, 268435454;
	add.s32 	%r23, %r142, %r144;
	ld.shared.u16 	%rs1, [%r23];
	add.s16 	%rs10, %rs1, 1;
	st.shared.u16 	[%r23], %rs10;
	// begin inline asm
	shr.b64 %rd128, %rd182, %r105;
	// end inline asm
	cvt.u32.u64 	%r145, %rd128;
	and.b32  	%r146, %r138, %r145;
	shl.b32 	%r147, %r146, 10;
	and.b32  	%r148, %r147, 31744;
	add.s32 	%r149, %r14, %r148;
	shr.u32 	%r150, %r146, 4;
	and.b32  	%r151, %r150, 268435454;
	add.s32 	%r24, %r149, %r151;
	ld.shared.u16 	%rs2, [%r24];
	add.s16 	%rs11, %rs2, 1;
	st.shared.u16 	[%r24], %rs11;
	// begin inline asm
	shr.b64 %rd130, %rd181, %r105;
	// end inline asm
	cvt.u32.u64 	%r152, %rd130;
	and.b32  	%r153, %r138, %r152;
	shl.b32 	%r154, %r153, 10;
	and.b32  	%r155, %r154, 31744;
	add.s32 	%r156, %r14, %r155;
	shr.u32 	%r157, %r153, 4;
	and.b32  	%r158, %r157, 268435454;
	add.s32 	%r25, %r156, %r158;
	ld.shared.u16 	%rs3, [%r25];
	add.s16 	%rs12, %rs3, 1;
	st.shared.u16 	[%r25], %rs12;
	// begin inline asm
	shr.b64 %rd132, %rd180, %r105;
	// end inline asm
	cvt.u32.u64 	%r159, %rd132;
	and.b32  	%r160, %r138, %r159;
	shl.b32 	%r161, %r160, 10;
	and.b32  	%r162, %r161, 31744;
	add.s32 	%r163, %r14, %r162;
	shr.u32 	%r164, %r160, 4;
	and.b32  	%r165, %r164, 268435454;
	add.s32 	%r26, %r163, %r165;
	ld.shared.u16 	%rs4, [%r26];
	add.s16 	%rs13, %rs4, 1;
	st.shared.u16 	[%r26], %rs13;
	// begin inline asm
	shr.b64 %rd134, %rd179, %r105;
	// end inline asm
	cvt.u32.u64 	%r166, %rd134;
	and.b32  	%r167, %r138, %r166;
	shl.b32 	%r168, %r167, 10;
	and.b32  	%r169, %r168, 31744;
	add.s32 	%r170, %r14, %r169;
	shr.u32 	%r171, %r167, 4;
	and.b32  	%r172, %r171, 268435454;
	add.s32 	%r27, %r170, %r172;
	ld.shared.u16 	%rs5, [%r27];
	add.s16 	%rs14, %rs5, 1;
	st.shared.u16 	[%r27], %rs14;
	// begin inline asm
	shr.b64 %rd136, %rd178, %r105;
	// end inline asm
	cvt.u32.u64 	%r173, %rd136;
	and.b32  	%r174, %r138, %r173;
	shl.b32 	%r175, %r174, 10;
	and.b32  	%r176, %r175, 31744;
	add.s32 	%r177, %r14, %r176;
	shr.u32 	%r178, %r174, 4;
	and.b32  	%r179, %r178, 268435454;
	add.s32 	%r28, %r177, %r179;
	ld.shared.u16 	%rs6, [%r28];
	add.s16 	%rs15, %rs6, 1;
	st.shared.u16 	[%r28], %rs15;
	// begin inline asm
	shr.b64 %rd138, %rd177, %r105;
	// end inline asm
	cvt.u32.u64 	%r180, %rd138;
	and.b32  	%r181, %r138, %r180;
	shl.b32 	%r182, %r181, 10;
	and.b32  	%r183, %r182, 31744;
	add.s32 	%r184, %r14, %r183;
	shr.u32 	%r185, %r181, 4;
	and.b32  	%r186, %r185, 268435454;
	add.s32 	%r29, %r184, %r186;
	ld.shared.u16 	%rs7, [%r29];
	add.s16 	%rs16, %rs7, 1;
	st.shared.u16 	[%r29], %rs16;
	// begin inline asm
	shr.b64 %rd140, %rd176, %r105;
	// end inline asm
	cvt.u32.u64 	%r187, %rd140;
	and.b32  	%r188, %r138, %r187;
	shl.b32 	%r189, %r188, 10;
	and.b32  	%r190, %r189, 31744;
	add.s32 	%r191, %r14, %r190;
	shr.u32 	%r192, %r188, 4;
	and.b32  	%r193, %r192, 268435454;
	add.s32 	%r30, %r191, %r193;
	ld.shared.u16 	%rs8, [%r30];
	add.s16 	%rs17, %rs8, 1;
	st.shared.u16 	[%r30], %rs17;
	// begin inline asm
	shr.b64 %rd142, %rd175, %r105;
	// end inline asm
	cvt.u32.u64 	%r194, %rd142;
	and.b32  	%r195, %r138, %r194;
	shl.b32 	%r196, %r195, 10;
	and.b32  	%r197, %r196, 31744;
	add.s32 	%r198, %r14, %r197;
	shr.u32 	%r199, %r195, 4;
	and.b32  	%r200, %r199, 268435454;
	add.s32 	%r31, %r198, %r200;
	ld.shared.u16 	%rs9, [%r31];
	add.s16 	%rs18, %rs9, 1;
	st.shared.u16 	[%r31], %rs18;
	bar.sync 	0;
	ld.shared.u32 	%r32, [%r15];
	ld.shared.u32 	%r201, [%r15+4];
	ld.shared.u32 	%r202, [%r15+8];
	ld.shared.u32 	%r203, [%r15+12];
	ld.shared.u32 	%r204, [%r15+16];
	ld.shared.u32 	%r205, [%r15+20];
	ld.shared.u32 	%r206, [%r15+24];
	ld.shared.u32 	%r207, [%r15+28];
	ld.shared.u32 	%r208, [%r15+32];
	ld.shared.u32 	%r209, [%r15+36];
	ld.shared.u32 	%r210, [%r15+40];
	ld.shared.u32 	%r211, [%r15+44];
	ld.shared.u32 	%r212, [%r15+48];
	ld.shared.u32 	%r213, [%r15+52];
	ld.shared.u32 	%r214, [%r15+56];
	ld.shared.u32 	%r215, [%r15+60];
	ld.shared.u32 	%r216, [%r15+64];
	ld.shared.u32 	%r217, [%r15+68];
	ld.shared.u32 	%r218, [%r15+72];
	ld.shared.u32 	%r219, [%r15+76];
	ld.shared.u32 	%r220, [%r15+80];
	ld.shared.u32 	%r221, [%r15+84];
	ld.shared.u32 	%r222, [%r15+88];
	ld.shared.u32 	%r223, [%r15+92];
	ld.shared.u32 	%r224, [%r15+96];
	ld.shared.u32 	%r225, [%r15+100];
	ld.shared.u32 	%r226, [%r15+104];
	ld.shared.u32 	%r227, [%r15+108];
	ld.shared.u32 	%r228, [%r15+112];
	ld.shared.u32 	%r229, [%r15+116];
	ld.shared.u32 	%r230, [%r15+120];
	ld.shared.u32 	%r231, [%r15+124];
	ld.shared.u32 	%r232, [%r15+128];
	add.s32 	%r33, %r201, %r32;
	add.s32 	%r34, %r202, %r33;
	add.s32 	%r35, %r203, %r34;
	add.s32 	%r36, %r204, %r35;
	add.s32 	%r37, %r205, %r36;
	add.s32 	%r38, %r206, %r37;
	add.s32 	%r39, %r207, %r38;
	add.s32 	%r40, %r208, %r39;
	add.s32 	%r41, %r209, %r40;
	add.s32 	%r42, %r210, %r41;
	add.s32 	%r43, %r211, %r42;
	add.s32 	%r44, %r212, %r43;
	add.s32 	%r45, %r213, %r44;
	add.s32 	%r46, %r214, %r45;
	add.s32 	%r47, %r215, %r46;
	add.s32 	%r48, %r216, %r47;
	add.s32 	%r49, %r217, %r48;
	add.s32 	%r50, %r218, %r49;
	add.s32 	%r51, %r219, %r50;
	add.s32 	%r52, %r220, %r51;
	add.s32 	%r53, %r221, %r52;
	add.s32 	%r54, %r222, %r53;
	add.s32 	%r55, %r223, %r54;
	add.s32 	%r56, %r224, %r55;
	add.s32 	%r57, %r225, %r56;
	add.s32 	%r58, %r226, %r57;
	add.s32 	%r59, %r227, %r58;
	add.s32 	%r60, %r228, %r59;
	add.s32 	%r61, %r229, %r60;
	add.s32 	%r62, %r230, %r61;
	add.s32 	%r63, %r231, %r62;
	add.s32 	%r111, %r232, %r63;
	// begin inline asm
	mov.u32 %r106, %laneid;
	// end inline asm
	mov.b32 	%r109, 1;
	mov.b32 	%r136, -1;
	// begin inline asm
	{  .reg .u32 r0;  .reg .pred p;  shfl.sync.up.b32 r0|p, %r111, %r109, %r134, %r136;  @p add.u32 r0, r0, %r111;  mov.u32 %r107, r0;}
	// end inline asm
	mov.b32 	%r115, 2;
	// begin inline asm
	{  .reg .u32 r0;  .reg .pred p;  shfl.sync.up.b32 r0|p, %r107, %r115, %r134, %r136;  @p add.u32 r0, r0, %r107;  mov.u32 %r113, r0;}
	// end inline asm
	mov.b32 	%r121, 4;
	// begin inline asm
	{  .reg .u32 r0;  .reg .pred p;  shfl.sync.up.b32 r0|p, %r113, %r121, %r134, %r136;  @p add.u32 r0, r0, %r113;  mov.u32 %r119, r0;}
	// end inline asm
	mov.b32 	%r127, 8;
	// begin inline asm
	{  .reg .u32 r0;  .reg .pred p;  shfl.sync.up.b32 r0|p, %r119, %r127, %r134, %r136;  @p add.u32 r0, r0, %r119;  mov.u32 %r125, r0;}
	// end inline asm
	mov.b32 	%r133, 16;
	// begin inline asm
	{  .reg .u32 r0;  .reg .pred p;  shfl.sync.up.b32 r0|p, %r125, %r133, %r134, %r136;  @p add.u32 r0, r0, %r125;  mov.u32 %r131, r0;}
	// end inline asm
	setp.ne.s32 	%p21, %r106, 31;
	@%p21 bra 	$L__BB11_39;
	st.shared.u32 	[%r16], %r131;
$L__BB11_39:
	sub.s32 	%r233, %r131, %r111;
	setp.gt.u32 	%p22, %r2, 31;
	setp.eq.s32 	%p23, %r13, 7;
	setp.eq.s32 	%p24, %r13, 6;
	setp.eq.s32 	%p25, %r13, 5;
	setp.eq.s32 	%p26, %r13, 4;
	setp.eq.s32 	%p27, %r13, 3;
	setp.eq.s32 	%p28, %r13, 2;
	setp.eq.s32 	%p29, %r13, 1;
	bar.sync 	0;
	ld.shared.v4.u32 	{%r234, %r235, %r236, %r237}, [_ZZN3cub18CUB_300001_SM_10006detail10radix_sort31DeviceRadixSortSingleTileKernelINS1_5radix10policy_hubImmyE10Policy1000ELNS0_9SortOrderE0EmmyNS1_21identity_decomposer_tEEEvPKT1_PSA_PKT2_PSE_T3_iiT4_E12temp_storage+33792];
	selp.b32 	%r238, %r234, %r358, %p29;
	add.s32 	%r239, %r235, %r234;
	selp.b32 	%r240, %r239, %r238, %p28;
	add.s32 	%r241, %r239, %r236;
	selp.b32 	%r242, %r241, %r240, %p27;
	add.s32 	%r243, %r241, %r237;
	selp.b32 	%r244, %r243, %r242, %p26;
	ld.shared.v4.u32 	{%r245, %r246, %r247, %r248}, [_ZZN3cub18CUB_300001_SM_10006detail10radix_sort31DeviceRadixSortSingleTileKernelINS1_5radix10policy_hubImmyE10Policy1000ELNS0_9SortOrderE0EmmyNS1_21identity_decomposer_tEEEvPKT1_PSA_PKT2_PSE_T3_iiT4_E12temp_storage+33808];
	add.s32 	%r249, %r243, %r245;
	selp.b32 	%r250, %r249, %r244, %p25;
	add.s32 	%r251, %r249, %r246;
	selp.b32 	%r252, %r251, %r250, %p24;
	add.s32 	%r253, %r251, %r247;
	selp.b32 	%r358, %r253, %r252, %p23;
	add.s32 	%r68, %r253, %r248;
	setp.ne.s32 	%p30, %r106, 0;
	selp.b32 	%r254, %r233, 0, %p30;
	add.s32 	%r255, %r358, %r254;
	or.pred  	%p31, %p22, %p30;
	selp.b32 	%r359, %r255, %r233, %p22;
	@%p31 bra 	$L__BB11_41;
	shl.b32 	%r359, %r68, 16;
	st.shared.u32 	[_ZZN3cub18CUB_300001_SM_10006detail10radix_sort31DeviceRadixSortSingleTileKernelINS1_5radix10policy_hubImmyE10Policy1000ELNS0_9SortOrderE0EmmyNS1_21identity_decomposer_tEEEvPKT1_PSA_PKT2_PSE_T3_iiT4_E12temp_storage+33832], %r359;
$L__BB11_41:
	setp.eq.s32 	%p32, %r2, 0;
	bar.sync 	0;
	ld.shared.u32 	%r256, [_ZZN3cub18CUB_300001_SM_10006detail10radix_sort31DeviceRadixSortSingleTileKernelINS1_5radix10policy_hubImmyE10Policy1000ELNS0_9SortOrderE0EmmyNS1_21identity_decomposer_tEEEvPKT1_PSA_PKT2_PSE_T3_iiT4_E12temp_storage+33832];
	selp.b32 	%r257, 0, %r256, %p32;
	add.s32 	%r258, %r359, %r257;
	add.s32 	%r259, %r32, %r258;
	add.s32 	%r260, %r33, %r258;
	add.s32 	%r261, %r34, %r258;
	add.s32 	%r262, %r35, %r258;
	add.s32 	%r263, %r36, %r258;
	add.s32 	%r264, %r37, %r258;
	add.s32 	%r265, %r38, %r258;
	add.s32 	%r266, %r39, %r258;
	add.s32 	%r267, %r40, %r258;
	add.s32 	%r268, %r41, %r258;
	add.s32 	%r269, %r42, %r258;
	add.s32 	%r270, %r43, %r258;
	add.s32 	%r271, %r44, %r258;
	add.s32 	%r272, %r45, %r258;
	add.s32 	%r273, %r46, %r258;
	add.s32 	%r274, %r47, %r258;
	add.s32 	%r275, %r48, %r258;
	add.s32 	%r276, %r49, %r258;
	add.s32 	%r277, %r50, %r258;
	add.s32 	%r278, %r51, %r258;
	add.s32 	%r279, %r52, %r258;
	add.s32 	%r280, %r53, %r258;
	add.s32 	%r281, %r54, %r258;
	add.s32 	%r282, %r55, %r258;
	add.s32 	%r283, %r56, %r258;
	add.s32 	%r284, %r57, %r258;
	add.s32 	%r285, %r58, %r258;
	add.s32 	%r286, %r59, %r258;
	add.s32 	%r287, %r60, %r258;
	add.s32 	%r288, %r61, %r258;
	add.s32 	%r289, %r62, %r258;
	add.s32 	%r290, %r63, %r258;
	st.shared.u32 	[%r15], %r258;
	st.shared.u32 	[%r15+4], %r259;
	st.shared.u32 	[%r15+8], %r260;
	st.shared.u32 	[%r15+12], %r261;
	st.shared.u32 	[%r15+16], %r262;
	st.shared.u32 	[%r15+20], %r263;
	st.shared.u32 	[%r15+24], %r264;
	st.shared.u32 	[%r15+28], %r265;
	st.shared.u32 	[%r15+32], %r266;
	st.shared.u32 	[%r15+36], %r267;
	st.shared.u32 	[%r15+40], %r268;
	st.shared.u32 	[%r15+44], %r269;
	st.shared.u32 	[%r15+48], %r270;
	st.shared.u32 	[%r15+52], %r271;
	st.shared.u32 	[%r15+56], %r272;
	st.shared.u32 	[%r15+60], %r273;
	st.shared.u32 	[%r15+64], %r274;
	st.shared.u32 	[%r15+68], %r275;
	st.shared.u32 	[%r15+72], %r276;
	st.shared.u32 	[%r15+76], %r277;
	st.shared.u32 	[%r15+80], %r278;
	st.shared.u32 	[%r15+84], %r279;
	st.shared.u32 	[%r15+88], %r280;
	st.shared.u32 	[%r15+92], %r281;
	st.shared.u32 	[%r15+96], %r282;
	st.shared.u32 	[%r15+100], %r283;
	st.shared.u32 	[%r15+104], %r284;
	st.shared.u32 	[%r15+108], %r285;
	st.shared.u32 	[%r15+112], %r286;
	st.shared.u32 	[%r15+116], %r287;
	st.shared.u32 	[%r15+120], %r288;
	st.shared.u32 	[%r15+124], %r289;
	st.shared.u32 	[%r15+128], %r290;
	bar.sync 	0;
	cvt.u32.u16 	%r291, %rs1;
	ld.shared.u16 	%r292, [%r23];
	add.s32 	%r72, %r292, %r291;
	cvt.u32.u16 	%r293, %rs2;
	ld.shared.u16 	%r294, [%r24];
	add.s32 	%r73, %r294, %r293;
	cvt.u32.u16 	%r295, %rs3;
	ld.shared.u16 	%r296, [%r25];
	add.s32 	%r74, %r296, %r295;
	cvt.u32.u16 	%r297, %rs4;
	ld.shared.u16 	%r298, [%r26];
	add.s32 	%r75, %r298, %r297;
	cvt.u32.u16 	%r299, %rs5;
	ld.shared.u16 	%r300, [%r27];
	add.s32 	%r76, %r300, %r299;
	cvt.u32.u16 	%r301, %rs6;
	ld.shared.u16 	%r302, [%r28];
	add.s32 	%r77, %r302, %r301;
	cvt.u32.u16 	%r303, %rs7;
	ld.shared.u16 	%r304, [%r29];
	add.s32 	%r78, %r304, %r303;
	cvt.u32.u16 	%r305, %rs8;
	ld.shared.u16 	%r306, [%r30];
	add.s32 	%r79, %r306, %r305;
	cvt.u32.u16 	%r307, %rs9;
	ld.shared.u16 	%r308, [%r31];
	add.s32 	%r80, %r308, %r307;
	bar.sync 	0;
	setp.lt.s32 	%p33, %r357, %r85;
	@%p33 bra 	$L__BB11_61;
	cvt.u64.u32 	%rd144, %r2;
	shl.b32 	%r309, %r72, 3;
	mov.u32 	%r310, _ZZN3cub18CUB_300001_SM_10006detail10radix_sort31DeviceRadixSortSingleTileKernelINS1_5radix10policy_hubImmyE10Policy1000ELNS0_9SortOrderE0EmmyNS1_21identity_decomposer_tEEEvPKT1_PSA_PKT2_PSE_T3_iiT4_E12temp_storage;
	add.s32 	%r311, %r310, %r309;
	st.shared.u64 	[%r311], %rd183;
	shl.b32 	%r312, %r73, 3;
	add.s32 	%r313, %r310, %r312;
	st.shared.u64 	[%r313], %rd182;
	shl.b32 	%r314, %r74, 3;
	add.s32 	%r315, %r310, %r314;
	st.shared.u64 	[%r315], %rd181;
	shl.b32 	%r316, %r75, 3;
	add.s32 	%r317, %r310, %r316;
	st.shared.u64 	[%r317], %rd180;
	shl.b32 	%r318, %r76, 3;
	add.s32 	%r319, %r310, %r318;
	st.shared.u64 	[%r319], %rd179;
	shl.b32 	%r320, %r77, 3;
	add.s32 	%r321, %r310, %r320;
	st.shared.u64 	[%r321], %rd178;
	shl.b32 	%r322, %r78, 3;
	add.s32 	%r323, %r310, %r322;
	st.shared.u64 	[%r323], %rd177;
	shl.b32 	%r324, %r79, 3;
	add.s32 	%r325, %r310, %r324;
	st.shared.u64 	[%r325], %rd176;
	shl.b32 	%r326, %r80, 3;
	add.s32 	%r327, %r310, %r326;
	st.shared.u64 	[%r327], %rd175;
	bar.sync 	0;
	shl.b32 	%r328, %r2, 6;
	sub.s32 	%r81, %r17, %r328;
	ld.shared.u64 	%rd58, [%r81];
	ld.shared.u64 	%rd59, [%r81+2048];
	ld.shared.u64 	%rd60, [%r81+4096];
	ld.shared.u64 	%rd61, [%r81+6144];
	ld.shared.u64 	%rd62, [%r81+8192];
	ld.shared.u64 	%rd63, [%r81+10240];
	ld.shared.u64 	%rd64, [%r81+12288];
	ld.shared.u64 	%rd65, [%r81+14336];
	ld.shared.u64 	%rd66, [%r81+16384];
	bar.sync 	0;
	st.shared.u64 	[%r311], %rd192;
	st.shared.u64 	[%r313], %rd191;
	st.shared.u64 	[%r315], %rd190;
	st.shared.u64 	[%r317], %rd189;
	st.shared.u64 	[%r319], %rd188;
	st.shared.u64 	[%r321], %rd187;
	st.shared.u64 	[%r323], %rd186;
	st.shared.u64 	[%r325], %rd185;
	st.shared.u64 	[%r327], %rd184;
	bar.sync 	0;
	ld.shared.u64 	%rd67, [%r81+2048];
	ld.shared.u64 	%rd68, [%r81+4096];
	ld.shared.u64 	%rd69, [%r81+6144];
	ld.shared.u64 	%rd70, [%r81+8192];
	ld.shared.u64 	%rd71, [%r81+10240];
	ld.shared.u64 	%rd72, [%r81+12288];
	ld.shared.u64 	%rd73, [%r81+14336];
	ld.shared.u64 	%rd74, [%r81+16384];
	setp.gt.u64 	%p34, %rd20, %rd144;
	cvta.to.global.u64 	%rd145, %rd95;
	mul.wide.u32 	%rd146, %r2, 8;
	add.s64 	%rd75, %rd145, %rd146;
	cvta.to.global.u64 	%rd147, %rd97;
	add.s64 	%rd76, %rd147, %rd146;
	@%p34 bra 	$L__BB11_43;
	bra.uni 	$L__BB11_44;
$L__BB11_43:
	ld.shared.u64 	%rd148, [%r81];
	st.global.u64 	[%rd75], %rd58;
	st.global.u64 	[%rd76], %rd148;
$L__BB11_44:
	add.s32 	%r329, %r2, 256;
	cvt.u64.u32 	%rd149, %r329;
	setp.le.u64 	%p35, %rd20, %rd149;
	@%p35 bra 	$L__BB11_46;
	st.global.u64 	[%rd75+2048], %rd59;
	st.global.u64 	[%rd76+2048], %rd67;
$L__BB11_46:
	add.s32 	%r330, %r2, 512;
	cvt.u64.u32 	%rd150, %r330;
	setp.le.u64 	%p36, %rd20, %rd150;
	@%p36 bra 	$L__BB11_48;
	st.global.u64 	[%rd75+4096], %rd60;
	st.global.u64 	[%rd76+4096], %rd68;
$L__BB11_48:
	add.s32 	%r331, %r2, 768;
	cvt.u64.u32 	%rd151, %r331;
	setp.le.u64 	%p37, %rd20, %rd151;
	@%p37 bra 	$L__BB11_50;
	st.global.u64 	[%rd75+6144], %rd61;
	st.global.u64 	[%rd76+6144], %rd69;
$L__BB11_50:
	or.b32  	%r332, %r2, 1024;
	cvt.u64.u32 	%rd152, %r332;
	setp.le.u64 	%p38, %rd20, %rd152;
	@%p38 bra 	$L__BB11_52;
	st.global.u64 	[%rd75+8192], %rd62;
	st.global.u64 	[%rd76+8192], %rd70;
$L__BB11_52:
	add.s32 	%r333, %r2, 1280;
	cvt.u64.u32 	%rd153, %r333;
	setp.le.u64 	%p39, %rd20, %rd153;
	@%p39 bra 	$L__BB11_54;
	st.global.u64 	[%rd75+10240], %rd63;
	st.global.u64 	[%rd76+10240], %rd71;
$L__BB11_54:
	add.s32 	%r334, %r2, 1536;
	cvt.u64.u32 	%rd154, %r334;
	setp.le.u64 	%p40, %rd20, %rd154;
	@%p40 bra 	$L__BB11_56;
	st.global.u64 	[%rd75+12288], %rd64;
	st.global.u64 	[%rd76+12288], %rd72;
$L__BB11_56:
	add.s32 	%r335, %r2, 1792;
	cvt.u64.u32 	%rd155, %r335;
	setp.le.u64 	%p41, %rd20, %rd155;
	@%p41 bra 	$L__BB11_58;
	st.global.u64 	[%rd75+14336], %rd65;
	st.global.u64 	[%rd76+14336], %rd73;
$L__BB11_58:
	or.b32  	%r336, %r2, 2048;
	cvt.u64.u32 	%rd156, %r336;
	setp.le.u64 	%p42, %rd20, %rd156;
	@%p42 bra 	$L__BB11_60;
	st.global.u64 	[%rd75+16384], %rd66;
	st.global.u64 	[%rd76+16384], %rd74;
$L__BB11_60:
	ret;
$L__BB11_61:
	shl.b32 	%r337, %r72, 3;
	mov.u32 	%r338, _ZZN3cub18CUB_300001_SM_10006detail10radix_sort31DeviceRadixSortSingleTileKernelINS1_5radix10policy_hubImmyE10Policy1000ELNS0_9SortOrderE0EmmyNS1_21identity_decomposer_tEEEvPKT1_PSA_PKT2_PSE_T3_iiT4_E12temp_storage;
	add.s32 	%r339, %r338, %r337;
	st.shared.u64 	[%r339], %rd183;
	shl.b32 	%r340, %r73, 3;
	add.s32 	%r341, %r338, %r340;
	st.shared.u64 	[%r341], %rd182;
	shl.b32 	%r342, %r74, 3;
	add.s32 	%r343, %r338, %r342;
	st.shared.u64 	[%r343], %rd181;
	shl.b32 	%r344, %r75, 3;
	add.s32 	%r345, %r338, %r344;
	st.shared.u64 	[%r345], %rd180;
	shl.b32 	%r346, %r76, 3;
	add.s32 	%r347, %r338, %r346;
	st.shared.u64 	[%r347], %rd179;
	shl.b32 	%r348, %r77, 3;
	add.s32 	%r349, %r338, %r348;
	st.shared.u64 	[%r349], %rd178;
	shl.b32 	%r350, %r78, 3;
	add.s32 	%r351, %r338, %r350;
	st.shared.u64 	[%r351], %rd177;
	shl.b32 	%r352, %r79, 3;
	add.s32 	%r353, %r338, %r352;
	st.shared.u64 	[%r353], %rd176;
	shl.b32 	%r354, %r80, 3;
	add.s32 	%r355, %r338, %r354;
	st.shared.u64 	[%r355], %rd175;
	bar.sync 	0;
	ld.shared.u64 	%rd183, [%r17];
	ld.shared.u64 	%rd182, [%r17+8];
	ld.shared.u64 	%rd181, [%r17+16];
	ld.shared.u64 	%rd180, [%r17+24];
	ld.shared.u64 	%rd179, [%r17+32];
	ld.shared.u64 	%rd178, [%r17+40];
	ld.shared.u64 	%rd177, [%r17+48];
	ld.shared.u64 	%rd176, [%r17+56];
	ld.shared.u64 	%rd175, [%r17+64];
	bar.sync 	0;
	st.shared.u64 	[%r339], %rd192;
	st.shared.u64 	[%r341], %rd191;
	st.shared.u64 	[%r343], %rd190;
	st.shared.u64 	[%r345], %rd189;
	st.shared.u64 	[%r347], %rd188;
	st.shared.u64 	[%r349], %rd187;
	st.shared.u64 	[%r351], %rd186;
	st.shared.u64 	[%r353], %rd185;
	st.shared.u64 	[%r355], %rd184;
	bar.sync 	0;
	ld.shared.u64 	%rd192, [%r17];
	ld.shared.u64 	%rd191, [%r17+8];
	ld.shared.u64 	%rd190, [%r17+16];
	ld.shared.u64 	%rd189, [%r17+24];
	ld.shared.u64 	%rd188, [%r17+32];
	ld.shared.u64 	%rd187, [%r17+40];
	ld.shared.u64 	%rd186, [%r17+48];
	ld.shared.u64 	%rd185, [%r17+56];
	ld.shared.u64 	%rd184, [%r17+64];
	bar.sync 	0;
	add.s32 	%r357, %r357, 6;
	add.s32 	%r356, %r356, -6;
	bra.uni 	$L__BB11_37;

}
	// .globl	_ZN3cub18CUB_300001_SM_10006detail10radix_sort30DeviceRadixSortHistogramKernelINS1_5radix10policy_hubImmyE10Policy1000ELNS0_9SortOrderE0EmyNS1_21identity_decomposer_tEEEvPT2_PKT1_SA_iiT3_
.visible .entry _ZN3cub18CUB_300001_SM_10006detail10radix_sort30DeviceRadixSortHistogramKernelINS1_5radix10policy_hubImmyE10Policy1000ELNS0_9SortOrderE0EmyNS1_21identity_decomposer_tEEEvPT2_PKT1_SA_iiT3_(
	.param .u64 .ptr .align 1 _ZN3cub18CUB_300001_SM_10006detail10radix_sort30DeviceRadixSortHistogramKernelINS1_5radix10policy_hubImmyE10Policy1000ELNS0_9SortOrderE0EmyNS1_21identity_decomposer_tEEEvPT2_PKT1_SA_iiT3__param_0,
	.param .u64 .ptr .align 1 _ZN3cub18CUB_300001_SM_10006detail10radix_sort30DeviceRadixSortHistogramKernelINS1_5radix10policy_hubImmyE10Policy1000ELNS0_9SortOrderE0EmyNS1_21identity_decomposer_tEEEvPT2_PKT1_SA_iiT3__param_1,
	.param .u64 _ZN3cub18CUB_300001_SM_10006detail10radix_sort30DeviceRadixSortHistogramKernelINS1_5radix10policy_hubImmyE10Policy1000ELNS0_9SortOrderE0EmyNS1_21identity_decomposer_tEEEvPT2_PKT1_SA_iiT3__param_2,
	.param .u32 _ZN3cub18CUB_300001_SM_10006detail10radix_sort30DeviceRadixSortHistogramKernelINS1_5radix10policy_hubImmyE10Policy1000ELNS0_9SortOrderE0EmyNS1_21identity_decomposer_tEEEvPT2_PKT1_SA_iiT3__param_3,
	.param .u32 _ZN3cub18CUB_300001_SM_10006detail10radix_sort30DeviceRadixSortHistogramKernelINS1_5radix10policy_hubImmyE10Policy1000ELNS0_9SortOrderE0EmyNS1_21identity_decomposer_tEEEvPT2_PKT1_SA_iiT3__param_4,
	.param .align 1 .b8 _ZN3cub18CUB_300001_SM_10006detail10radix_sort30DeviceRadixSortHistogramKernelINS1_5radix10policy_hubImmyE10Policy1000ELNS0_9SortOrderE0EmyNS1_21identity_decomposer_tEEEvPT2_PKT1_SA_iiT3__param_5[1]
)
.maxntid 128
{
	.reg .pred 	%p<91>;
	.reg .b32 	%r<362>;
	.reg .b64 	%rd<263>;
	// demoted variable
	.shared .align 4 .b8 _ZZN3cub18CUB_300001_SM_10006detail10radix_sort30DeviceRadixSortHistogramKernelINS1_5radix10policy_hubImmyE10Policy1000ELNS0_9SortOrderE0EmyNS1_21identity_decomposer_tEEEvPT2_PKT1_SA_iiT3_E12temp_storage[8192];
	ld.param.u64 	%rd81, [_ZN3cub18CUB_300001_SM_10006detail10radix_sort30DeviceRadixSortHistogramKernelINS1_5radix10policy_hubImmyE10Policy1000ELNS0_9SortOrderE0EmyNS1_21identity_decomposer_tEEEvPT2_PKT1_SA_iiT3__param_0];
	ld.param.u64 	%rd82, [_ZN3cub18CUB_300001_SM_10006detail10radix_sort30DeviceRadixSortHistogramKernelINS1_5radix10policy_hubImmyE10Policy1000ELNS0_9SortOrderE0EmyNS1_21identity_decomposer_tEEEvPT2_PKT1_SA_iiT3__param_1];
	ld.param.u64 	%rd80, [_ZN3cub18CUB_300001_SM_10006detail10radix_sort30DeviceRadixSortHistogramKernelINS1_5radix10policy_hubImmyE10Policy1000ELNS0_9SortOrderE0EmyNS1_21identity_decomposer_tEEEvPT2_PKT1_SA_iiT3__param_2];
	ld.param.u32 	%r93, [_ZN3cub18CUB_300001_SM_10006detail10radix_sort30DeviceRadixSortHistogramKernelINS1_5radix10policy_hubImmyE10Policy1000ELNS0_9SortOrderE0EmyNS1_21identity_decomposer_tEEEvPT2_PKT1_SA_iiT3__param_3];
	ld.param.u32 	%r94, [_ZN3cub18CUB_300001_SM_10006detail10radix_sort30DeviceRadixSortHistogramKernelINS1_5radix10policy_hubImmyE10Policy1000ELNS0_9SortOrderE0EmyNS1_21identity_decomposer_tEEEvPT2_PKT1_SA_iiT3__param_4];
	cvta.to.global.u64 	%rd1, %rd82;
	cvta.to.global.u64 	%rd2, %rd81;
	setp.eq.s64 	%p2, %rd80, 0;
	@%p2 bra 	$L__BB12_153;
	sub.s32 	%r95, %r94, %r93;
	add.s32 	%r96, %r95, 7;
	shr.s32 	%r97, %r96, 31;
	shr.u32 	%r98, %r97, 29;
	add.s32 	%r99, %r96, %r98;
	shr.s32 	%r100, %r99, 3;
	mov.u32 	%r101, %tid.x;
	setp.gt.u32 	%p3, %r101, 255;
	setp.lt.s32 	%p4, %r96, 8;
	mov.u32 	%r102, %ctaid.x;
	shl.b32 	%r103, %r102, 11;
	cvt.u64.u32 	%rd3, %r103;
	mov.u32 	%r104, %nctaid.x;
	shl.b32 	%r105, %r104, 11;
	cvt.u64.u32 	%rd4, %r105;
	add.s32 	%r1, %r100, -1;
	and.b32  	%r2, %r100, 15;
	and.b32  	%r3, %r100, 7;
	add.s32 	%r4, %r3, -1;
	and.b32  	%r5, %r100, 3;
	or.pred  	%p1, %p3, %p4;
	shl.b32 	%r106, %r101, 2;
	mov.u32 	%r107, _ZZN3cub18CUB_300001_SM_10006detail10radix_sort30DeviceRadixSortHistogramKernelINS1_5radix10policy_hubImmyE10Policy1000ELNS0_9SortOrderE0EmyNS1_21identity_decomposer_tEEEvPT2_PKT1_SA_iiT3_E12temp_storage;
	add.s32 	%r6, %r107, %r106;
	and.b32  	%r7, %r100, 268435440;
	cvt.u64.u32 	%rd5, %r101;
	add.s32 	%r8, %r101, 128;
	add.s32 	%r9, %r101, 256;
	add.s32 	%r10, %r101, 512;
	add.s32 	%r11, %r101, 640;
	add.s32 	%r12, %r101, 768;
	add.s32 	%r13, %r101, 1920;
	and.b32  	%r14, %r100, 268435448;
	and.b32  	%r15, %r100, 1;
	neg.s32 	%r16, %r7;
	add.s32 	%r17, %r6, 8192;
	add.s64 	%rd84, %rd80, -1;
	shr.u64 	%rd85, %rd84, 30;
	add.s64 	%rd86, %rd85, 1;
	min.u64 	%rd6, %rd86, %rd80;
	mov.b64 	%rd230, 0;
$L__BB12_2:
	@%p1 bra 	$L__BB12_30;
	setp.lt.u32 	%p5, %r1, 15;
	mov.b32 	%r346, 0;
	@%p5 bra 	$L__BB12_6;
	mov.u32 	%r343, %r17;
	mov.u32 	%r344, %r16;
$L__BB12_5:
	.pragma "nounroll";
	mov.b32 	%r109, 0;
	st.shared.u32 	[%r343+-8192], %r109;
	st.shared.u32 	[%r343+-7168], %r109;
	st.shared.u32 	[%r343+-6144], %r109;
	st.shared.u32 	[%r343+-5120], %r109;
	st.shared.u32 	[%r343+-4096], %r109;
	st.shared.u32 	[%r343+-3072], %r109;
	st.shared.u32 	[%r343+-2048], %r109;
	st.shared.u32 	[%r343+-1024], %r109;
	st.shared.u32 	[%r343], %r109;
	st.shared.u32 	[%r343+1024], %r109;
	st.shared.u32 	[%r343+2048], %r109;
	st.shared.u32 	[%r343+3072], %r109;
	st.shared.u32 	[%r343+4096], %r109;
	st.shared.u32 	[%r343+5120], %r109;
	st.shared.u32 	[%r343+6144], %r109;
	st.shared.u32 	[%r343+7168], %r109;
	add.s32 	%r344, %r344, 16;
	add.s32 	%r343, %r343, 16384;
	setp.ne.s32 	%p6, %r344, 0;
	mov.u32 	%r346, %r7;
	@%p6 bra 	$L__BB12_5;
$L__BB12_6:
	add.s32 	%r23, %r2, -1;
	setp.eq.s32 	%p7, %r2, 0;
	@%p7 bra 	$L__BB12_16;
	setp.lt.u32 	%p8, %r23, 7;
	@%p8 bra 	$L__BB12_9;
	shl.b32 	%r110, %r346, 10;
	add.s32 	%r111, %r6, %r110;
	mov.b32 	%r112, 0;
	st.shared.u32 	[%r111], %r112;
	st.shared.u32 	[%r111+1024], %r112;
	st.shared.u32 	[%r111+2048], %r112;
	st.shared.u32 	[%r111+3072], %r112;
	st.shared.u32 	[%r111+4096], %r112;
	st.shared.u32 	[%r111+5120], %r112;
	st.shared.u32 	[%r111+6144], %r112;
	st.shared.u32 	[%r111+7168], %r112;
	add.s32 	%r346, %r346, 8;
$L__BB12_9:
	setp.eq.s32 	%p9, %r3, 0;
	@%p9 bra 	$L__BB12_16;
	setp.lt.u32 	%p10, %r4, 3;
	@%p10 bra 	$L__BB12_12;
	shl.b32 	%r113, %r346, 10;
	add.s32 	%r114, %r6, %r113;
	mov.b32 	%r115, 0;
	st.shared.u32 	[%r114], %r115;
	st.shared.u32 	[%r114+1024], %r115;
	st.shared.u32 	[%r114+2048], %r115;
	st.shared.u32 	[%r114+3072], %r115;
	add.s32 	%r346, %r346, 4;
$L__BB12_12:
	setp.eq.s32 	%p11, %r5, 0;
	@%p11 bra 	$L__BB12_16;
	setp.eq.s32 	%p12, %r5, 1;
	shl.b32 	%r116, %r346, 10;
	add.s32 	%r28, %r6, %r116;
	mov.b32 	%r117, 0;
	st.shared.u32 	[%r28], %r117;
	@%p12 bra 	$L__BB12_16;
	setp.eq.s32 	%p13, %r5, 2;
	mov.b32 	%r118, 0;
	st.shared.u32 	[%r28+1024], %r118;
	@%p13 bra 	$L__BB12_16;
	mov.b32 	%r119, 0;
	st.shared.u32 	[%r28+2048], %r119;
$L__BB12_16:
	cvt.u32.u64 	%r120, %rd5;
	setp.gt.u32 	%p14, %r120, 127;
	@%p14 bra 	$L__BB12_30;
	setp.lt.u32 	%p15, %r1, 15;
	mov.b32 	%r350, 0;
	@%p15 bra 	$L__BB12_20;
	mov.b32 	%r348, 0;
$L__BB12_19:
	.pragma "nounroll";
	shl.b32 	%r123, %r348, 10;
	add.s32 	%r124, %r6, %r123;
	mov.b32 	%r125, 0;
	st.shared.u32 	[%r124+512], %r125;
	st.shared.u32 	[%r124+1536], %r125;
	st.shared.u32 	[%r124+2560], %r125;
	st.shared.u32 	[%r124+3584], %r125;
	st.shared.u32 	[%r124+4608], %r125;
	st.shared.u32 	[%r124+5632], %r125;
	st.shared.u32 	[%r124+6656], %r125;
	st.shared.u32 	[%r124+7680], %r125;
	st.shared.u32 	[%r124+8704], %r125;
	st.shared.u32 	[%r124+9728], %r125;
	st.shared.u32 	[%r124+10752], %r125;
	st.shared.u32 	[%r124+11776], %r125;
	st.shared.u32 	[%r124+12800], %r125;
	st.shared.u32 	[%r124+13824], %r125;
	st.shared.u32 	[%r124+14848], %r125;
	st.shared.u32 	[%r124+15872], %r125;
	add.s32 	%r348, %r348, 16;
	setp.ne.s32 	%p16, %r348, %r7;
	mov.u32 	%r350, %r7;
	@%p16 bra 	$L__BB12_19;
$L__BB12_20:
	setp.eq.s32 	%p17, %r2, 0;
	@%p17 bra 	$L__BB12_30;
	setp.lt.u32 	%p18, %r23, 7;
	@%p18 bra 	$L__BB12_23;
	shl.b32 	%r126, %r350, 10;
	add.s32 	%r127, %r6, %r126;
	mov.b32 	%r128, 0;
	st.shared.u32 	[%r127+512], %r128;
	st.shared.u32 	[%r127+1536], %r128;
	st.shared.u32 	[%r127+2560], %r128;
	st.shared.u32 	[%r127+3584], %r128;
	st.shared.u32 	[%r127+4608], %r128;
	st.shared.u32 	[%r127+5632], %r128;
	st.shared.u32 	[%r127+6656], %r128;
	st.shared.u32 	[%r127+7680], %r128;
	add.s32 	%r350, %r350, 8;
$L__BB12_23:
	setp.eq.s32 	%p19, %r3, 0;
	@%p19 bra 	$L__BB12_30;
	setp.lt.u32 	%p20, %r4, 3;
	@%p20 bra 	$L__BB12_26;
	shl.b32 	%r129, %r350, 10;
	add.s32 	%r130, %r6, %r129;
	mov.b32 	%r131, 0;
	st.shared.u32 	[%r130+512], %r131;
	st.shared.u32 	[%r130+1536], %r131;
	st.shared.u32 	[%r130+2560], %r131;
	st.shared.u32 	[%r130+3584], %r131;
	add.s32 	%r350, %r350, 4;
$L__BB12_26:
	setp.eq.s32 	%p21, %r5, 0;
	@%p21 bra 	$L__BB12_30;
	setp.eq.s32 	%p22, %r5, 1;
	shl.b32 	%r132, %r350, 10;
	add.s32 	%r36, %r6, %r132;
	mov.b32 	%r133, 0;
	st.shared.u32 	[%r36+512], %r133;
	@%p22 bra 	$L__BB12_30;
	setp.eq.s32 	%p23, %r5, 2;
	mov.b32 	%r134, 0;
	st.shared.u32 	[%r36+1536], %r134;
	@%p23 bra 	$L__BB12_30;
	mov.b32 	%r135, 0;
	st.shared.u32 	[%r36+2560], %r135;
$L__BB12_30:
	bar.sync 	0;
	bar.sync 	0;
	shl.b64 	%rd8, %rd230, 30;
	sub.s64 	%rd87, %rd80, %rd8;
	min.u64 	%rd9, %rd87, 1073741824;
	setp.le.u64 	%p24, %rd9, %rd3;
	@%p24 bra 	$L__BB12_70;
	mov.u64 	%rd231, %rd3;
$L__BB12_32:
	add.s64 	%rd11, %rd231, %rd8;
	sub.s64 	%rd12, %rd80, %rd11;
	setp.lt.u64 	%p25, %rd12, 2048;
	@%p25 bra 	$L__BB12_34;
	add.s64 	%rd106, %rd11, %rd5;
	shl.b64 	%rd107, %rd106, 3;
	add.s64 	%rd108, %rd1, %rd107;
	ld.global.u64 	%rd262, [%rd108];
	ld.global.u64 	%rd261, [%rd108+1024];
	ld.global.u64 	%rd260, [%rd108+2048];
	ld.global.u64 	%rd259, [%rd108+3072];
	ld.global.u64 	%rd258, [%rd108+4096];
	ld.global.u64 	%rd257, [%rd108+5120];
	ld.global.u64 	%rd256, [%rd108+6144];
	ld.global.u64 	%rd255, [%rd108+7168];
	ld.global.u64 	%rd254, [%rd108+8192];
	ld.global.u64 	%rd253, [%rd108+9216];
	ld.global.u64 	%rd252, [%rd108+10240];
	ld.global.u64 	%rd251, [%rd108+11264];
	ld.global.u64 	%rd250, [%rd108+12288];
	ld.global.u64 	%rd249, [%rd108+13312];
	ld.global.u64 	%rd248, [%rd108+14336];
	ld.global.u64 	%rd247, [%rd108+15360];
	bra.uni 	$L__BB12_66;
$L__BB12_34:
	cvt.u32.u64 	%r136, %rd5;
	cvt.u32.u64 	%r37, %rd12;
	setp.ge.s32 	%p26, %r136, %r37;
	add.s64 	%rd89, %rd11, %rd5;
	shl.b64 	%rd90, %rd89, 3;
	add.s64 	%rd29, %rd1, %rd90;
	mov.b64 	%rd262, -1;
	@%p26 bra 	$L__BB12_36;
	ld.global.u64 	%rd262, [%rd29];
$L__BB12_36:
	setp.ge.s32 	%p27, %r8, %r37;
	mov.b64 	%rd261, -1;
	@%p27 bra 	$L__BB12_38;
	ld.global.u64 	%rd261, [%rd29+1024];
$L__BB12_38:
	setp.ge.s32 	%p28, %r9, %r37;
	mov.b64 	%rd260, -1;
	@%p28 bra 	$L__BB12_40;
	ld.global.u64 	%rd260, [%rd29+2048];
$L__BB12_40:
	mov.u32 	%r137, %tid.x;
	add.s32 	%r138, %r137, 384;
	setp.ge.s32 	%p29, %r138, %r37;
	mov.b64 	%rd259, -1;
	@%p29 bra 	$L__BB12_42;
	ld.global.u64 	%rd259, [%rd29+3072];
$L__BB12_42:
	setp.ge.s32 	%p30, %r10, %r37;
	mov.b64 	%rd258, -1;
	@%p30 bra 	$L__BB12_44;
	ld.global.u64 	%rd258, [%rd29+4096];
$L__BB12_44:
	setp.ge.s32 	%p31, %r11, %r37;
	mov.b64 	%rd257, -1;
	@%p31 bra 	$L__BB12_46;
	ld.global.u64 	%rd257, [%rd29+5120];
$L__BB12_46:
	setp.ge.s32 	%p32, %r12, %r37;
	mov.b64 	%rd256, -1;
	@%p32 bra 	$L__BB12_48;
	ld.global.u64 	%rd256, [%rd29+6144];
$L__BB12_48:
	add.s32 	%r140, %r137, 896;
	setp.ge.s32 	%p33, %r140, %r37;
	mov.b64 	%rd255, -1;
	@%p33 bra 	$L__BB12_50;
	ld.global.u64 	%rd255, [%rd29+7168];
$L__BB12_50:
	or.b32  	%r142, %r137, 1024;
	setp.ge.s32 	%p34, %r142, %r37;
	mov.b64 	%rd254, -1;
	@%p34 bra 	$L__BB12_52;
	ld.global.u64 	%rd254, [%rd29+8192];
$L__BB12_52:
	add.s32 	%r144, %r137, 1152;
	setp.ge.s32 	%p35, %r144, %r37;
	mov.b64 	%rd253, -1;
	@%p35 bra 	$L__BB12_54;
	ld.global.u64 	%rd253, [%rd29+9216];
$L__BB12_54:
	add.s32 	%r146, %r137, 1280;
	setp.ge.s32 	%p36, %r146, %r37;
	mov.b64 	%rd252, -1;
	@%p36 bra 	$L__BB12_56;
	ld.global.u64 	%rd252, [%rd29+10240];
$L__BB12_56:
	add.s32 	%r148, %r137, 1408;
	setp.ge.s32 	%p37, %r148, %r37;
	mov.b64 	%rd251, -1;
	@%p37 bra 	$L__BB12_58;
	ld.global.u64 	%rd251, [%rd29+11264];
$L__BB12_58:
	add.s32 	%r150, %r137, 1536;
	setp.ge.s32 	%p38, %r150, %r37;
	mov.b64 	%rd250, -1;
	@%p38 bra 	$L__BB12_60;
	ld.global.u64 	%rd250, [%rd29+12288];
$L__BB12_60:
	add.s32 	%r152, %r137, 1664;
	setp.ge.s32 	%p39, %r152, %r37;
	mov.b64 	%rd249, -1;
	@%p39 bra 	$L__BB12_62;
	ld.global.u64 	%rd249, [%rd29+13312];
$L__BB12_62:
	add.s32 	%r154, %r137, 1792;
	setp.ge.s32 	%p40, %r154, %r37;
	mov.b64 	%rd248, -1;
	@%p40 bra 	$L__BB12_64;
	ld.global.u64 	%rd248, [%rd29+14336];
$L__BB12_64:
	setp.ge.s32 	%p41, %r13, %r37;
	mov.b64 	%rd247, -1;
	@%p41 bra 	$L__BB12_66;
	ld.global.u64 	%rd247, [%rd29+15360];
$L__BB12_66:
	setp.le.s32 	%p42, %r94, %r93;
	@%p42 bra 	$L__BB12_69;
	mov.b32 	%r352, 0;
	mov.u32 	%r353, %r93;
$L__BB12_68:
	sub.s32 	%r156, %r94, %r353;
	shl.b32 	%r157, %r352, 10;
	mov.u32 	%r158, _ZZN3cub18CUB_300001_SM_10006detail10radix_sort30DeviceRadixSortHistogramKernelINS1_5radix10policy_hubImmyE10Policy1000ELNS0_9SortOrderE0EmyNS1_21identity_decomposer_tEEEvPT2_PKT1_SA_iiT3_E12temp_storage;
	add.s32 	%r159, %r158, %r157;
	min.s32 	%r160, %r156, 8;
	mov.b32 	%r161, -1;
	shl.b32 	%r162, %r161, %r160;
	not.b32 	%r163, %r162;
	shr.u64 	%rd109, %rd262, %r353;
	cvt.u32.u64 	%r164, %rd109;
	and.b32  	%r165, %r164, %r163;
	shl.b32 	%r166, %r165, 2;
	add.s32 	%r167, %r159, %r166;
	atom.shared.add.u32 	%r168, [%r167], 1;
	shr.u64 	%rd110, %rd261, %r353;
	cvt.u32.u64 	%r169, %rd110;
	and.b32  	%r170, %r169, %r163;
	shl.b32 	%r171, %r170, 2;
	add.s32 	%r172, %r159, %r171;
	atom.shared.add.u32 	%r173, [%r172], 1;
	shr.u64 	%rd111, %rd260, %r353;
	cvt.u32.u64 	%r174, %rd111;
	and.b32  	%r175, %r174, %r163;
	shl.b32 	%r176, %r175, 2;
	add.s32 	%r177, %r159, %r176;
	atom.shared.add.u32 	%r178, [%r177], 1;
	shr.u64 	%rd112, %rd259, %r353;
	cvt.u32.u64 	%r179, %rd112;
	and.b32  	%r180, %r179, %r163;
	shl.b32 	%r181, %r180, 2;
	add.s32 	%r182, %r159, %r181;
	atom.shared.add.u32 	%r183, [%r182], 1;
	shr.u64 	%rd113, %rd258, %r353;
	cvt.u32.u64 	%r184, %rd113;
	and.b32  	%r185, %r184, %r163;
	shl.b32 	%r186, %r185, 2;
	add.s32 	%r187, %r159, %r186;
	atom.shared.add.u32 	%r188, [%r187], 1;
	shr.u64 	%rd114, %rd257, %r353;
	cvt.u32.u64 	%r189, %rd114;
	and.b32  	%r190, %r189, %r163;
	shl.b32 	%r191, %r190, 2;
	add.s32 	%r192, %r159, %r191;
	atom.shared.add.u32 	%r193, [%r192], 1;
	shr.u64 	%rd115, %rd256, %r353;
	cvt.u32.u64 	%r194, %rd115;
	and.b32  	%r195, %r194, %r163;
	shl.b32 	%r196, %r195, 2;
	add.s32 	%r197, %r159, %r196;
	atom.shared.add.u32 	%r198, [%r197], 1;
	shr.u64 	%rd116, %rd255, %r353;
	cvt.u32.u64 	%r199, %rd116;
	and.b32  	%r200, %r199, %r163;
	shl.b32 	%r201, %r200, 2;
	add.s32 	%r202, %r159, %r201;
	atom.shared.add.u32 	%r203, [%r202], 1;
	shr.u64 	%rd117, %rd254, %r353;
	cvt.u32.u64 	%r204, %rd117;
	and.b32  	%r205, %r204, %r163;
	shl.b32 	%r206, %r205, 2;
	add.s32 	%r207, %r159, %r206;
	atom.shared.add.u32 	%r208, [%r207], 1;
	shr.u64 	%rd118, %rd253, %r353;
	cvt.u32.u64 	%r209, %rd118;
	and.b32  	%r210, %r209, %r163;
	shl.b32 	%r211, %r210, 2;
	add.s32 	%r212, %r159, %r211;
	atom.shared.add.u32 	%r213, [%r212], 1;
	shr.u64 	%rd119, %rd252, %r353;
	cvt.u32.u64 	%r214, %rd119;
	and.b32  	%r215, %r214, %r163;
	shl.b32 	%r216, %r215, 2;
	add.s32 	%r217, %r159, %r216;
	atom.shared.add.u32 	%r218, [%r217], 1;
	shr.u64 	%rd120, %rd251, %r353;
	cvt.u32.u64 	%r219, %rd120;
	and.b32  	%r220, %r219, %r163;
	shl.b32 	%r221, %r220, 2;
	add.s32 	%r222, %r159, %r221;
	atom.shared.add.u32 	%r223, [%r222], 1;
	shr.u64 	%rd121, %rd250, %r353;
	cvt.u32.u64 	%r224, %rd121;
	and.b32  	%r225, %r224, %r163;
	shl.b32 	%r226, %r225, 2;
	add.s32 	%r227, %r159, %r226;
	atom.shared.add.u32 	%r228, [%r227], 1;
	shr.u64 	%rd122, %rd249, %r353;
	cvt.u32.u64 	%r229, %rd122;
	and.b32  	%r230, %r229, %r163;
	shl.b32 	%r231, %r230, 2;
	add.s32 	%r232, %r159, %r231;
	atom.shared.add.u32 	%r233, [%r232], 1;
	shr.u64 	%rd123, %rd248, %r353;
	cvt.u32.u64 	%r234, %rd123;
	and.b32  	%r235, %r234, %r163;
	shl.b32 	%r236, %r235, 2;
	add.s32 	%r237, %r159, %r236;
	atom.shared.add.u32 	%r238, [%r237], 1;
	shr.u64 	%rd124, %rd247, %r353;
	cvt.u32.u64 	%r239, %rd124;
	and.b32  	%r240, %r239, %r163;
	shl.b32 	%r241, %r240, 2;
	add.s32 	%r242, %r159, %r241;
	atom.shared.add.u32 	%r243, [%r242], 1;
	add.s32 	%r353, %r353, 8;
	add.s32 	%r352, %r352, 1;
	setp.lt.s32 	%p43, %r353, %r94;
	@%p43 bra 	$L__BB12_68;
$L__BB12_69:
	add.s64 	%rd231, %rd231, %rd4;
	setp.lt.u64 	%p44, %rd231, %rd9;
	@%p44 bra 	$L__BB12_32;
$L__BB12_70:
	bar.sync 	0;
	@%p1 bra 	$L__BB12_152;
	setp.lt.u32 	%p45, %r1, 7;
	mov.b32 	%r356, 0;
	@%p45 bra 	$L__BB12_90;
	mov.b32 	%r354, 0;
$L__BB12_73:
	.pragma "nounroll";
	shl.b32 	%r246, %r354, 10;
	add.s32 	%r43, %r6, %r246;
	ld.shared.u32 	%r44, [%r43];
	setp.eq.s32 	%p46, %r44, 0;
	@%p46 bra 	$L__BB12_75;
	cvt.u32.u64 	%r247, %rd5;
	shl.b32 	%r248, %r354, 8;
	add.s32 	%r249, %r248, %r247;
	mul.wide.u32 	%rd125, %r249, 8;
	add.s64 	%rd126, %rd2, %rd125;
	cvt.u64.u32 	%rd127, %r44;
	atom.global.add.u64 	%rd128, [%rd126], %rd127;
$L__BB12_75:
	ld.shared.u32 	%r45, [%r43+1024];
	setp.eq.s32 	%p47, %r45, 0;
	@%p47 bra 	$L__BB12_77;
	cvt.u32.u64 	%r250, %rd5;
	shl.b32 	%r251, %r354, 8;
	add.s32 	%r252, %r251, %r250;
	add.s32 	%r253, %r252, 256;
	mul.wide.u32 	%rd129, %r253, 8;
	add.s64 	%rd130, %rd2, %rd129;
	cvt.u64.u32 	%rd131, %r45;
	atom.global.add.u64 	%rd132, [%rd130], %rd131;
$L__BB12_77:
	ld.shared.u32 	%r46, [%r43+2048];
	setp.eq.s32 	%p48, %r46, 0;
	@%p48 bra 	$L__BB12_79;
	cvt.u32.u64 	%r254, %rd5;
	shl.b32 	%r255, %r354, 8;
	add.s32 	%r256, %r255, %r254;
	add.s32 	%r257, %r256, 512;
	mul.wide.u32 	%rd133, %r257, 8;
	add.s64 	%rd134, %rd2, %rd133;
	cvt.u64.u32 	%rd135, %r46;
	atom.global.add.u64 	%rd136, [%rd134], %rd135;
$L__BB12_79:
	ld.shared.u32 	%r47, [%r43+3072];
	setp.eq.s32 	%p49, %r47, 0;
	@%p49 bra 	$L__BB12_81;
	cvt.u32.u64 	%r258, %rd5;
	shl.b32 	%r259, %r354, 8;
	add.s32 	%r260, %r259, %r258;
	add.s32 	%r261, %r260, 768;
	mul.wide.u32 	%rd137, %r261, 8;
	add.s64 	%rd138, %rd2, %rd137;
	cvt.u64.u32 	%rd139, %r47;
	atom.global.add.u64 	%rd140, [%rd138], %rd139;
$L__BB12_81:
	ld.shared.u32 	%r48, [%r43+4096];
	setp.eq.s32 	%p50, %r48, 0;
	@%p50 bra 	$L__BB12_83;
	cvt.u32.u64 	%r262, %rd5;
	shl.b32 	%r263, %r354, 8;
	add.s32 	%r264, %r263, %r262;
	add.s32 	%r265, %r264, 1024;
	mul.wide.u32 	%rd141, %r265, 8;
	add.s64 	%rd142, %rd2, %rd141;
	cvt.u64.u32 	%rd143, %r48;
	atom.global.add.u64 	%rd144, [%rd142], %rd143;
$L__BB12_83:
	ld.shared.u32 	%r49, [%r43+5120];
	setp.eq.s32 	%p51, %r49, 0;
	@%p51 bra 	$L__BB12_85;
	cvt.u32.u64 	%r266, %rd5;
	shl.b32 	%r267, %r354, 8;
	add.s32 	%r268, %r267, %r266;
	add.s32 	%r269, %r268, 1280;
	mul.wide.u32 	%rd145, %r269, 8;
	add.s64 	%rd146, %rd2, %rd145;
	cvt.u64.u32 	%rd147, %r49;
	atom.global.add.u64 	%rd148, [%rd146], %rd147;
$L__BB12_85:
	ld.shared.u32 	%r50, [%r43+6144];
	setp.eq.s32 	%p52, %r50, 0;
	@%p52 bra 	$L__BB12_87;
	cvt.u32.u64 	%r270, %rd5;
	shl.b32 	%r271, %r354, 8;
	add.s32 	%r272, %r271, %r270;
	add.s32 	%r273, %r272, 1536;
	mul.wide.u32 	%rd149, %r273, 8;
	add.s64 	%rd150, %rd2, %rd149;
	cvt.u64.u32 	%rd151, %r50;
	atom.global.add.u64 	%rd152, [%rd150], %rd151;
$L__BB12_87:
	ld.shared.u32 	%r51, [%r43+7168];
	setp.eq.s32 	%p53, %r51, 0;
	@%p53 bra 	$L__BB12_89;
	cvt.u32.u64 	%r274, %rd5;
	shl.b32 	%r275, %r354, 8;
	add.s32 	%r276, %r275, %r274;
	add.s32 	%r277, %r276, 1792;
	mul.wide.u32 	%rd153, %r277, 8;
	add.s64 	%rd154, %rd2, %rd153;
	cvt.u64.u32 	%rd155, %r51;
	atom.global.add.u64 	%rd156, [%rd154], %rd155;
$L__BB12_89:
	add.s32 	%r354, %r354, 8;
	setp.ne.s32 	%p54, %r354, %r14;
	mov.u32 	%r356, %r14;
	@%p54 bra 	$L__BB12_73;
$L__BB12_90:
	add.s32 	%r54, %r5, -1;
	setp.eq.s32 	%p55, %r3, 0;
	@%p55 bra 	$L__BB12_111;
	setp.lt.u32 	%p56, %r4, 3;
	@%p56 bra 	$L__BB12_101;
	shl.b32 	%r278, %r356, 10;
	add.s32 	%r55, %r6, %r278;
	ld.shared.u32 	%r56, [%r55];
	setp.eq.s32 	%p57, %r56, 0;
	@%p57 bra 	$L__BB12_94;
	cvt.u32.u64 	%r279, %rd5;
	shl.b32 	%r280, %r356, 8;
	add.s32 	%r281, %r280, %r279;
	mul.wide.u32 	%rd157, %r281, 8;
	add.s64 	%rd158, %rd2, %rd157;
	cvt.u64.u32 	%rd159, %r56;
	atom.global.add.u64 	%rd160, [%rd158], %rd159;
$L__BB12_94:
	ld.shared.u32 	%r57, [%r55+1024];
	setp.eq.s32 	%p58, %r57, 0;
	@%p58 bra 	$L__BB12_96;
	cvt.u32.u64 	%r282, %rd5;
	shl.b32 	%r283, %r356, 8;
	add.s32 	%r284, %r283, %r282;
	add.s32 	%r285, %r284, 256;
	mul.wide.u32 	%rd161, %r285, 8;
	add.s64 	%rd162, %rd2, %rd161;
	cvt.u64.u32 	%rd163, %r57;
	atom.global.add.u64 	%rd164, [%rd162], %rd163;
$L__BB12_96:
	ld.shared.u32 	%r58, [%r55+2048];
	setp.eq.s32 	%p59, %r58, 0;
	@%p59 bra 	$L__BB12_98;
	cvt.u32.u64 	%r286, %rd5;
	shl.b32 	%r287, %r356, 8;
	add.s32 	%r288, %r287, %r286;
	add.s32 	%r289, %r288, 512;
	mul.wide.u32 	%rd165, %r289, 8;
	add.s64 	%rd166, %rd2, %rd165;
	cvt.u64.u32 	%rd167, %r58;
	atom.global.add.u64 	%rd168, [%rd166], %rd167;
$L__BB12_98:
	ld.shared.u32 	%r59, [%r55+3072];
	setp.eq.s32 	%p60, %r59, 0;
	@%p60 bra 	$L__BB12_100;
	cvt.u32.u64 	%r290, %rd5;
	shl.b32 	%r291, %r356, 8;
	add.s32 	%r292, %r291, %r290;
	add.s32 	%r293, %r292, 768;
	mul.wide.u32 	%rd169, %r293, 8;
	add.s64 	%rd170, %rd2, %rd169;
	cvt.u64.u32 	%rd171, %r59;
	atom.global.add.u64 	%rd172, [%rd170], %rd171;
$L__BB12_100:
	add.s32 	%r356, %r356, 4;
$L__BB12_101:
	setp.eq.s32 	%p61, %r5, 0;
	@%p61 bra 	$L__BB12_111;
	setp.eq.s32 	%p62, %r54, 0;
	@%p62 bra 	$L__BB12_108;
	shl.b32 	%r294, %r356, 10;
	add.s32 	%r62, %r6, %r294;
	ld.shared.u32 	%r63, [%r62];
	setp.eq.s32 	%p63, %r63, 0;
	@%p63 bra 	$L__BB12_105;
	cvt.u32.u64 	%r295, %rd5;
	shl.b32 	%r296, %r356, 8;
	add.s32 	%r297, %r296, %r295;
	mul.wide.u32 	%rd173, %r297, 8;
	add.s64 	%rd174, %rd2, %rd173;
	cvt.u64.u32 	%rd175, %r63;
	atom.global.add.u64 	%rd176, [%rd174], %rd175;
$L__BB12_105:
	ld.shared.u32 	%r64, [%r62+1024];
	setp.eq.s32 	%p64, %r64, 0;
	@%p64 bra 	$L__BB12_107;
	cvt.u32.u64 	%r298, %rd5;
	shl.b32 	%r299, %r356, 8;
	add.s32 	%r300, %r299, %r298;
	add.s32 	%r301, %r300, 256;
	mul.wide.u32 	%rd177, %r301, 8;
	add.s64 	%rd178, %rd2, %rd177;
	cvt.u64.u32 	%rd179, %r64;
	atom.global.add.u64 	%rd180, [%rd178], %rd179;
$L__BB12_107:
	add.s32 	%r356, %r356, 2;
$L__BB12_108:
	setp.eq.s32 	%p65, %r15, 0;
	@%p65 bra 	$L__BB12_111;
	shl.b32 	%r302, %r356, 10;
	add.s32 	%r303, %r6, %r302;
	ld.shared.u32 	%r67, [%r303];
	setp.eq.s32 	%p66, %r67, 0;
	@%p66 bra 	$L__BB12_111;
	cvt.u32.u64 	%r304, %rd5;
	shl.b32 	%r305, %r356, 8;
	add.s32 	%r306, %r305, %r304;
	mul.wide.u32 	%rd181, %r306, 8;
	add.s64 	%rd182, %rd2, %rd181;
	cvt.u64.u32 	%rd183, %r67;
	atom.global.add.u64 	%rd184, [%rd182], %rd183;
$L__BB12_111:
	cvt.u32.u64 	%r307, %rd5;
	setp.gt.u32 	%p67, %r307, 127;
	@%p67 bra 	$L__BB12_152;
	setp.lt.u32 	%p68, %r1, 7;
	mov.b32 	%r360, 0;
	@%p68 bra 	$L__BB12_131;
	mov.b32 	%r358, 0;
$L__BB12_114:
	.pragma "nounroll";
	shl.b32 	%r311, %r358, 10;
	add.s32 	%r69, %r6, %r311;
	ld.shared.u32 	%r70, [%r69+512];
	setp.eq.s32 	%p69, %r70, 0;
	shl.b32 	%r312, %r358, 8;
	add.s32 	%r313, %r312, %r307;
	mul.wide.u32 	%rd185, %r313, 8;
	add.s64 	%rd78, %rd2, %rd185;
	@%p69 bra 	$L__BB12_116;
	cvt.u64.u32 	%rd186, %r70;
	atom.global.add.u64 	%rd187, [%rd78+1024], %rd186;
$L__BB12_116:
	ld.shared.u32 	%r71, [%r69+1536];
	setp.eq.s32 	%p70, %r71, 0;
	@%p70 bra 	$L__BB12_118;
	cvt.u64.u32 	%rd188, %r71;
	atom.global.add.u64 	%rd189, [%rd78+3072], %rd188;
$L__BB12_118:
	ld.shared.u32 	%r72, [%r69+2560];
	setp.eq.s32 	%p71, %r72, 0;
	@%p71 bra 	$L__BB12_120;
	cvt.u64.u32 	%rd190, %r72;
	atom.global.add.u64 	%rd191, [%rd78+5120], %rd190;
$L__BB12_120:
	ld.shared.u32 	%r73, [%r69+3584];
	setp.eq.s32 	%p72, %r73, 0;
	@%p72 bra 	$L__BB12_122;
	cvt.u64.u32 	%rd192, %r73;
	atom.global.add.u64 	%rd193, [%rd78+7168], %rd192;
$L__BB12_122:
	ld.shared.u32 	%r74, [%r69+4608];
	setp.eq.s32 	%p73, %r74, 0;
	@%p73 bra 	$L__BB12_124;
	cvt.u64.u32 	%rd194, %r74;
	atom.global.add.u64 	%rd195, [%rd78+9216], %rd194;
$L__BB12_124:
	ld.shared.u32 	%r75, [%r69+5632];
	setp.eq.s32 	%p74, %r75, 0;
	@%p74 bra 	$L__BB12_126;
	cvt.u64.u32 	%rd196, %r75;
	atom.global.add.u64 	%rd197, [%rd78+11264], %rd196;
$L__BB12_126:
	ld.shared.u32 	%r76, [%r69+6656];
	setp.eq.s32 	%p75, %r76, 0;
	@%p75 bra 	$L__BB12_128;
	cvt.u64.u32 	%rd198, %r76;
	atom.global.add.u64 	%rd199, [%rd78+13312], %rd198;
$L__BB12_128:
	ld.shared.u32 	%r77, [%r69+7680];
	setp.eq.s32 	%p76, %r77, 0;
	@%p76 bra 	$L__BB12_130;
	cvt.u64.u32 	%rd200, %r77;
	atom.global.add.u64 	%rd201, [%rd78+15360], %rd200;
$L__BB12_130:
	add.s32 	%r358, %r358, 8;
	setp.ne.s32 	%p77, %r358, %r14;
	mov.u32 	%r360, %r14;
	@%p77 bra 	$L__BB12_114;
$L__BB12_131:
	setp.eq.s32 	%p78, %r3, 0;
	@%p78 bra 	$L__BB12_152;
	setp.lt.u32 	%p79, %r4, 3;
	@%p79 bra 	$L__BB12_142;
	shl.b32 	%r314, %r360, 10;
	add.s32 	%r80, %r6, %r314;
	ld.shared.u32 	%r81, [%r80+512];
	setp.eq.s32 	%p80, %r81, 0;
	@%p80 bra 	$L__BB12_135;
	shl.b32 	%r316, %r360, 8;
	add.s32 	%r317, %r316, %r307;
	mul.wide.u32 	%rd202, %r317, 8;
	add.s64 	%rd203, %rd2, %rd202;
	cvt.u64.u32 	%rd204, %r81;
	atom.global.add.u64 	%rd205, [%rd203+1024], %rd204;
$L__BB12_135:
	ld.shared.u32 	%r82, [%r80+1536];
	setp.eq.s32 	%p81, %r82, 0;
	@%p81 bra 	$L__BB12_137;
	shl.b32 	%r319, %r360, 8;
	add.s32 	%r320, %r319, %r307;
	add.s32 	%r321, %r320, 256;
	mul.wide.u32 	%rd206, %r321, 8;
	add.s64 	%rd207, %rd2, %rd206;
	cvt.u64.u32 	%rd208, %r82;
	atom.global.add.u64 	%rd209, [%rd207+1024], %rd208;
$L__BB12_137:
	ld.shared.u32 	%r83, [%r80+2560];
	setp.eq.s32 	%p82, %r83, 0;
	@%p82 bra 	$L__BB12_139;
	shl.b32 	%r323, %r360, 8;
	add.s32 	%r324, %r323, %r307;
	add.s32 	%r325, %r324, 512;
	mul.wide.u32 	%rd210, %r325, 8;
	add.s64 	%rd211, %rd2, %rd210;
	cvt.u64.u32 	%rd212, %r83;
	atom.global.add.u64 	%rd213, [%rd211+1024], %rd212;
$L__BB12_139:
	ld.shared.u32 	%r84, [%r80+3584];
	setp.eq.s32 	%p83, %r84, 0;
	@%p83 bra 	$L__BB12_141;
	shl.b32 	%r327, %r360, 8;
	add.s32 	%r328, %r327, %r307;
	add.s32 	%r329, %r328, 768;
	mul.wide.u32 	%rd214, %r329, 8;
	add.s64 	%rd215, %rd2, %rd214;
	cvt.u64.u32 	%rd216, %r84;
	atom.global.add.u64 	%rd217, [%rd215+1024], %rd216;
$L__BB12_141:
	add.s32 	%r360, %r360, 4;
$L__BB12_142:
	setp.eq.s32 	%p84, %r5, 0;
	@%p84 bra 	$L__BB12_152;
	setp.eq.s32 	%p85, %r54, 0;
	@%p85 bra 	$L__BB12_149;
	shl.b32 	%r330, %r360, 10;
	add.s32 	%r87, %r6, %r330;
	ld.shared.u32 	%r88, [%r87+512];
	setp.eq.s32 	%p86, %r88, 0;
	@%p86 bra 	$L__BB12_146;
	shl.b32 	%r332, %r360, 8;
	add.s32 	%r333, %r332, %r307;
	mul.wide.u32 	%rd218, %r333, 8;
	add.s64 	%rd219, %rd2, %rd218;
	cvt.u64.u32 	%rd220, %r88;
	atom.global.add.u64 	%rd221, [%rd219+1024], %rd220;
$L__BB12_146:
	ld.shared.u32 	%r89, [%r87+1536];
	setp.eq.s32 	%p87, %r89, 0;
	@%p87 bra 	$L__BB12_148;
	shl.b32 	%r335, %r360, 8;
	add.s32 	%r336, %r335, %r307;
	add.s32 	%r337, %r336, 256;
	mul.wide.u32 	%rd222, %r337, 8;
	add.s64 	%rd223, %rd2, %rd222;
	cvt.u64.u32 	%rd224, %r89;
	atom.global.add.u64 	%rd225, [%rd223+1024], %rd224;
$L__BB12_148:
	add.s32 	%r360, %r360, 2;
$L__BB12_149:
	setp.eq.s32 	%p88, %r15, 0;
	@%p88 bra 	$L__BB12_152;
	shl.b32 	%r338, %r360, 10;
	add.s32 	%r339, %r6, %r338;
	ld.shared.u32 	%r92, [%r339+512];
	setp.eq.s32 	%p89, %r92, 0;
	@%p89 bra 	$L__BB12_152;
	shl.b32 	%r341, %r360, 8;
	add.s32 	%r342, %r341, %r307;
	mul.wide.u32 	%rd226, %r342, 8;
	add.s64 	%rd227, %rd2, %rd226;
	cvt.u64.u32 	%rd228, %r92;
	atom.global.add.u64 	%rd229, [%rd227+1024], %rd228;
$L__BB12_152:
	bar.sync 	0;
	add.s64 	%rd230, %rd230, 1;
	setp.ne.s64 	%p90, %rd230, %rd6;
	@%p90 bra 	$L__BB12_2;
$L__BB12_153:
	ret;

}
	// .globl	_ZN3cub18CUB_300001_SM_10006detail10radix_sort33DeviceRadixSortExclusiveSumKernelINS1_5radix10policy_hubImmyE10Policy1000EyEEvPT0_
.visible .entry _ZN3cub18CUB_300001_SM_10006detail10radix_sort33DeviceRadixSortExclusiveSumKernelINS1_5radix10policy_hubImmyE10Policy1000EyEEvPT0_(
	.param .u64 .ptr .align 1 _ZN3cub18CUB_300001_SM_10006detail10radix_sort33DeviceRadixSortExclusiveSumKernelINS1_5radix10policy_hubImmyE10Policy1000EyEEvPT0__param_0
)
{
	.reg .pred 	%p<4>;
	.reg .b32 	%r<28>;
	.reg .b64 	%rd<54>;
	// demoted variable
	.shared .align 16 .b8 _ZZN3cub18CUB_300001_SM_10006detail10radix_sort33DeviceRadixSortExclusiveSumKernelINS1_5radix10policy_hubImmyE10Policy1000EyEEvPT0_E12temp_storage[2336];
	ld.param.u64 	%rd5, [_ZN3cub18CUB_300001_SM_10006detail10radix_sort33DeviceRadixSortExclusiveSumKernelINS1_5radix10policy_hubImmyE10Policy1000EyEEvPT0__param_0];
	cvta.to.global.u64 	%rd6, %rd5;
	mov.u32 	%r3, %ctaid.x;
	shl.b32 	%r4, %r3, 8;
	mov.u32 	%r1, %tid.x;
	setp.gt.u32 	%p1, %r1, 255;
	add.s32 	%r5, %r4, %r1;
	mul.wide.s32 	%rd7, %r5, 8;
	add.s64 	%rd1, %rd6, %rd7;
	@%p1 bra 	$L__BB13_2;
	ld.global.u64 	%rd53, [%rd1];
$L__BB13_2:
	shr.u32 	%r6, %r1, 3;
	add.s32 	%r7, %r6, %r1;
	shl.b32 	%r8, %r7, 3;
	mov.u32 	%r9, _ZZN3cub18CUB_300001_SM_10006detail10radix_sort33DeviceRadixSortExclusiveSumKernelINS1_5radix10policy_hubImmyE10Policy1000EyEEvPT0_E12temp_storage;
	add.s32 	%r10, %r9, %r8;
	add.s32 	%r2, %r10, 16;
	st.shared.u64 	[%r10+16], %rd53;
	bar.sync 	0;
	setp.gt.u32 	%p2, %r1, 31;
	@%p2 bra 	$L__BB13_4;
	mad.lo.s32 	%r27, %r1, 72, %r9;
	ld.shared.u64 	%rd23, [%r27+16];
	ld.shared.u64 	%rd24, [%r27+24];
	ld.shared.u64 	%rd25, [%r27+32];
	ld.shared.u64 	%rd26, [%r27+40];
	ld.shared.u64 	%rd27, [%r27+48];
	ld.shared.u64 	%rd28, [%r27+56];
	ld.shared.u64 	%rd29, [%r27+64];
	ld.shared.u64 	%rd30, [%r27+72];
	add.s64 	%rd31, %rd24, %rd23;
	add.s64 	%rd32, %rd31, %rd25;
	add.s64 	%rd33, %rd32, %rd26;
	add.s64 	%rd34, %rd33, %rd27;
	add.s64 	%rd35, %rd34, %rd28;
	add.s64 	%rd36, %rd35, %rd29;
	add.s64 	%rd10, %rd36, %rd30;
	mov.b32 	%r11, 1;
	mov.b32 	%r24, 0;
	mov.b32 	%r25, -1;
	// begin inline asm
	{  .reg .u64 r0;  .reg .u32 lo;  .reg .u32 hi;  .reg .pred p;  mov.b64 {lo, hi}, %rd10;  shfl.sync.up.b32 lo|p, lo, %r11, %r24, %r25;  shfl.sync.up.b32 hi|p, hi, %r11, %r24, %r25;  mov.b64 r0, {lo, hi};  @p add.u64 r0, r0, %rd10;  mov.u64 %rd8, r0;}
	// end inline asm
	mov.b32 	%r14, 2;
	// begin inline asm
	{  .reg .u64 r0;  .reg .u32 lo;  .reg .u32 hi;  .reg .pred p;  mov.b64 {lo, hi}, %rd8;  shfl.sync.up.b32 lo|p, lo, %r14, %r24, %r25;  shfl.sync.up.b32 hi|p, hi, %r14, %r24, %r25;  mov.b64 r0, {lo, hi};  @p add.u64 r0, r0, %rd8;  mov.u64 %rd11, r0;}
	// end inline asm
	mov.b32 	%r17, 4;
	// begin inline asm
	{  .reg .u64 r0;  .reg .u32 lo;  .reg .u32 hi;  .reg .pred p;  mov.b64 {lo, hi}, %rd11;  shfl.sync.up.b32 lo|p, lo, %r17, %r24, %r25;  shfl.sync.up.b32 hi|p, hi, %r17, %r24, %r25;  mov.b64 r0, {lo, hi};  @p add.u64 r0, r0, %rd11;  mov.u64 %rd14, r0;}
	// end inline asm
	mov.b32 	%r20, 8;
	// begin inline asm
	{  .reg .u64 r0;  .reg .u32 lo;  .reg .u32 hi;  .reg .pred p;  mov.b64 {lo, hi}, %rd14;  shfl.sync.up.b32 lo|p, lo, %r20, %r24, %r25;  shfl.sync.up.b32 hi|p, hi, %r20, %r24, %r25;  mov.b64 r0, {lo, hi};  @p add.u64 r0, r0, %rd14;  mov.u64 %rd17, r0;}
	// end inline asm
	mov.b32 	%r23, 16;
	// begin inline asm
	{  .reg .u64 r0;  .reg .u32 lo;  .reg .u32 hi;  .reg .pred p;  mov.b64 {lo, hi}, %rd17;  shfl.sync.up.b32 lo|p, lo, %r23, %r24, %r25;  shfl.sync.up.b32 hi|p, hi, %r23, %r24, %r25;  mov.b64 r0, {lo, hi};  @p add.u64 r0, r0, %rd17;  mov.u64 %rd20, r0;}
	// end inline asm
	sub.s64 	%rd37, %rd20, %rd10;
	ld.shared.u64 	%rd38, [%r27+16];
	ld.shared.u64 	%rd39, [%r27+24];
	ld.shared.u64 	%rd40, [%r27+32];
	ld.shared.u64 	%rd41, [%r27+40];
	ld.shared.u64 	%rd42, [%r27+48];
	ld.shared.u64 	%rd43, [%r27+56];
	ld.shared.u64 	%rd44, [%r27+64];
	add.s64 	%rd45, %rd38, %rd37;
	add.s64 	%rd46, %rd39, %rd45;
	add.s64 	%rd47, %rd40, %rd46;
	add.s64 	%rd48, %rd41, %rd47;
	add.s64 	%rd49, %rd42, %rd48;
	add.s64 	%rd50, %rd43, %rd49;
	add.s64 	%rd51, %rd44, %rd50;
	st.shared.u64 	[%r27+16], %rd37;
	st.shared.u64 	[%r27+24], %rd45;
	st.shared.u64 	[%r27+32], %rd46;
	st.shared.u64 	[%r27+40], %rd47;
	st.shared.u64 	[%r27+48], %rd48;
	st.shared.u64 	[%r27+56], %rd49;
	st.shared.u64 	[%r27+64], %rd50;
	st.shared.u64 	[%r27+72], %rd51;
$L__BB13_4:
	setp.gt.u32 	%p3, %r1, 255;
	bar.sync 	0;
	@%p3 bra 	$L__BB13_6;
	ld.shared.u64 	%rd52, [%r2];
	st.global.u64 	[%rd1], %rd52;
$L__BB13_6:
	ret;

}
	// .globl	_ZN3cub18CUB_300001_SM_10006detail10radix_sort29DeviceRadixSortOnesweepKernelINS1_5radix10policy_hubImmyE10Policy1000ELNS0_9SortOrderE0EmmyiiNS1_21identity_decomposer_tEEEvPT5_SB_PT3_PKSC_PT1_PKSG_PT2_PKSK_T4_iiT6_
.visible .entry _ZN3cub18CUB_300001_SM_10006detail10radix_sort29DeviceRadixSortOnesweepKernelINS1_5radix10policy_hubImmyE10Policy1000ELNS0_9SortOrderE0EmmyiiNS1_21identity_decomposer_tEEEvPT5_SB_PT3_PKSC_PT1_PKSG_PT2_PKSK_T4_iiT6_(
	.param .u64 .ptr .align 1 _ZN3cub18CUB_300001_SM_10006detail10radix_sort29DeviceRadixSortOnesweepKernelINS1_5radix10policy_hubImmyE10Policy1000ELNS0_9SortOrderE0EmmyiiNS1_21identity_decomposer_tEEEvPT5_SB_PT3_PKSC_PT1_PKSG_PT2_PKSK_T4_iiT6__param_0,
	.param .u64 .ptr .align 1 _ZN3cub18CUB_300001_SM_10006detail10radix_sort29DeviceRadixSortOnesweepKernelINS1_5radix10policy_hubImmyE10Policy1000ELNS0_9SortOrderE0EmmyiiNS1_21identity_decomposer_tEEEvPT5_SB_PT3_PKSC_PT1_PKSG_PT2_PKSK_T4_iiT6__param_1,
	.param .u64 .ptr .align 1 _ZN3cub18CUB_300001_SM_10006detail10radix_sort29DeviceRadixSortOnesweepKernelINS1_5radix10policy_hubImmyE10Policy1000ELNS0_9SortOrderE0EmmyiiNS1_21identity_decomposer_tEEEvPT5_SB_PT3_PKSC_PT1_PKSG_PT2_PKSK_T4_iiT6__param_2,
	.param .u64 .ptr .align 1 _ZN3cub18CUB_300001_SM_10006detail10radix_sort29DeviceRadixSortOnesweepKernelINS1_5radix10policy_hubImmyE10Policy1000ELNS0_9SortOrderE0EmmyiiNS1_21identity_decomposer_tEEEvPT5_SB_PT3_PKSC_PT1_PKSG_PT2_PKSK_T4_iiT6__param_3,
	.param .u64 .ptr .align 1 _ZN3cub18CUB_300001_SM_10006detail10radix_sort29DeviceRadixSortOnesweepKernelINS1_5radix10policy_hubImmyE10Policy1000ELNS0_9SortOrderE0EmmyiiNS1_21identity_decomposer_tEEEvPT5_SB_PT3_PKSC_PT1_PKSG_PT2_PKSK_T4_iiT6__param_4,
	.param .u64 .ptr .align 1 _ZN3cub18CUB_300001_SM_10006detail10radix_sort29DeviceRadixSortOnesweepKernelINS1_5radix10policy_hubImmyE10Policy1000ELNS0_9SortOrderE0EmmyiiNS1_21identity_decomposer_tEEEvPT5_SB_PT3_PKSC_PT1_PKSG_PT2_PKSK_T4_iiT6__param_5,
	.param .u64 .ptr .align 1 _ZN3cub18CUB_300001_SM_10006detail10radix_sort29DeviceRadixSortOnesweepKernelINS1_5radix10policy_hubImmyE10Policy1000ELNS0_9SortOrderE0EmmyiiNS1_21identity_decomposer_tEEEvPT5_SB_PT3_PKSC_PT1_PKSG_PT2_PKSK_T4_iiT6__param_6,
	.param .u64 .ptr .align 1 _ZN3cub18CUB_300001_SM_10006detail10radix_sort29DeviceRadixSortOnesweepKernelINS1_5radix10policy_hubImmyE10Policy1000ELNS0_9SortOrderE0EmmyiiNS1_21identity_decomposer_tEEEvPT5_SB_PT3_PKSC_PT1_PKSG_PT2_PKSK_T4_iiT6__param_7,
	.param .u32 _ZN3cub18CUB_300001_SM_10006detail10radix_sort29DeviceRadixSortOnesweepKernelINS1_5radix10policy_hubImmyE10Policy1000ELNS0_9SortOrderE0EmmyiiNS1_21identity_decomposer_tEEEvPT5_SB_PT3_PKSC_PT1_PKSG_PT2_PKSK_T4_iiT6__param_8,
	.param .u32 _ZN3cub18CUB_300001_SM_10006detail10radix_sort29DeviceRadixSortOnesweepKernelINS1_5radix10policy_hubImmyE10Policy1000ELNS0_9SortOrderE0EmmyiiNS1_21identity_decomposer_tEEEvPT5_SB_PT3_PKSC_PT1_PKSG_PT2_PKSK_T4_iiT6__param_9,
	.param .u32 _ZN3cub18CUB_300001_SM_10006detail10radix_sort29DeviceRadixSortOnesweepKernelINS1_5radix10policy_hubImmyE10Policy1000ELNS0_9SortOrderE0EmmyiiNS1_21identity_decomposer_tEEEvPT5_SB_PT3_PKSC_PT1_PKSG_PT2_PKSK_T4_iiT6__param_10,
	.param .align 1 .b8 _ZN3cub18CUB_300001_SM_10006detail10radix_sort29DeviceRadixSortOnesweepKernelINS1_5radix10policy_hubImmyE10Policy1000ELNS0_9SortOrderE0EmmyiiNS1_21identity_decomposer_tEEEvPT5_SB_PT3_PKSC_PT1_PKSG_PT2_PKSK_T4_iiT6__param_11[1]
)
.maxntid 384
{
	.reg .pred 	%p<160>;
	.reg .b32 	%r<1293>;
	.reg .b64 	%rd<661>;
	// demoted variable
	.shared .align 16 .b8 _ZZN3cub18CUB_300001_SM_10006detail10radix_sort29DeviceRadixSortOnesweepKernelINS1_5radix10policy_hubImmyE10Policy1000ELNS0_9SortOrderE0EmmyiiNS1_21identity_decomposer_tEEEvPT5_SB_PT3_PKSC_PT1_PKSG_PT2_PKSK_T4_iiT6_E1s[38912];
	ld.param.u64 	%rd180, [_ZN3cub18CUB_300001_SM_10006detail10radix_sort29DeviceRadixSortOnesweepKernelINS1_5radix10policy_hubImmyE10Policy1000ELNS0_9SortOrderE0EmmyiiNS1_21identity_decomposer_tEEEvPT5_SB_PT3_PKSC_PT1_PKSG_PT2_PKSK_T4_iiT6__param_0];
	ld.param.u64 	%rd176, [_ZN3cub18CUB_300001_SM_10006detail10radix_sort29DeviceRadixSortOnesweepKernelINS1_5radix10policy_hubImmyE10Policy1000ELNS0_9SortOrderE0EmmyiiNS1_21identity_decomposer_tEEEvPT5_SB_PT3_PKSC_PT1_PKSG_PT2_PKSK_T4_iiT6__param_1];
	ld.param.u64 	%rd181, [_ZN3cub18CUB_300001_SM_10006detail10radix_sort29DeviceRadixSortOnesweepKernelINS1_5radix10policy_hubImmyE10Policy1000ELNS0_9SortOrderE0EmmyiiNS1_21identity_decomposer_tEEEvPT5_SB_PT3_PKSC_PT1_PKSG_PT2_PKSK_T4_iiT6__param_4];
	ld.param.u64 	%rd182, [_ZN3cub18CUB_300001_SM_10006detail10radix_sort29DeviceRadixSortOnesweepKernelINS1_5radix10policy_hubImmyE10Policy1000ELNS0_9SortOrderE0EmmyiiNS1_21identity_decomposer_tEEEvPT5_SB_PT3_PKSC_PT1_PKSG_PT2_PKSK_T4_iiT6__param_5];
	ld.param.u64 	%rd183, [_ZN3cub18CUB_300001_SM_10006detail10radix_sort29DeviceRadixSortOnesweepKernelINS1_5radix10policy_hubImmyE10Policy1000ELNS0_9SortOrderE0EmmyiiNS1_21identity_decomposer_tEEEvPT5_SB_PT3_PKSC_PT1_PKSG_PT2_PKSK_T4_iiT6__param_6];
	ld.param.u32 	%r149, [_ZN3cub18CUB_300001_SM_10006detail10radix_sort29DeviceRadixSortOnesweepKernelINS1_5radix10policy_hubImmyE10Policy1000ELNS0_9SortOrderE0EmmyiiNS1_21identity_decomposer_tEEEvPT5_SB_PT3_PKSC_PT1_PKSG_PT2_PKSK_T4_iiT6__param_8];
	ld.param.u32 	%r151, [_ZN3cub18CUB_300001_SM_10006detail10radix_sort29DeviceRadixSortOnesweepKernelINS1_5radix10policy_hubImmyE10Policy1000ELNS0_9SortOrderE0EmmyiiNS1_21identity_decomposer_tEEEvPT5_SB_PT3_PKSC_PT1_PKSG_PT2_PKSK_T4_iiT6__param_10];
	cvta.to.global.u64 	%rd1, %rd183;
	cvta.to.global.u64 	%rd2, %rd181;
	cvta.to.global.u64 	%rd3, %rd180;
	cvta.to.global.u64 	%rd4, %rd182;
	mov.u32 	%r1, %tid.x;
	shr.u32 	%r2, %r1, 5;
	// begin inline asm
	mov.u32 %r152, %laneid;
	// end inline asm
	setp.ne.s32 	%p1, %r1, 0;
	@%p1 bra 	$L__BB14_2;
	cvta.to.global.u64 	%rd184, %rd176;
	atom.global.add.u32 	%r153, [%rd184], 1;
	st.shared.u32 	[_ZZN3cub18CUB_300001_SM_10006detail10radix_sort29DeviceRadixSortOnesweepKernelINS1_5radix10policy_hubImmyE10Policy1000ELNS0_9SortOrderE0EmmyiiNS1_21identity_decomposer_tEEEvPT5_SB_PT3_PKSC_PT1_PKSG_PT2_PKSK_T4_iiT6_E1s+36864], %r153;
$L__BB14_2:
	bar.sync 	0;
	ld.shared.u32 	%r4, [_ZZN3cub18CUB_300001_SM_10006detail10radix_sort29DeviceRadixSortOnesweepKernelINS1_5radix10policy_hubImmyE10Policy1000ELNS0_9SortOrderE0EmmyiiNS1_21identity_decomposer_tEEEvPT5_SB_PT3_PKSC_PT1_PKSG_PT2_PKSK_T4_iiT6_E1s+36864];
	mul.lo.s32 	%r154, %r4, 4608;
	add.s32 	%r5, %r154, 4608;
	setp.gt.s32 	%p2, %r5, %r149;
	cvt.s64.s32 	%rd5, %r154;
	@%p2 bra 	$L__BB14_4;
	and.b32  	%r155, %r1, 31;
	and.b32  	%r156, %r1, 992;
	mul.lo.s32 	%r157, %r156, 12;
	or.b32  	%r158, %r157, %r155;
	cvt.u64.u32 	%rd185, %r158;
	add.s64 	%rd186, %rd185, %rd5;
	shl.b64 	%rd187, %rd186, 3;
	add.s64 	%rd188, %rd4, %rd187;
	ld.global.u64 	%rd612, [%rd188];
	ld.global.u64 	%rd611, [%rd188+256];
	ld.global.u64 	%rd610, [%rd188+512];
	ld.global.u64 	%rd609, [%rd188+768];
	ld.global.u64 	%rd608, [%rd188+1024];
	ld.global.u64 	%rd607, [%rd188+1280];
	ld.global.u64 	%rd606, [%rd188+1536];
	ld.global.u64 	%rd605, [%rd188+1792];
	ld.global.u64 	%rd604, [%rd188+2048];
	ld.global.u64 	%rd603, [%rd188+2304];
	ld.global.u64 	%rd602, [%rd188+2560];
	ld.global.u64 	%rd601, [%rd188+2816];
	bra.uni 	$L__BB14_28;
$L__BB14_4:
	cvt.u32.u64 	%r159, %rd5;
	sub.s32 	%r6, %r149, %r159;
	and.b32  	%r160, %r1, 31;
	and.b32  	%r161, %r1, 992;
	mul.lo.s32 	%r162, %r161, 12;
	or.b32  	%r7, %r162, %r160;
	setp.ge.s32 	%p3, %r7, %r6;
	cvt.u64.u32 	%rd190, %r7;
	add.s64 	%rd191, %rd190, %rd5;
	shl.b64 	%rd192, %rd191, 3;
	add.s64 	%rd18, %rd4, %rd192;
	mov.b64 	%rd612, -1;
	@%p3 bra 	$L__BB14_6;
	ld.global.u64 	%rd612, [%rd18];
$L__BB14_6:
	add.s32 	%r163, %r7, 32;
	setp.ge.s32 	%p4, %r163, %r6;
	mov.b64 	%rd611, -1;
	@%p4 bra 	$L__BB14_8;
	ld.global.u64 	%rd611, [%rd18+256];
$L__BB14_8:
	add.s32 	%r164, %r7, 64;
	setp.ge.s32 	%p5, %r164, %r6;
	mov.b64 	%rd610, -1;
	@%p5 bra 	$L__BB14_10;
	ld.global.u64 	%rd610, [%rd18+512];
$L__BB14_10:
	add.s32 	%r165, %r7, 96;
	setp.ge.s32 	%p6, %r165, %r6;
	mov.b64 	%rd609, -1;
	@%p6 bra 	$L__BB14_12;
	ld.global.u64 	%rd609, [%rd18+768];
$L__BB14_12:
	add.s32 	%r166, %r7, 128;
	setp.ge.s32 	%p7, %r166, %r6;
	mov.b64 	%rd608, -1;
	@%p7 bra 	$L__BB14_14;
	ld.global.u64 	%rd608, [%rd18+1024];
$L__BB14_14:
	add.s32 	%r167, %r7, 160;
	setp.ge.s32 	%p8, %r167, %r6;
	mov.b64 	%rd607, -1;
	@%p8 bra 	$L__BB14_16;
	ld.global.u64 	%rd607, [%rd18+1280];
$L__BB14_16:
	add.s32 	%r168, %r7, 192;
	setp.ge.s32 	%p9, %r168, %r6;
	mov.b64 	%rd606, -1;
	@%p9 bra 	$L__BB14_18;
	ld.global.u64 	%rd606, [%rd18+1536];
$L__BB14_18:
	add.s32 	%r169, %r7, 224;
	setp.ge.s32 	%p10, %r169, %r6;
	mov.b64 	%rd605, -1;
	@%p10 bra 	$L__BB14_20;
	ld.global.u64 	%rd605, [%rd18+1792];
$L__BB14_20:
	add.s32 	%r170, %r7, 256;
	setp.ge.s32 	%p11, %r170, %r6;
	mov.b64 	%rd604, -1;
	@%p11 bra 	$L__BB14_22;
	ld.global.u64 	%rd604, [%rd18+2048];
$L__BB14_22:
	add.s32 	%r171, %r7, 288;
	setp.ge.s32 	%p12, %r171, %r6;
	mov.b64 	%rd603, -1;
	@%p12 bra 	$L__BB14_24;
	ld.global.u64 	%rd603, [%rd18+2304];
$L__BB14_24:
	add.s32 	%r172, %r7, 320;
	setp.ge.s32 	%p13, %r172, %r6;
	mov.b64 	%rd602, -1;
	@%p13 bra 	$L__BB14_26;
	ld.global.u64 	%rd602, [%rd18+2560];
$L__BB14_26:
	add.s32 	%r173, %r7, 352;
	setp.ge.s32 	%p14, %r173, %r6;
	mov.b64 	%rd601, -1;
	@%p14 bra 	$L__BB14_28;
	ld.global.u64 	%rd601, [%rd18+2816];
$L__BB14_28:
	mov.b32 	%r174, -1;
	shl.b32 	%r175, %r174, %r151;
	not.b32 	%r8, %r175;
	shl.b32 	%r176, %r2, 10;
	mov.u32 	%r177, _ZZN3cub18CUB_300001_SM_10006detail10radix_sort29DeviceRadixSortOnesweepKernelINS1_5radix10policy_hubImmyE10Policy1000ELNS0_9SortOrderE0EmmyiiNS1_21identity_decomposer_tEEEvPT5_SB_PT3_PKSC_PT1_PKSG_PT2_PKSK_T4_iiT6_E1s;
	add.s32 	%r9, %r177, %r176;
	setp.gt.s32 	%p15, %r152, 255;
	@%p15 bra 	$L__BB14_41;
	max.s32 	%r178, %r152, 224;
	sub.s32 	%r179, %r178, %r152;
	add.s32 	%r180, %r179, 31;
	shr.u32 	%r181, %r180, 5;
	add.s32 	%r10, %r181, 1;
	and.b32  	%r11, %r10, 15;
	setp.lt.u32 	%p16, %r180, 480;
	mov.u32 	%r1267, %r152;
	@%p16 bra 	$L__BB14_32;
	and.b32  	%r182, %r10, 268435440;
	neg.s32 	%r1265, %r182;
	shl.b32 	%r184, %r152, 2;
	add.s32 	%r185, %r176, %r184;
	add.s32 	%r187, %r185, %r177;
	add.s32 	%r1264, %r187, 1024;
	mov.u32 	%r1267, %r152;
$L__BB14_31:
	.pragma "nounroll";
	mov.b32 	%r188, 0;
	st.shared.u32 	[%r1264+-1024], %r188;
	st.shared.u32 	[%r1264+-896], %r188;
	st.shared.u32 	[%r1264+-768], %r188;
	st.shared.u32 	[%r1264+-640], %r188;
	st.shared.u32 	[%r1264+-512], %r188;
	st.shared.u32 	[%r1264+-384], %r188;
	st.shared.u32 	[%r1264+-256], %r188;
	st.shared.u32 	[%r1264+-128], %r188;
	st.shared.u32 	[%r1264], %r188;
	st.shared.u32 	[%r1264+128], %r188;
	st.shared.u32 	[%r1264+256], %r188;
	st.shared.u32 	[%r1264+384], %r188;
	st.shared.u32 	[%r1264+512], %r188;
	st.shared.u32 	[%r1264+640], %r188;
	st.shared.u32 	[%r1264+768], %r188;
	st.shared.u32 	[%r1264+896], %r188;
	add.s32 	%r1267, %r1267, 512;
	add.s32 	%r1265, %r1265, 16;
	add.s32 	%r1264, %r1264, 2048;
	setp.ne.s32 	%p17, %r1265, 0;
	@%p17 bra 	$L__BB14_31;
$L__BB14_32:
	setp.eq.s32 	%p18, %r11, 0;
	@%p18 bra 	$L__BB14_41;
	and.b32  	%r21, %r10, 7;
	setp.lt.u32 	%p19, %r11, 8;
	@%p19 bra 	$L__BB14_35;
	shl.b32 	%r189, %r1267, 2;
	add.s32 	%r190, %r9, %r189;
	mov.b32 	%r191, 0;
	st.shared.u32 	[%r190], %r191;
	st.shared.u32 	[%r190+128], %r191;
	st.shared.u32 	[%r190+256], %r191;
	st.shared.u32 	[%r190+384], %r191;
	st.shared.u32 	[%r190+512], %r191;
	st.shared.u32 	[%r190+640], %r191;
	st.shared.u32 	[%r190+768], %r191;
	st.shared.u32 	[%r190+896], %r191;
	add.s32 	%r1267, %r1267, 256;
$L__BB14_35:
	setp.eq.s32 	%p20, %r21, 0;
	@%p20 bra 	$L__BB14_41;
	and.b32  	%r24, %r10, 3;
	setp.lt.u32 	%p21, %r21, 4;
	@%p21 bra 	$L__BB14_38;
	shl.b32 	%r192, %r1267, 2;
	add.s32 	%r193, %r9, %r192;
	mov.b32 	%r194, 0;
	st.shared.u32 	[%r193], %r194;
	st.shared.u32 	[%r193+128], %r194;
	st.shared.u32 	[%r193+256], %r194;
	st.shared.u32 	[%r193+384], %r194;
	add.s32 	%r1267, %r1267, 128;
$L__BB14_38:
	setp.eq.s32 	%p22, %r24, 0;
	@%p22 bra 	$L__BB14_41;
	shl.b32 	%r196, %r1267, 2;
	add.s32 	%r197, %r176, %r196;
	add.s32 	%r1271, %r177, %r197;
	neg.s32 	%r1270, %r24;
$L__BB14_40:
	.pragma "nounroll";
	mov.b32 	%r199, 0;
	st.shared.u32 	[%r1271], %r199;
	add.s32 	%r1271, %r1271, 128;
	add.s32 	%r1270, %r1270, 1;
	setp.ne.s32 	%p23, %r1270, 0;
	@%p23 bra 	$L__BB14_40;
$L__BB14_41:
	ld.param.u32 	%r1263, [_ZN3cub18CUB_300001_SM_10006detail10radix_sort29DeviceRadixSortOnesweepKernelINS1_5radix10policy_hubImmyE10Policy1000ELNS0_9SortOrderE0EmmyiiNS1_21identity_decomposer_tEEEvPT5_SB_PT3_PKSC_PT1_PKSG_PT2_PKSK_T4_iiT6__param_9];
	bar.warp.sync 	-1;
	cvt.u64.u32 	%rd54, %r1263;
	shr.u64 	%rd204, %rd612, %r1263;
	cvt.u32.u64 	%r201, %rd204;
	and.b32  	%r33, %r201, %r8;
	shl.b32 	%r202, %r33, 2;
	add.s32 	%r34, %r9, %r202;
	atom.shared.add.u32 	%r203, [%r34], 1;
	shr.u64 	%rd205, %rd611, %r1263;
	cvt.u32.u64 	%r204, %rd205;
	and.b32  	%r205, %r204, %r8;
	shl.b32 	%r206, %r205, 2;
	add.s32 	%r35, %r9, %r206;
	atom.shared.add.u32 	%r207, [%r35], 1;
	shr.u64 	%rd206, %rd610, %r1263;
	cvt.u32.u64 	%r208, %rd206;
	and.b32  	%r209, %r208, %r8;
	shl.b32 	%r210, %r209, 2;
	add.s32 	%r36, %r9, %r210;
	atom.shared.add.u32 	%r211, [%r36], 1;
	shr.u64 	%rd207, %rd609, %r1263;
	cvt.u32.u64 	%r212, %rd207;
	and.b32  	%r213, %r212, %r8;
	shl.b32 	%r214, %r213, 2;
	add.s32 	%r215, %r9, %r214;
	atom.shared.add.u32 	%r216, [%r215], 1;
	shr.u64 	%rd208, %rd608, %r1263;
	cvt.u32.u64 	%r217, %rd208;
	and.b32  	%r218, %r217, %r8;
	shl.b32 	%r219, %r218, 2;
	add.s32 	%r220, %r9, %r219;
	atom.shared.add.u32 	%r221, [%r220], 1;
	shr.u64 	%rd209, %rd607, %r1263;
	cvt.u32.u64 	%r222, %rd209;
	and.b32  	%r223, %r222, %r8;
	shl.b32 	%r224, %r223, 2;
	add.s32 	%r225, %r9, %r224;
	atom.shared.add.u32 	%r226, [%r225], 1;
	shr.u64 	%rd210, %rd606, %r1263;
	cvt.u32.u64 	%r227, %rd210;
	and.b32  	%r228, %r227, %r8;
	shl.b32 	%r229, %r228, 2;
	add.s32 	%r230, %r9, %r229;
	atom.shared.add.u32 	%r231, [%r230], 1;
	shr.u64 	%rd211, %rd605, %r1263;
	cvt.u32.u64 	%r232, %rd211;
	and.b32  	%r233, %r232, %r8;
	shl.b32 	%r234, %r233, 2;
	add.s32 	%r235, %r9, %r234;
	atom.shared.add.u32 	%r236, [%r235], 1;
	shr.u64 	%rd212, %rd604, %r1263;
	cvt.u32.u64 	%r237, %rd212;
	and.b32  	%r238, %r237, %r8;
	shl.b32 	%r239, %r238, 2;
	add.s32 	%r240, %r9, %r239;
	atom.shared.add.u32 	%r241, [%r240], 1;
	shr.u64 	%rd213, %rd603, %r1263;
	cvt.u32.u64 	%r242, %rd213;
	and.b32  	%r243, %r242, %r8;
	shl.b32 	%r244, %r243, 2;
	add.s32 	%r245, %r9, %r244;
	atom.shared.add.u32 	%r246, [%r245], 1;
	shr.u64 	%rd214, %rd602, %r1263;
	cvt.u32.u64 	%r247, %rd214;
	and.b32  	%r248, %r247, %r8;
	shl.b32 	%r249, %r248, 2;
	add.s32 	%r250, %r9, %r249;
	atom.shared.add.u32 	%r251, [%r250], 1;
	shr.u64 	%rd215, %rd601, %r1263;
	cvt.u32.u64 	%r252, %rd215;
	and.b32  	%r253, %r252, %r8;
	shl.b32 	%r254, %r253, 2;
	add.s32 	%r255, %r9, %r254;
	atom.shared.add.u32 	%r256, [%r255], 1;
	bar.sync 	0;
	setp.gt.u32 	%p24, %r1, 255;
	mov.b32 	%r1272, 0;
	@%p24 bra 	$L__BB14_43;
	shl.b32 	%r257, %r1, 2;
	mov.u32 	%r258, _ZZN3cub18CUB_300001_SM_10006detail10radix_sort29DeviceRadixSortOnesweepKernelINS1_5radix10policy_hubImmyE10Policy1000ELNS0_9SortOrderE0EmmyiiNS1_21identity_decomposer_tEEEvPT5_SB_PT3_PKSC_PT1_PKSG_PT2_PKSK_T4_iiT6_E1s;
	add.s32 	%r259, %r258, %r257;
	ld.shared.u32 	%r260, [%r259];
	mov.b32 	%r261, 0;
	st.shared.u32 	[%r259], %r261;
	ld.shared.u32 	%r262, [%r259+1024];
	st.shared.u32 	[%r259+1024], %r260;
	add.s32 	%r263, %r262, %r260;
	ld.shared.u32 	%r264, [%r259+2048];
	st.shared.u32 	[%r259+2048], %r263;
	add.s32 	%r265, %r264, %r263;
	ld.shared.u32 	%r266, [%r259+3072];
	st.shared.u32 	[%r259+3072], %r265;
	add.s32 	%r267, %r266, %r265;
	ld.shared.u32 	%r268, [%r259+4096];
	st.shared.u32 	[%r259+4096], %r267;
	add.s32 	%r269, %r268, %r267;
	ld.shared.u32 	%r270, [%r259+5120];
	st.shared.u32 	[%r259+5120], %r269;
	add.s32 	%r271, %r270, %r269;
	ld.shared.u32 	%r272, [%r259+6144];
	st.shared.u32 	[%r259+6144], %r271;
	add.s32 	%r273, %r272, %r271;
	ld.shared.u32 	%r274, [%r259+7168];
	st.shared.u32 	[%r259+7168], %r273;
	add.s32 	%r275, %r274, %r273;
	ld.shared.u32 	%r276, [%r259+8192];
	st.shared.u32 	[%r259+8192], %r275;
	add.s32 	%r277, %r276, %r275;
	ld.shared.u32 	%r278, [%r259+9216];
	st.shared.u32 	[%r259+9216], %r277;
	add.s32 	%r279, %r278, %r277;
	ld.shared.u32 	%r280, [%r259+10240];
	st.shared.u32 	[%r259+10240], %r279;
	add.s32 	%r281, %r280, %r279;
	ld.shared.u32 	%r282, [%r259+11264];
	st.shared.u32 	[%r259+11264], %r281;
	add.s32 	%r1272, %r282, %r281;
$L__BB14_43:
	shl.b32 	%r283, %r4, 8;
	add.s32 	%r284, %r283, %r1;
	mul.wide.s32 	%rd216, %r284, 4;
	add.s64 	%rd55, %rd3, %rd216;
	@%p24 bra 	$L__BB14_45;
	or.b32  	%r285, %r1272, 1073741824;
	st.volatile.global.u32 	[%rd55], %r285;
$L__BB14_45:
	ld.param.u64 	%rd589, [_ZN3cub18CUB_300001_SM_10006detail10radix_sort29DeviceRadixSortOnesweepKernelINS1_5radix10policy_hubImmyE10Policy1000ELNS0_9SortOrderE0EmmyiiNS1_21identity_decomposer_tEEEvPT5_SB_PT3_PKSC_PT1_PKSG_PT2_PKSK_T4_iiT6__param_7];
	setp.lt.u32 	%p26, %r1, 256;
	setp.eq.s32 	%p27, %r1272, 4608;
	and.pred  	%p28, %p26, %p27;
	selp.u32 	%r286, 1, 0, %p28;
	{ 
	.reg .pred 	%p1; 
	.reg .pred 	%p2; 
	setp.ne.u32 	%p1, %r286, 0; 
	bar.red.or.pred 	%p2, 0, %p1; 
	selp.u32 	%r287, 1, 0, %p2; 
	}
	setp.eq.s32 	%p29, %r287, 0;
	and.b32  	%r288, %r1, 992;
	and.b32  	%r289, %r1, 31;
	mul.lo.s32 	%r290, %r288, 12;
	or.b32  	%r291, %r290, %r289;
	cvt.u64.u32 	%rd56, %r291;
	mul.lo.s32 	%r292, %r4, 4608;
	cvt.s64.s32 	%rd217, %r292;
	add.s64 	%rd218, %rd56, %rd217;
	cvta.to.global.u64 	%rd219, %rd589;
	shl.b64 	%rd220, %rd218, 3;
	add.s64 	%rd57, %rd219, %rd220;
	cvt.u64.u32 	%rd58, %r1;
	@%p29 bra 	$L__BB14_135;
	shl.b32 	%r293, %r1, 3;
	mov.u32 	%r294, _ZZN3cub18CUB_300001_SM_10006detail10radix_sort29DeviceRadixSortOnesweepKernelINS1_5radix10policy_hubImmyE10Policy1000ELNS0_9SortOrderE0EmmyiiNS1_21identity_decomposer_tEEEvPT5_SB_PT3_PKSC_PT1_PKSG_PT2_PKSK_T4_iiT6_E1s;
	add.s32 	%r295, %r294, %r293;
	add.s32 	%r39, %r295, 36864;
	@%p24 bra 	$L__BB14_54;
	ld.param.u64 	%rd587, [_ZN3cub18CUB_300001_SM_10006detail10radix_sort29DeviceRadixSortOnesweepKernelINS1_5radix10policy_hubImmyE10Policy1000ELNS0_9SortOrderE0EmmyiiNS1_21identity_decomposer_tEEEvPT5_SB_PT3_PKSC_PT1_PKSG_PT2_PKSK_T4_iiT6__param_3];
	cvta.to.global.u64 	%rd221, %rd587;
	shl.b64 	%rd222, %rd58, 3;
	add.s64 	%rd223, %rd221, %rd222;
	ld.global.u64 	%rd224, [%rd223];
	setp.gt.u32 	%p31, %r1, %r33;
	selp.b64 	%rd225, 4608, 0, %p31;
	sub.s64 	%rd613, %rd224, %rd225;
	st.shared.u64 	[%r39], %rd613;
	setp.lt.s32 	%p32, %r4, 1;
	mov.u32 	%r1276, %r1272;
	@%p32 bra 	$L__BB14_53;
	mov.b32 	%r1274, -1;
	mov.u32 	%r1273, %r4;
	mov.u32 	%r1276, %r1272;
$L__BB14_49:
	add.s32 	%r43, %r1273, -1;
	shl.b32 	%r297, %r43, 8;
	add.s32 	%r298, %r297, %r1;
	mul.wide.s32 	%rd226, %r298, 4;
	add.s64 	%rd60, %rd3, %rd226;
$L__BB14_50:
	membar.cta;
	ld.volatile.global.u32 	%r44, [%rd60];
	setp.eq.s32 	%p33, %r44, 0;
	@%p33 bra 	$L__BB14_50;
	and.b32  	%r299, %r44, 1073741823;
	add.s32 	%r1276, %r299, %r1276;
	setp.gt.s32 	%p34, %r44, -1;
	vote.sync.ballot.b32 	%r1274, %p34, %r1274;
	setp.gt.u32 	%p36, %r1273, 1;
	and.pred  	%p37, %p34, %p36;
	mov.u32 	%r1273, %r43;
	@%p37 bra 	$L__BB14_49;
	ld.shared.u64 	%rd613, [%r39];
$L__BB14_53:
	or.b32  	%r300, %r1276, -2147483648;
	st.volatile.global.u32 	[%rd55], %r300;
	sub.s32 	%r301, %r1276, %r1272;
	cvt.s64.s32 	%rd227, %r301;
	add.s64 	%rd228, %rd613, %rd227;
	st.shared.u64 	[%r39], %rd228;
$L__BB14_54:
	ld.param.u64 	%rd583, [_ZN3cub18CUB_300001_SM_10006detail10radix_sort29DeviceRadixSortOnesweepKernelINS1_5radix10policy_hubImmyE10Policy1000ELNS0_9SortOrderE0EmmyiiNS1_21identity_decomposer_tEEEvPT5_SB_PT3_PKSC_PT1_PKSG_PT2_PKSK_T4_iiT6__param_2];
	setp.lt.s32 	%p39, %r5, %r149;
	setp.eq.s64 	%p40, %rd583, 0;
	or.pred  	%p41, %p40, %p39;
	or.pred  	%p42, %p24, %p41;
	@%p42 bra 	$L__BB14_56;
	ld.param.u64 	%rd584, [_ZN3cub18CUB_300001_SM_10006detail10radix_sort29DeviceRadixSortOnesweepKernelINS1_5radix10policy_hubImmyE10Policy1000ELNS0_9SortOrderE0EmmyiiNS1_21identity_decomposer_tEEEvPT5_SB_PT3_PKSC_PT1_PKSG_PT2_PKSK_T4_iiT6__param_2];
	ld.shared.u64 	%rd229, [%r39];
	setp.gt.u32 	%p43, %r1, %r33;
	selp.b64 	%rd230, 4608, 0, %p43;
	cvt.s64.s32 	%rd231, %r1272;
	add.s64 	%rd232, %rd230, %rd231;
	add.s64 	%rd233, %rd232, %rd229;
	cvta.to.global.u64 	%rd234, %rd584;
	shl.b64 	%rd235, %rd58, 3;
	add.s64 	%rd236, %rd234, %rd235;
	st.global.u64 	[%rd236], %rd233;
$L__BB14_56:
	setp.gt.s32 	%p44, %r5, %r149;
	bar.sync 	0;
	shl.b32 	%r302, %r33, 3;
	mov.u32 	%r303, _ZZN3cub18CUB_300001_SM_10006detail10radix_sort29DeviceRadixSortOnesweepKernelINS1_5radix10policy_hubImmyE10Policy1000ELNS0_9SortOrderE0EmmyiiNS1_21identity_decomposer_tEEEvPT5_SB_PT3_PKSC_PT1_PKSG_PT2_PKSK_T4_iiT6_E1s;
	add.s32 	%r304, %r303, %r302;
	ld.shared.u64 	%rd63, [%r304+36864];
	@%p44 bra 	$L__BB14_58;
	add.s64 	%rd237, %rd63, %rd56;
	shl.b64 	%rd238, %rd237, 3;
	add.s64 	%rd239, %rd2, %rd238;
	st.global.u64 	[%rd239], %rd612;
	st.global.u64 	[%rd239+256], %rd611;
	st.global.u64 	[%rd239+512], %rd610;
	st.global.u64 	[%rd239+768], %rd609;
	st.global.u64 	[%rd239+1024], %rd608;
	st.global.u64 	[%rd239+1280], %rd607;
	st.global.u64 	[%rd239+1536], %rd606;
	st.global.u64 	[%rd239+1792], %rd605;
	st.global.u64 	[%rd239+2048], %rd604;
	st.global.u64 	[%rd239+2304], %rd603;
	st.global.u64 	[%rd239+2560], %rd602;
	st.global.u64 	[%rd239+2816], %rd601;
	bra.uni 	$L__BB14_82;
$L__BB14_58:
	cvt.u32.u64 	%r305, %rd56;
	mad.lo.s32 	%r48, %r4, -4608, %r149;
	setp.ge.s32 	%p45, %r305, %r48;
	add.s64 	%rd240, %rd63, %rd56;
	shl.b64 	%rd241, %rd240, 3;
	add.s64 	%rd64, %rd2, %rd241;
	@%p45 bra 	$L__BB14_60;
	st.global.u64 	[%rd64], %rd612;
$L__BB14_60:
	cvt.u32.u64 	%r306, %rd56;
	add.s32 	%r307, %r306, 32;
	setp.ge.s32 	%p46, %r307, %r48;
	@%p46 bra 	$L__BB14_62;
	st.global.u64 	[%rd64+256], %rd611;
$L__BB14_62:
	cvt.u32.u64 	%r308, %rd56;
	add.s32 	%r309, %r308, 64;
	setp.ge.s32 	%p47, %r309, %r48;
	@%p47 bra 	$L__BB14_64;
	st.global.u64 	[%rd64+512], %rd610;
$L__BB14_64:
	cvt.u32.u64 	%r310, %rd56;
	add.s32 	%r311, %r310, 96;
	setp.ge.s32 	%p48, %r311, %r48;
	@%p48 bra 	$L__BB14_66;
	st.global.u64 	[%rd64+768], %rd609;
$L__BB14_66:
	cvt.u32.u64 	%r312, %rd56;
	add.s32 	%r313, %r312, 128;
	setp.ge.s32 	%p49, %r313, %r48;
	@%p49 bra 	$L__BB14_68;
	st.global.u64 	[%rd64+1024], %rd608;
$L__BB14_68:
	cvt.u32.u64 	%r314, %rd56;
	add.s32 	%r315, %r314, 160;
	setp.ge.s32 	%p50, %r315, %r48;
	@%p50 bra 	$L__BB14_70;
	st.global.u64 	[%rd64+1280], %rd607;
$L__BB14_70:
	cvt.u32.u64 	%r316, %rd56;
	add.s32 	%r317, %r316, 192;
	setp.ge.s32 	%p51, %r317, %r48;
	@%p51 bra 	$L__BB14_72;
	st.global.u64 	[%rd64+1536], %rd606;
$L__BB14_72:
	cvt.u32.u64 	%r318, %rd56;
	add.s32 	%r319, %r318, 224;
	setp.ge.s32 	%p52, %r319, %r48;
	@%p52 bra 	$L__BB14_74;
	st.global.u64 	[%rd64+1792], %rd605;
$L__BB14_74:
	cvt.u32.u64 	%r320, %rd56;
	add.s32 	%r321, %r320, 256;
	setp.ge.s32 	%p53, %r321, %r48;
	@%p53 bra 	$L__BB14_76;
	st.global.u64 	[%rd64+2048], %rd604;
$L__BB14_76:
	cvt.u32.u64 	%r322, %rd56;
	add.s32 	%r323, %r322, 288;
	setp.ge.s32 	%p54, %r323, %r48;
	@%p54 bra 	$L__BB14_78;
	st.global.u64 	[%rd64+2304], %rd603;
$L__BB14_78:
	cvt.u32.u64 	%r324, %rd56;
	add.s32 	%r325, %r324, 320;
	setp.ge.s32 	%p55, %r325, %r48;
	@%p55 bra 	$L__BB14_80;
	st.global.u64 	[%rd64+2560], %rd602;
$L__BB14_80:
	cvt.u32.u64 	%r326, %rd56;
	add.s32 	%r327, %r326, 352;
	setp.ge.s32 	%p56, %r327, %r48;
	@%p56 bra 	$L__BB14_82;
	st.global.u64 	[%rd64+2816], %rd601;
$L__BB14_82:
	@%p44 bra 	$L__BB14_84;
	ld.global.u64 	%rd636, [%rd57];
	ld.global.u64 	%rd635, [%rd57+256];
	ld.global.u64 	%rd634, [%rd57+512];
	ld.global.u64 	%rd633, [%rd57+768];
	ld.global.u64 	%rd632, [%rd57+1024];
	ld.global.u64 	%rd631, [%rd57+1280];
	ld.global.u64 	%rd630, [%rd57+1536];
	ld.global.u64 	%rd629, [%rd57+1792];
	ld.global.u64 	%rd628, [%rd57+2048];
	ld.global.u64 	%rd627, [%rd57+2304];
	ld.global.u64 	%rd626, [%rd57+2560];
	ld.global.u64 	%rd625, [%rd57+2816];
	bra.uni 	$L__BB14_108;
$L__BB14_84:
	cvt.u32.u64 	%r328, %rd56;
	mul.lo.s32 	%r329, %r4, 4608;
	sub.s32 	%r49, %r149, %r329;
	setp.ge.s32 	%p58, %r328, %r49;
	@%p58 bra 	$L__BB14_86;
	ld.global.u64 	%rd636, [%rd57];
$L__BB14_86:
	cvt.u32.u64 	%r330, %rd56;
	add.s32 	%r331, %r330, 32;
	setp.ge.s32 	%p59, %r331, %r49;
	@%p59 bra 	$L__BB14_88;
	ld.global.u64 	%rd635, [%rd57+256];
$L__BB14_88:
	cvt.u32.u64 	%r332, %rd56;
	add.s32 	%r333, %r332, 64;
	setp.ge.s32 	%p60, %r333, %r49;
	@%p60 bra 	$L__BB14_90;
	ld.global.u64 	%rd634, [%rd57+512];
$L__BB14_90:
	cvt.u32.u64 	%r334, %rd56;
	add.s32 	%r335, %r334, 96;
	setp.ge.s32 	%p61, %r335, %r49;
	@%p61 bra 	$L__BB14_92;
	ld.global.u64 	%rd633, [%rd57+768];
$L__BB14_92:
	cvt.u32.u64 	%r336, %rd56;
	add.s32 	%r337, %r336, 128;
	setp.ge.s32 	%p62, %r337, %r49;
	@%p62 bra 	$L__BB14_94;
	ld.global.u64 	%rd632, [%rd57+1024];
$L__BB14_94:
	cvt.u32.u64 	%r338, %rd56;
	add.s32 	%r339, %r338, 160;
	setp.ge.s32 	%p63, %r339, %r49;
	@%p63 bra 	$L__BB14_96;
	ld.global.u64 	%rd631, [%rd57+1280];
$L__BB14_96:
	cvt.u32.u64 	%r340, %rd56;
	add.s32 	%r341, %r340, 192;
	setp.ge.s32 	%p64, %r341, %r49;
	@%p64 bra 	$L__BB14_98;
	ld.global.u64 	%rd630, [%rd57+1536];
$L__BB14_98:
	cvt.u32.u64 	%r342, %rd56;
	add.s32 	%r343, %r342, 224;
	setp.ge.s32 	%p65, %r343, %r49;
	@%p65 bra 	$L__BB14_100;
	ld.global.u64 	%rd629, [%rd57+1792];
$L__BB14_100:
	cvt.u32.u64 	%r344, %rd56;
	add.s32 	%r345, %r344, 256;
	setp.ge.s32 	%p66, %r345, %r49;
	@%p66 bra 	$L__BB14_102;
	ld.global.u64 	%rd628, [%rd57+2048];
$L__BB14_102:
	cvt.u32.u64 	%r346, %rd56;
	add.s32 	%r347, %r346, 288;
	setp.ge.s32 	%p67, %r347, %r49;
	@%p67 bra 	$L__BB14_104;
	ld.global.u64 	%rd627, [%rd57+2304];
$L__BB14_104:
	cvt.u32.u64 	%r348, %rd56;
	add.s32 	%r349, %r348, 320;
	setp.ge.s32 	%p68, %r349, %r49;
	@%p68 bra 	$L__BB14_106;
	ld.global.u64 	%rd626, [%rd57+2560];
$L__BB14_106:
	cvt.u32.u64 	%r350, %rd56;
	add.s32 	%r351, %r350, 352;
	setp.ge.s32 	%p69, %r351, %r49;
	@%p69 bra 	$L__BB14_108;
	ld.global.u64 	%rd625, [%rd57+2816];
$L__BB14_108:
	@%p44 bra 	$L__BB14_110;
	add.s64 	%rd254, %rd63, %rd56;
	shl.b64 	%rd255, %rd254, 3;
	add.s64 	%rd256, %rd1, %rd255;
	st.global.u64 	[%rd256], %rd636;
	st.global.u64 	[%rd256+256], %rd635;
	st.global.u64 	[%rd256+512], %rd634;
	st.global.u64 	[%rd256+768], %rd633;
	st.global.u64 	[%rd256+1024], %rd632;
	st.global.u64 	[%rd256+1280], %rd631;
	st.global.u64 	[%rd256+1536], %rd630;
	st.global.u64 	[%rd256+1792], %rd629;
	st.global.u64 	[%rd256+2048], %rd628;
	st.global.u64 	[%rd256+2304], %rd627;
	st.global.u64 	[%rd256+2560], %rd626;
	st.global.u64 	[%rd256+2816], %rd625;
	bra.uni 	$L__BB14_134;
$L__BB14_110:
	cvt.u32.u64 	%r352, %rd56;
	mad.lo.s32 	%r50, %r4, -4608, %r149;
	setp.ge.s32 	%p71, %r352, %r50;
	add.s64 	%rd257, %rd63, %rd56;
	shl.b64 	%rd258, %rd257, 3;
	add.s64 	%rd112, %rd1, %rd258;
	@%p71 bra 	$L__BB14_112;
	st.global.u64 	[%rd112], %rd636;
$L__BB14_112:
	cvt.u32.u64 	%r353, %rd56;
	add.s32 	%r354, %r353, 32;
	setp.ge.s32 	%p72, %r354, %r50;
	@%p72 bra 	$L__BB14_114;
	st.global.u64 	[%rd112+256], %rd635;
$L__BB14_114:
	cvt.u32.u64 	%r355, %rd56;
	add.s32 	%r356, %r355, 64;
	setp.ge.s32 	%p73, %r356, %r50;
	@%p73 bra 	$L__BB14_116;
	st.global.u64 	[%rd112+512], %rd634;
$L__BB14_116:
	cvt.u32.u64 	%r357, %rd56;
	add.s32 	%r358, %r357, 96;
	setp.ge.s32 	%p74, %r358, %r50;
	@%p74 bra 	$L__BB14_118;
	st.global.u64 	[%rd112+768], %rd633;
$L__BB14_118:
	cvt.u32.u64 	%r359, %rd56;
	add.s32 	%r360, %r359, 128;
	setp.ge.s32 	%p75, %r360, %r50;
	@%p75 bra 	$L__BB14_120;
	st.global.u64 	[%rd112+1024], %rd632;
$L__BB14_120:
	cvt.u32.u64 	%r361, %rd56;
	add.s32 	%r362, %r361, 160;
	setp.ge.s32 	%p76, %r362, %r50;
	@%p76 bra 	$L__BB14_122;
	st.global.u64 	[%rd112+1280], %rd631;
$L__BB14_122:
	cvt.u32.u64 	%r363, %rd56;
	add.s32 	%r364, %r363, 192;
	setp.ge.s32 	%p77, %r364, %r50;
	@%p77 bra 	$L__BB14_124;
	st.global.u64 	[%rd112+1536], %rd630;
$L__BB14_124:
	cvt.u32.u64 	%r365, %rd56;
	add.s32 	%r366, %r365, 224;
	setp.ge.s32 	%p78, %r366, %r50;
	@%p78 bra 	$L__BB14_126;
	st.global.u64 	[%rd112+1792], %rd629;
$L__BB14_126:
	cvt.u32.u64 	%r367, %rd56;
	add.s32 	%r368, %r367, 256;
	setp.ge.s32 	%p79, %r368, %r50;
	@%p79 bra 	$L__BB14_128;
	st.global.u64 	[%rd112+2048], %rd628;
$L__BB14_128:
	cvt.u32.u64 	%r369, %rd56;
	add.s32 	%r370, %r369, 288;
	setp.ge.s32 	%p80, %r370, %r50;
	@%p80 bra 	$L__BB14_130;
	st.global.u64 	[%rd112+2304], %rd627;
$L__BB14_130:
	cvt.u32.u64 	%r371, %rd56;
	add.s32 	%r372, %r371, 320;
	setp.ge.s32 	%p81, %r372, %r50;
	@%p81 bra 	$L__BB14_132;
	st.global.u64 	[%rd112+2560], %rd626;
$L__BB14_132:
	cvt.u32.u64 	%r373, %rd56;
	add.s32 	%r374, %r373, 352;
	setp.ge.s32 	%p82, %r374, %r50;
	@%p82 bra 	$L__BB14_134;
	st.global.u64 	[%rd112+2816], %rd625;
$L__BB14_134:
	// begin inline asm
	exit;
	// end inline asm
$L__BB14_135:
	mul.hi.u32 	%r375, %r1, 357913942;
	add.s32 	%r376, %r375, %r1;
	shl.b32 	%r377, %r376, 2;
	mov.u32 	%r378, _ZZN3cub18CUB_300001_SM_10006detail10radix_sort29DeviceRadixSortOnesweepKernelINS1_5radix10policy_hubImmyE10Policy1000ELNS0_9SortOrderE0EmmyiiNS1_21identity_decomposer_tEEEvPT5_SB_PT3_PKSC_PT1_PKSG_PT2_PKSK_T4_iiT6_E1s;
	add.s32 	%r379, %r378, %r377;
	add.s32 	%r51, %r379, 13328;
	st.shared.u32 	[%r379+13328], %r1272;
	bar.sync 	0;
	setp.gt.u32 	%p83, %r1, 31;
	@%p83 bra 	$L__BB14_137;
	mov.u32 	%r410, _ZZN3cub18CUB_300001_SM_10006detail10radix_sort29DeviceRadixSortOnesweepKernelINS1_5radix10policy_hubImmyE10Policy1000ELNS0_9SortOrderE0EmmyiiNS1_21identity_decomposer_tEEEvPT5_SB_PT3_PKSC_PT1_PKSG_PT2_PKSK_T4_iiT6_E1s;
	mad.lo.s32 	%r411, %r1, 52, %r410;
	ld.shared.u32 	%r412, [%r411+13328];
	ld.shared.u32 	%r413, [%r411+13332];
	ld.shared.u32 	%r414, [%r411+13336];
	ld.shared.u32 	%r415, [%r411+13340];
	ld.shared.u32 	%r416, [%r411+13344];
	ld.shared.u32 	%r417, [%r411+13348];
	ld.shared.u32 	%r418, [%r411+13352];
	ld.shared.u32 	%r419, [%r411+13356];
	ld.shared.u32 	%r420, [%r411+13360];
	ld.shared.u32 	%r421, [%r411+13364];
	ld.shared.u32 	%r422, [%r411+13368];
	ld.shared.u32 	%r423, [%r411+13372];
	add.s32 	%r424, %r413, %r412;
	add.s32 	%r425, %r424, %r414;
	add.s32 	%r426, %r425, %r415;
	add.s32 	%r427, %r426, %r416;
	add.s32 	%r428, %r427, %r417;
	add.s32 	%r429, %r428, %r418;
	add.s32 	%r430, %r429, %r419;
	add.s32 	%r431, %r430, %r420;
	add.s32 	%r432, %r431, %r421;
	add.s32 	%r433, %r432, %r422;
	add.s32 	%r384, %r433, %r423;
	mov.b32 	%r382, 1;
	mov.b32 	%r407, 0;
	mov.b32 	%r409, -1;
	// begin inline asm
	{  .reg .s32 r0;  .reg .pred p;  shfl.sync.up.b32 r0|p, %r384, %r382, %r407, %r409;  @p add.s32 r0, r0, %r384;  mov.s32 %r380, r0;}
	// end inline asm
	mov.b32 	%r388, 2;
	// begin inline asm
	{  .reg .s32 r0;  .reg .pred p;  shfl.sync.up.b32 r0|p, %r380, %r388, %r407, %r409;  @p add.s32 r0, r0, %r380;  mov.s32 %r386, r0;}
	// end inline asm
	mov.b32 	%r394, 4;
	// begin inline asm
	{  .reg .s32 r0;  .reg .pred p;  shfl.sync.up.b32 r0|p, %r386, %r394, %r407, %r409;  @p add.s32 r0, r0, %r386;  mov.s32 %r392, r0;}
	// end inline asm
	mov.b32 	%r400, 8;
	// begin inline asm
	{  .reg .s32 r0;  .reg .pred p;  shfl.sync.up.b32 r0|p, %r392, %r400, %r407, %r409;  @p add.s32 r0, r0, %r392;  mov.s32 %r398, r0;}
	// end inline asm
	mov.b32 	%r406, 16;
	// begin inline asm
	{  .reg .s32 r0;  .reg .pred p;  shfl.sync.up.b32 r0|p, %r398, %r406, %r407, %r409;  @p add.s32 r0, r0, %r398;  mov.s32 %r404, r0;}
	// end inline asm
	sub.s32 	%r434, %r404, %r384;
	add.s32 	%r435, %r412, %r434;
	add.s32 	%r436, %r413, %r435;
	add.s32 	%r437, %r414, %r436;
	add.s32 	%r438, %r415, %r437;
	add.s32 	%r439, %r416, %r438;
	add.s32 	%r440, %r417, %r439;
	add.s32 	%r441, %r418, %r440;
	add.s32 	%r442, %r419, %r441;
	add.s32 	%r443, %r420, %r442;
	add.s32 	%r444, %r421, %r443;
	add.s32 	%r445, %r422, %r444;
	st.shared.u32 	[%r411+13328], %r434;
	st.shared.u32 	[%r411+13332], %r435;
	st.shared.u32 	[%r411+13336], %r436;
	st.shared.u32 	[%r411+13340], %r437;
	st.shared.u32 	[%r411+13344], %r438;
	st.shared.u32 	[%r411+13348], %r439;
	st.shared.u32 	[%r411+13352], %r440;
	st.shared.u32 	[%r411+13356], %r441;
	st.shared.u32 	[%r411+13360], %r442;
	st.shared.u32 	[%r411+13364], %r443;
	st.shared.u32 	[%r411+13368], %r444;
	st.shared.u32 	[%r411+13372], %r445;
$L__BB14_137:
	bar.sync 	0;
	ld.shared.u32 	%r52, [%r51];
	@%p24 bra 	$L__BB14_139;
	shl.b32 	%r446, %r1, 2;
	mov.u32 	%r447, _ZZN3cub18CUB_300001_SM_10006detail10radix_sort29DeviceRadixSortOnesweepKernelINS1_5radix10policy_hubImmyE10Policy1000ELNS0_9SortOrderE0EmmyiiNS1_21identity_decomposer_tEEEvPT5_SB_PT3_PKSC_PT1_PKSG_PT2_PKSK_T4_iiT6_E1s;
	add.s32 	%r448, %r447, %r446;
	ld.shared.u32 	%r449, [%r448];
	add.s32 	%r450, %r449, %r52;
	st.shared.u32 	[%r448], %r450;
	ld.shared.u32 	%r451, [%r448+1024];
	add.s32 	%r452, %r451, %r52;
	st.shared.u32 	[%r448+1024], %r452;
	ld.shared.u32 	%r453, [%r448+2048];
	add.s32 	%r454, %r453, %r52;
	st.shared.u32 	[%r448+2048], %r454;
	ld.shared.u32 	%r455, [%r448+3072];
	add.s32 	%r456, %r455, %r52;
	st.shared.u32 	[%r448+3072], %r456;
	ld.shared.u32 	%r457, [%r448+4096];
	add.s32 	%r458, %r457, %r52;
	st.shared.u32 	[%r448+4096], %r458;
	ld.shared.u32 	%r459, [%r448+5120];
	add.s32 	%r460, %r459, %r52;
	st.shared.u32 	[%r448+5120], %r460;
	ld.shared.u32 	%r461, [%r448+6144];
	add.s32 	%r462, %r461, %r52;
	st.shared.u32 	[%r448+6144], %r462;
	ld.shared.u32 	%r463, [%r448+7168];
	add.s32 	%r464, %r463, %r52;
	st.shared.u32 	[%r448+7168], %r464;
	ld.shared.u32 	%r465, [%r448+8192];
	add.s32 	%r466, %r465, %r52;
	st.shared.u32 	[%r448+8192], %r466;
	ld.shared.u32 	%r467, [%r448+9216];
	add.s32 	%r468, %r467, %r52;
	st.shared.u32 	[%r448+9216], %r468;
	ld.shared.u32 	%r469, [%r448+10240];
	add.s32 	%r470, %r469, %r52;
	st.shared.u32 	[%r448+10240], %r470;
	ld.shared.u32 	%r471, [%r448+11264];
	add.s32 	%r472, %r471, %r52;
	st.shared.u32 	[%r448+11264], %r472;
$L__BB14_139:
	bar.sync 	0;
	// begin inline asm
	mov.u32 %r473, %lanemask_le;
	// end inline asm
	mov.b32 	%r476, 1;
	// begin inline asm
	{
    .reg .pred p;
    and.b32 %r474, %r33, %r476;    setp.ne.u32 p, %r474, 0;
    vote.ballot.sync.b32 %r474, p, 0xffffffff;
    @!p not.b32 %r474, %r474;
}

	// end inline asm
	mov.b32 	%r479, 2;
	// begin inline asm
	{
    .reg .pred p;
    and.b32 %r477, %r33, %r479;    setp.ne.u32 p, %r477, 0;
    vote.ballot.sync.b32 %r477, p, 0xffffffff;
    @!p not.b32 %r477, %r477;
}

	// end inline asm
	and.b32  	%r499, %r477, %r474;
	mov.b32 	%r482, 4;
	// begin inline asm
	{
    .reg .pred p;
    and.b32 %r480, %r33, %r482;    setp.ne.u32 p, %r480, 0;
    vote.ballot.sync.b32 %r480, p, 0xffffffff;
    @!p not.b32 %r480, %r480;
}

	// end inline asm
	and.b32  	%r500, %r480, %r499;
	mov.b32 	%r485, 8;
	// begin inline asm
	{
    .reg .pred p;
    and.b32 %r483, %r33, %r485;    setp.ne.u32 p, %r483, 0;
    vote.ballot.sync.b32 %r483, p, 0xffffffff;
    @!p not.b32 %r483, %r483;
}

	// end inline asm
	and.b32  	%r501, %r483, %r500;
	mov.b32 	%r488, 16;
	// begin inline asm
	{
    .reg .pred p;
    and.b32 %r486, %r33, %r488;    setp.ne.u32 p, %r486, 0;
    vote.ballot.sync.b32 %r486, p, 0xffffffff;
    @!p not.b32 %r486, %r486;
}

	// end inline asm
	and.b32  	%r502, %r486, %r501;
	mov.b32 	%r491, 32;
	// begin inline asm
	{
    .reg .pred p;
    and.b32 %r489, %r33, %r491;    setp.ne.u32 p, %r489, 0;
    vote.ballot.sync.b32 %r489, p, 0xffffffff;
    @!p not.b32 %r489, %r489;
}

	// end inline asm
	and.b32  	%r503, %r489, %r502;
	mov.b32 	%r494, 64;
	// begin inline asm
	{
    .reg .pred p;
    and.b32 %r492, %r33, %r494;    setp.ne.u32 p, %r492, 0;
    vote.ballot.sync.b32 %r492, p, 0xffffffff;
    @!p not.b32 %r492, %r492;
}

	// end inline asm
	and.b32  	%r504, %r492, %r503;
	mov.b32 	%r497, 128;
	// begin inline asm
	{
    .reg .pred p;
    and.b32 %r495, %r33, %r497;    setp.ne.u32 p, %r495, 0;
    vote.ballot.sync.b32 %r495, p, 0xffffffff;
    @!p not.b32 %r495, %r495;
}

	// end inline asm
	and.b32  	%r505, %r495, %r504;
	clz.b32 	%r506, %r505;
	sub.s32 	%r54, 31, %r506;
	and.b32  	%r507, %r473, %r505;
	popc.b32 	%r55, %r507;
	setp.ne.s32 	%p85, %r152, %r54;
	mov.b32 	%r1277, 0;
	@%p85 bra 	$L__BB14_141;
	atom.shared.add.u32 	%r1277, [%r34], %r55;
$L__BB14_141:
	shfl.sync.idx.b32	%r533|%p86, %r1277, %r54, 31, -1;
	add.s32 	%r58, %r55, %r533;
	cvt.u32.u64 	%r534, %rd54;
	shr.u64 	%rd259, %rd611, %r534;
	cvt.u32.u64 	%r535, %rd259;
	and.b32  	%r530, %r535, %r8;
	mov.b32 	%r510, 1;
	// begin inline asm
	{
    .reg .pred p;
    and.b32 %r508, %r530, %r510;    setp.ne.u32 p, %r508, 0;
    vote.ballot.sync.b32 %r508, p, 0xffffffff;
    @!p not.b32 %r508, %r508;
}

	// end inline asm
	mov.b32 	%r513, 2;
	// begin inline asm
	{
    .reg .pred p;
    and.b32 %r511, %r530, %r513;    setp.ne.u32 p, %r511, 0;
    vote.ballot.sync.b32 %r511, p, 0xffffffff;
    @!p not.b32 %r511, %r511;
}

	// end inline asm
	and.b32  	%r536, %r511, %r508;
	mov.b32 	%r516, 4;
	// begin inline asm
	{
    .reg .pred p;
    and.b32 %r514, %r530, %r516;    setp.ne.u32 p, %r514, 0;
    vote.ballot.sync.b32 %r514, p, 0xffffffff;
    @!p not.b32 %r514, %r514;
}

	// end inline asm
	and.b32  	%r537, %r514, %r536;
	mov.b32 	%r519, 8;
	// begin inline asm
	{
    .reg .pred p;
    and.b32 %r517, %r530, %r519;    setp.ne.u32 p, %r517, 0;
    vote.ballot.sync.b32 %r517, p, 0xffffffff;
    @!p not.b32 %r517, %r517;
}

	// end inline asm
	and.b32  	%r538, %r517, %r537;
	mov.b32 	%r522, 16;
	// begin inline asm
	{
    .reg .pred p;
    and.b32 %r520, %r530, %r522;    setp.ne.u32 p, %r520, 0;
    vote.ballot.sync.b32 %r520, p, 0xffffffff;
    @!p not.b32 %r520, %r520;
}

	// end inline asm
	and.b32  	%r539, %r520, %r538;
	mov.b32 	%r525, 32;
	// begin inline asm
	{
    .reg .pred p;
    and.b32 %r523, %r530, %r525;    setp.ne.u32 p, %r523, 0;
    vote.ballot.sync.b32 %r523, p, 0xffffffff;
    @!p not.b32 %r523, %r523;
}

	// end inline asm
	and.b32  	%r540, %r523, %r539;
	mov.b32 	%r528, 64;
	// begin inline asm
	{
    .reg .pred p;
    and.b32 %r526, %r530, %r528;    setp.ne.u32 p, %r526, 0;
    vote.ballot.sync.b32 %r526, p, 0xffffffff;
    @!p not.b32 %r526, %r526;
}

	// end inline asm
	and.b32  	%r541, %r526, %r540;
	mov.b32 	%r531, 128;
	// begin inline asm
	{
    .reg .pred p;
    and.b32 %r529, %r530, %r531;    setp.ne.u32 p, %r529, 0;
    vote.ballot.sync.b32 %r529, p, 0xffffffff;
    @!p not.b32 %r529, %r529;
}

	// end inline asm
	and.b32  	%r542, %r529, %r541;
	clz.b32 	%r543, %r542;
	sub.s32 	%r59, 31, %r543;
	and.b32  	%r544, %r473, %r542;
	popc.b32 	%r60, %r544;
	setp.ne.s32 	%p87, %r152, %r59;
	mov.b32 	%r1278, 0;
	@%p87 bra 	$L__BB14_143;
	atom.shared.add.u32 	%r1278, [%r35], %r60;
$L__BB14_143:
	shfl.sync.idx.b32	%r570|%p88, %r1278, %r59, 31, -1;
	add.s32 	%r63, %r60, %r570;
	shr.u64 	%rd260, %rd610, %r534;
	cvt.u32.u64 	%r572, %rd260;
	and.b32  	%r567, %r572, %r8;
	mov.b32 	%r547, 1;
	// begin inline asm
	{
    .reg .pred p;
    and.b32 %r545, %r567, %r547;    setp.ne.u32 p, %r545, 0;
    vote.ballot.sync.b32 %r545, p, 0xffffffff;
    @!p not.b32 %r545, %r545;
}

	// end inline asm
	mov.b32 	%r550, 2;
	// begin inline asm
	{
    .reg .pred p;
    and.b32 %r548, %r567, %r550;    setp.ne.u32 p, %r548, 0;
    vote.ballot.sync.b32 %r548, p, 0xffffffff;
    @!p not.b32 %r548, %r548;
}

	// end inline asm
	and.b32  	%r573, %r548, %r545;
	mov.b32 	%r553, 4;
	// begin inline asm
	{
    .reg .pred p;
    and.b32 %r551, %r567, %r553;    setp.ne.u32 p, %r551, 0;
    vote.ballot.sync.b32 %r551, p, 0xffffffff;
    @!p not.b32 %r551, %r551;
}

	// end inline asm
	and.b32  	%r574, %r551, %r573;
	mov.b32 	%r556, 8;
	// begin inline asm
	{
    .reg .pred p;
    and.b32 %r554, %r567, %r556;    setp.ne.u32 p, %r554, 0;
    vote.ballot.sync.b32 %r554, p, 0xffffffff;
    @!p not.b32 %r554, %r554;
}

	// end inline asm
	and.b32  	%r575, %r554, %r574;
	mov.b32 	%r559, 16;
	// begin inline asm
	{
    .reg .pred p;
    and.b32 %r557, %r567, %r559;    setp.ne.u32 p, %r557, 0;
    vote.ballot.sync.b32 %r557, p, 0xffffffff;
    @!p not.b32 %r557, %r557;
}

	// end inline asm
	and.b32  	%r576, %r557, %r575;
	mov.b32 	%r562, 32;
	// begin inline asm
	{
    .reg .pred p;
    and.b32 %r560, %r567, %r562;    setp.ne.u32 p, %r560, 0;
    vote.ballot.sync.b32 %r560, p, 0xffffffff;
    @!p not.b32 %r560, %r560;
}

	// end inline asm
	and.b32  	%r577, %r560, %r576;
	mov.b32 	%r565, 64;
	// begin inline asm
	{
    .reg .pred p;
    and.b32 %r563, %r567, %r565;    setp.ne.u32 p, %r563, 0;
    vote.ballot.sync.b32 %r563, p, 0xffffffff;
    @!p not.b32 %r563, %r563;
}

	// end inline asm
	and.b32  	%r578, %r563, %r577;
	mov.b32 	%r568, 128;
	// begin inline asm
	{
    .reg .pred p;
    and.b32 %r566, %r567, %r568;    setp.ne.u32 p, %r566, 0;
    vote.ballot.sync.b32 %r566, p, 0xffffffff;
    @!p not.b32 %r566, %r566;
}

	// end inline asm
	and.b32  	%r579, %r566, %r578;
	clz.b32 	%r580, %r579;
	sub.s32 	%r64, 31, %r580;
	and.b32  	%r581, %r473, %r579;
	popc.b32 	%r65, %r581;
	setp.ne.s32 	%p89, %r152, %r64;
	mov.b32 	%r1279, 0;
	@%p89 bra 	$L__BB14_145;
	atom.shared.add.u32 	%r1279, [%r36], %r65;
$L__BB14_145:
	shfl.sync.idx.b32	%r607|%p90, %r1279, %r64, 31, -1;
	add.s32 	%r68, %r65, %r607;
	shr.u64 	%rd261, %rd609, %r534;
	cvt.u32.u64 	%r609, %rd261;
	and.b32  	%r604, %r609, %r8;
	mov.b32 	%r584, 1;
	// begin inline asm
	{
    .reg .pred p;
    and.b32 %r582, %r604, %r584;    setp.ne.u32 p, %r582, 0;
    vote.ballot.sync.b32 %r582, p, 0xffffffff;
    @!p not.b32 %r582, %r582;
}

	// end inline asm
	mov.b32 	%r587, 2;
	// begin inline asm
	{
    .reg .pred p;
    and.b32 %r585, %r604, %r587;    setp.ne.u32 p, %r585, 0;
    vote.ballot.sync.b32 %r585, p, 0xffffffff;
    @!p not.b32 %r585, %r585;
}

	// end inline asm
	and.b32  	%r610, %r585, %r582;
	mov.b32 	%r590, 4;
	// begin inline asm
	{
    .reg .pred p;
    and.b32 %r588, %r604, %r590;    setp.ne.u32 p, %r588, 0;
    vote.ballot.sync.b32 %r588, p, 0xffffffff;
    @!p not.b32 %r588, %r588;
}

	// end inline asm
	and.b32  	%r611, %r588, %r610;
	mov.b32 	%r593, 8;
	// begin inline asm
	{
    .reg .pred p;
    and.b32 %r591, %r604, %r593;    setp.ne.u32 p, %r591, 0;
    vote.ballot.sync.b32 %r591, p, 0xffffffff;
    @!p not.b32 %r591, %r591;
}

	// end inline asm
	and.b32  	%r612, %r591, %r611;
	mov.b32 	%r596, 16;
	// begin inline asm
	{
    .reg .pred p;
    and.b32 %r594, %r604, %r596;    setp.ne.u32 p, %r594, 0;
    vote.ballot.sync.b32 %r594, p, 0xffffffff;
    @!p not.b32 %r594, %r594;
}

	// end inline asm
	and.b32  	%r613, %r594, %r612;
	mov.b32 	%r599, 32;
	// begin inline asm
	{
    .reg .pred p;
    and.b32 %r597, %r604, %r599;    setp.ne.u32 p, %r597, 0;
    vote.ballot.sync.b32 %r597, p, 0xffffffff;
    @!p not.b32 %r597, %r597;
}

	// end inline asm
	and.b32  	%r614, %r597, %r613;
	mov.b32 	%r602, 64;
	// begin inline asm
	{
    .reg .pred p;
    and.b32 %r600, %r604, %r602;    setp.ne.u32 p, %r600, 0;
    vote.ballot.sync.b32 %r600, p, 0xffffffff;
    @!p not.b32 %r600, %r600;
}

	// end inline asm
	and.b32  	%r615, %r600, %r614;
	mov.b32 	%r605, 128;
	// begin inline asm
	{
    .reg .pred p;
    and.b32 %r603, %r604, %r605;    setp.ne.u32 p, %r603, 0;
    vote.ballot.sync.b32 %r603, p, 0xffffffff;
    @!p not.b32 %r603, %r603;
}

	// end inline asm
	and.b32  	%r616, %r603, %r615;
	clz.b32 	%r617, %r616;
	sub.s32 	%r69, 31, %r617;
	and.b32  	%r618, %r473, %r616;
	popc.b32 	%r70, %r618;
	setp.ne.s32 	%p91, %r152, %r69;
	mov.b32 	%r1280, 0;
	@%p91 bra 	$L__BB14_147;
	shl.b32 	%r619, %r1, 5;
	and.b32  	%r620, %r619, 31744;
	mov.u32 	%r621, _ZZN3cub18CUB_300001_SM_10006detail10radix_sort29DeviceRadixSortOnesweepKernelINS1_5radix10policy_hubImmyE10Policy1000ELNS0_9SortOrderE0EmmyiiNS1_21identity_decomposer_tEEEvPT5_SB_PT3_PKSC_PT1_PKSG_PT2_PKSK_T4_iiT6_E1s;
	add.s32 	%r622, %r621, %r620;
	shr.u64 	%rd262, %rd609, %r534;
	cvt.u32.u64 	%r624, %rd262;
	and.b32  	%r625, %r624, %r8;
	shl.b32 	%r626, %r625, 2;
	add.s32 	%r627, %r622, %r626;
	atom.shared.add.u32 	%r1280, [%r627], %r70;
$L__BB14_147:
	shfl.sync.idx.b32	%r653|%p92, %r1280, %r69, 31, -1;
	add.s32 	%r73, %r70, %r653;
	shr.u64 	%rd263, %rd608, %r534;
	cvt.u32.u64 	%r655, %rd263;
	and.b32  	%r650, %r655, %r8;
	mov.b32 	%r630, 1;
	// begin inline asm
	{
    .reg .pred p;
    and.b32 %r628, %r650, %r630;    setp.ne.u32 p, %r628, 0;
    vote.ballot.sync.b32 %r628, p, 0xffffffff;
    @!p not.b32 %r628, %r628;
}

	// end inline asm
	mov.b32 	%r633, 2;
	// begin inline asm
	{
    .reg .pred p;
    and.b32 %r631, %r650, %r633;    setp.ne.u32 p, %r631, 0;
    vote.ballot.sync.b32 %r631, p, 0xffffffff;
    @!p not.b32 %r631, %r631;
}

	// end inline asm
	and.b32  	%r656, %r631, %r628;
	mov.b32 	%r636, 4;
	// begin inline asm
	{
    .reg .pred p;
    and.b32 %r634, %r650, %r636;    setp.ne.u32 p, %r634, 0;
    vote.ballot.sync.b32 %r634, p, 0xffffffff;
    @!p not.b32 %r634, %r634;
}

	// end inline asm
	and.b32  	%r657, %r634, %r656;
	mov.b32 	%r639, 8;
	// begin inline asm
	{
    .reg .pred p;
    and.b32 %r637, %r650, %r639;    setp.ne.u32 p, %r637, 0;
    vote.ballot.sync.b32 %r637, p, 0xffffffff;
    @!p not.b32 %r637, %r637;
}

	// end inline asm
	and.b32  	%r658, %r637, %r657;
	mov.b32 	%r642, 16;
	// begin inline asm
	{
    .reg .pred p;
    and.b32 %r640, %r650, %r642;    setp.ne.u32 p, %r640, 0;
    vote.ballot.sync.b32 %r640, p, 0xffffffff;
    @!p not.b32 %r640, %r640;
}

	// end inline asm
	and.b32  	%r659, %r640, %r658;
	mov.b32 	%r645, 32;
	// begin inline asm
	{
    .reg .pred p;
    and.b32 %r643, %r650, %r645;    setp.ne.u32 p, %r643, 0;
    vote.ballot.sync.b32 %r643, p, 0xffffffff;
    @!p not.b32 %r643, %r643;
}

	// end inline asm
	and.b32  	%r660, %r643, %r659;
	mov.b32 	%r648, 64;
	// begin inline asm
	{
    .reg .pred p;
    and.b32 %r646, %r650, %r648;    setp.ne.u32 p, %r646, 0;
    vote.ballot.sync.b32 %r646, p, 0xffffffff;
    @!p not.b32 %r646, %r646;
}

	// end inline asm
	and.b32  	%r661, %r646, %r660;
	mov.b32 	%r651, 128;
	// begin inline asm
	{
    .reg .pred p;
    and.b32 %r649, %r650, %r651;    setp.ne.u32 p, %r649, 0;
    vote.ballot.sync.b32 %r649, p, 0xffffffff;
    @!p not.b32 %r649, %r649;
}

	// end inline asm
	and.b32  	%r662, %r649, %r661;
	clz.b32 	%r663, %r662;
	sub.s32 	%r74, 31, %r663;
	and.b32  	%r664, %r473, %r662;
	popc.b32 	%r75, %r664;
	setp.ne.s32 	%p93, %r152, %r74;
	mov.b32 	%r1281, 0;
	@%p93 bra 	$L__BB14_149;
	shl.b32 	%r665, %r1, 5;
	and.b32  	%r666, %r665, 31744;
	mov.u32 	%r667, _ZZN3cub18CUB_300001_SM_10006detail10radix_sort29DeviceRadixSortOnesweepKernelINS1_5radix10policy_hubImmyE10Policy1000ELNS0_9SortOrderE0EmmyiiNS1_21identity_decomposer_tEEEvPT5_SB_PT3_PKSC_PT1_PKSG_PT2_PKSK_T4_iiT6_E1s;
	add.s32 	%r668, %r667, %r666;
	shr.u64 	%rd264, %rd608, %r534;
	cvt.u32.u64 	%r670, %rd264;
	and.b32  	%r671, %r670, %r8;
	shl.b32 	%r672, %r671, 2;
	add.s32 	%r673, %r668, %r672;
	atom.shared.add.u32 	%r1281, [%r673], %r75;
$L__BB14_149:
	shfl.sync.idx.b32	%r699|%p94, %r1281, %r74, 31, -1;
	add.s32 	%r78, %r75, %r699;
	shr.u64 	%rd265, %rd607, %r534;
	cvt.u32.u64 	%r701, %rd265;
	and.b32  	%r696, %r701, %r8;
	mov.b32 	%r676, 1;
	// begin inline asm
	{
    .reg .pred p;
    and.b32 %r674, %r696, %r676;    setp.ne.u32 p, %r674, 0;
    vote.ballot.sync.b32 %r674, p, 0xffffffff;
    @!p not.b32 %r674, %r674;
}

	// end inline asm
	mov.b32 	%r679, 2;
	// begin inline asm
	{
    .reg .pred p;
    and.b32 %r677, %r696, %r679;    setp.ne.u32 p, %r677, 0;
    vote.ballot.sync.b32 %r677, p, 0xffffffff;
    @!p not.b32 %r677, %r677;
}

	// end inline asm
	and.b32  	%r702, %r677, %r674;
	mov.b32 	%r682, 4;
	// begin inline asm
	{
    .reg .pred p;
    and.b32 %r680, %r696, %r682;    setp.ne.u32 p, %r680, 0;
    vote.ballot.sync.b32 %r680, p, 0xffffffff;
    @!p not.b32 %r680, %r680;
}

	// end inline asm
	and.b32  	%r703, %r680, %r702;
	mov.b32 	%r685, 8;
	// begin inline asm
	{
    .reg .pred p;
    and.b32 %r683, %r696, %r685;    setp.ne.u32 p, %r683, 0;
    vote.ballot.sync.b32 %r683, p, 0xffffffff;
    @!p not.b32 %r683, %r683;
}

	// end inline asm
	and.b32  	%r704, %r683, %r703;
	mov.b32 	%r688, 16;
	// begin inline asm
	{
    .reg .pred p;
    and.b32 %r686, %r696, %r688;    setp.ne.u32 p, %r686, 0;
    vote.ballot.sync.b32 %r686, p, 0xffffffff;
    @!p not.b32 %r686, %r686;
}

	// end inline asm
	and.b32  	%r705, %r686, %r704;
	mov.b32 	%r691, 32;
	// begin inline asm
	{
    .reg .pred p;
    and.b32 %r689, %r696, %r691;    setp.ne.u32 p, %r689, 0;
    vote.ballot.sync.b32 %r689, p, 0xffffffff;
    @!p not.b32 %r689, %r689;
}

	// end inline asm
	and.b32  	%r706, %r689, %r705;
	mov.b32 	%r694, 64;
	// begin inline asm
	{
    .reg .pred p;
    and.b32 %r692, %r696, %r694;    setp.ne.u32 p, %r692, 0;
    vote.ballot.sync.b32 %r692, p, 0xffffffff;
    @!p not.b32 %r692, %r692;
}

	// end inline asm
	and.b32  	%r707, %r692, %r706;
	mov.b32 	%r697, 128;
	// begin inline asm
	{
    .reg .pred p;
    and.b32 %r695, %r696, %r697;    setp.ne.u32 p, %r695, 0;
    vote.ballot.sync.b32 %r695, p, 0xffffffff;
    @!p not.b32 %r695, %r695;
}

	// end inline asm
	and.b32  	%r708, %r695, %r707;
	clz.b32 	%r709, %r708;
	sub.s32 	%r79, 31, %r709;
	and.b32  	%r710, %r473, %r708;
	popc.b32 	%r80, %r710;
	setp.ne.s32 	%p95, %r152, %r79;
	mov.b32 	%r1282, 0;
	@%p95 bra 	$L__BB14_151;
	shl.b32 	%r711, %r1, 5;
	and.b32  	%r712, %r711, 31744;
	mov.u32 	%r713, _ZZN3cub18CUB_300001_SM_10006detail10radix_sort29DeviceRadixSortOnesweepKernelINS1_5radix10policy_hubImmyE10Policy1000ELNS0_9SortOrderE0EmmyiiNS1_21identity_decomposer_tEEEvPT5_SB_PT3_PKSC_PT1_PKSG_PT2_PKSK_T4_iiT6_E1s;
	add.s32 	%r714, %r713, %r712;
	shr.u64 	%rd266, %rd607, %r534;
	cvt.u32.u64 	%r716, %rd266;
	and.b32  	%r717, %r716, %r8;
	shl.b32 	%r718, %r717, 2;
	add.s32 	%r719, %r714, %r718;
	atom.shared.add.u32 	%r1282, [%r719], %r80;
$L__BB14_151:
	shfl.sync.idx.b32	%r745|%p96, %r1282, %r79, 31, -1;
	add.s32 	%r83, %r80, %r745;
	shr.u64 	%rd267, %rd606, %r534;
	cvt.u32.u64 	%r747, %rd267;
	and.b32  	%r742, %r747, %r8;
	mov.b32 	%r722, 1;
	// begin inline asm
	{
    .reg .pred p;
    and.b32 %r720, %r742, %r722;    setp.ne.u32 p, %r720, 0;
    vote.ballot.sync.b32 %r720, p, 0xffffffff;
    @!p not.b32 %r720, %r720;
}

	// end inline asm
	mov.b32 	%r725, 2;
	// begin inline asm
	{
    .reg .pred p;
    and.b32 %r723, %r742, %r725;    setp.ne.u32 p, %r723, 0;
    vote.ballot.sync.b32 %r723, p, 0xffffffff;
    @!p not.b32 %r723, %r723;
}

	// end inline asm
	and.b32  	%r748, %r723, %r720;
	mov.b32 	%r728, 4;
	// begin inline asm
	{
    .reg .pred p;
    and.b32 %r726, %r742, %r728;    setp.ne.u32 p, %r726, 0;
    vote.ballot.sync.b32 %r726, p, 0xffffffff;
    @!p not.b32 %r726, %r726;
}

	// end inline asm
	and.b32  	%r749, %r726, %r748;
	mov.b32 	%r731, 8;
	// begin inline asm
	{
    .reg .pred p;
    and.b32 %r729, %r742, %r731;    setp.ne.u32 p, %r729, 0;
    vote.ballot.sync.b32 %r729, p, 0xffffffff;
    @!p not.b32 %r729, %r729;
}

	// end inline asm
	and.b32  	%r750, %r729, %r749;
	mov.b32 	%r734, 16;
	// begin inline asm
	{
    .reg .pred p;
    and.b32 %r732, %r742, %r734;    setp.ne.u32 p, %r732, 0;
    vote.ballot.sync.b32 %r732, p, 0xffffffff;
    @!p not.b32 %r732, %r732;
}

	// end inline asm
	and.b32  	%r751, %r732, %r750;
	mov.b32 	%r737, 32;
	// begin inline asm
	{
    .reg .pred p;
    and.b32 %r735, %r742, %r737;    setp.ne.u32 p, %r735, 0;
    vote.ballot.sync.b32 %r735, p, 0xffffffff;
    @!p not.b32 %r735, %r735;
}

	// end inline asm
	and.b32  	%r752, %r735, %r751;
	mov.b32 	%r740, 64;
	// begin inline asm
	{
    .reg .pred p;
    and.b32 %r738, %r742, %r740;    setp.ne.u32 p, %r738, 0;
    vote.ballot.sync.b32 %r738, p, 0xffffffff;
    @!p not.b32 %r738, %r738;
}

	// end inline asm
	and.b32  	%r753, %r738, %r752;
	mov.b32 	%r743, 128;
	// begin inline asm
	{
    .reg .pred p;
    and.b32 %r741, %r742, %r743;    setp.ne.u32 p, %r741, 0;
    vote.ballot.sync.b32 %r741, p, 0xffffffff;
    @!p not.b32 %r741, %r741;
}

	// end inline asm
	and.b32  	%r754, %r741, %r753;
	clz.b32 	%r755, %r754;
	sub.s32 	%r84, 31, %r755;
	and.b32  	%r756, %r473, %r754;
	popc.b32 	%r85, %r756;
	setp.ne.s32 	%p97, %r152, %r84;
	mov.b32 	%r1283, 0;
	@%p97 bra 	$L__BB14_153;
	shl.b32 	%r757, %r1, 5;
	and.b32  	%r758, %r757, 31744;
	mov.u32 	%r759, _ZZN3cub18CUB_300001_SM_10006detail10radix_sort29DeviceRadixSortOnesweepKernelINS1_5radix10policy_hubImmyE10Policy1000ELNS0_9SortOrderE0EmmyiiNS1_21identity_decomposer_tEEEvPT5_SB_PT3_PKSC_PT1_PKSG_PT2_PKSK_T4_iiT6_E1s;
	add.s32 	%r760, %r759, %r758;
	shr.u64 	%rd268, %rd606, %r534;
	cvt.u32.u64 	%r762, %rd268;
	and.b32  	%r763, %r762, %r8;
	shl.b32 	%r764, %r763, 2;
	add.s32 	%r765, %r760, %r764;
	atom.shared.add.u32 	%r1283, [%r765], %r85;
$L__BB14_153:
	shfl.sync.idx.b32	%r791|%p98, %r1283, %r84, 31, -1;
	add.s32 	%r88, %r85, %r791;
	shr.u64 	%rd269, %rd605, %r534;
	cvt.u32.u64 	%r793, %rd269;
	and.b32  	%r788, %r793, %r8;
	mov.b32 	%r768, 1;
	// begin inline asm
	{
    .reg .pred p;
    and.b32 %r766, %r788, %r768;    setp.ne.u32 p, %r766, 0;
    vote.ballot.sync.b32 %r766, p, 0xffffffff;
    @!p not.b32 %r766, %r766;
}

	// end inline asm
	mov.b32 	%r771, 2;
	// begin inline asm
	{
    .reg .pred p;
    and.b32 %r769, %r788, %r771;    setp.ne.u32 p, %r769, 0;
    vote.ballot.sync.b32 %r769, p, 0xffffffff;
    @!p not.b32 %r769, %r769;
}

	// end inline asm
	and.b32  	%r794, %r769, %r766;
	mov.b32 	%r774, 4;
	// begin inline asm
	{
    .reg .pred p;
    and.b32 %r772, %r788, %r774;    setp.ne.u32 p, %r772, 0;
    vote.ballot.sync.b32 %r772, p, 0xffffffff;
    @!p not.b32 %r772, %r772;
}

	// end inline asm
	and.b32  	%r795, %r772, %r794;
	mov.b32 	%r777, 8;
	// begin inline asm
	{
    .reg .pred p;
    and.b32 %r775, %r788, %r777;    setp.ne.u32 p, %r775, 0;
    vote.ballot.sync.b32 %r775, p, 0xffffffff;
    @!p not.b32 %r775, %r775;
}

	// end inline asm
	and.b32  	%r796, %r775, %r795;
	mov.b32 	%r780, 16;
	// begin inline asm
	{
    .reg .pred p;
    and.b32 %r778, %r788, %r780;    setp.ne.u32 p, %r778, 0;
    vote.ballot.sync.b32 %r778, p, 0xffffffff;
    @!p not.b32 %r778, %r778;
}

	// end inline asm
	and.b32  	%r797, %r778, %r796;
	mov.b32 	%r783, 32;
	// begin inline asm
	{
    .reg .pred p;
    and.b32 %r781, %r788, %r783;    setp.ne.u32 p, %r781, 0;
    vote.ballot.sync.b32 %r781, p, 0xffffffff;
    @!p not.b32 %r781, %r781;
}

	// end inline asm
	and.b32  	%r798, %r781, %r797;
	mov.b32 	%r786, 64;
	// begin inline asm
	{
    .reg .pred p;
    and.b32 %r784, %r788, %r786;    setp.ne.u32 p, %r784, 0;
    vote.ballot.sync.b32 %r784, p, 0xffffffff;
    @!p not.b32 %r784, %r784;
}

	// end inline asm
	and.b32  	%r799, %r784, %r798;
	mov.b32 	%r789, 128;
	// begin inline asm
	{
    .reg .pred p;
    and.b32 %r787, %r788, %r789;    setp.ne.u32 p, %r787, 0;
    vote.ballot.sync.b32 %r787, p, 0xffffffff;
    @!p not.b32 %r787, %r787;
}

	// end inline asm
	and.b32  	%r800, %r787, %r799;
	clz.b32 	%r801, %r800;
	sub.s32 	%r89, 31, %r801;
	and.b32  	%r802, %r473, %r800;
	popc.b32 	%r90, %r802;
	setp.ne.s32 	%p99, %r152, %r89;
	mov.b32 	%r1284, 0;
	@%p99 bra 	$L__BB14_155;
	shl.b32 	%r803, %r1, 5;
	and.b32  	%r804, %r803, 31744;
	mov.u32 	%r805, _ZZN3cub18CUB_300001_SM_10006detail10radix_sort29DeviceRadixSortOnesweepKernelINS1_5radix10policy_hubImmyE10Policy1000ELNS0_9SortOrderE0EmmyiiNS1_21identity_decomposer_tEEEvPT5_SB_PT3_PKSC_PT1_PKSG_PT2_PKSK_T4_iiT6_E1s;
	add.s32 	%r806, %r805, %r804;
	shr.u64 	%rd270, %rd605, %r534;
	cvt.u32.u64 	%r808, %rd270;
	and.b32  	%r809, %r808, %r8;
	shl.b32 	%r810, %r809, 2;
	add.s32 	%r811, %r806, %r810;
	atom.shared.add.u32 	%r1284, [%r811], %r90;
$L__BB14_155:
	shfl.sync.idx.b32	%r837|%p100, %r1284, %r89, 31, -1;
	add.s32 	%r93, %r90, %r837;
	shr.u64 	%rd271, %rd604, %r534;
	cvt.u32.u64 	%r839, %rd271;
	and.b32  	%r834, %r839, %r8;
	mov.b32 	%r814, 1;
	// begin inline asm
	{
    .reg .pred p;
    and.b32 %r812, %r834, %r814;    setp.ne.u32 p, %r812, 0;
    vote.ballot.sync.b32 %r812, p, 0xffffffff;
    @!p not.b32 %r812, %r812;
}

	// end inline asm
	mov.b32 	%r817, 2;
	// begin inline asm
	{
    .reg .pred p;
    and.b32 %r815, %r834, %r817;    setp.ne.u32 p, %r815, 0;
    vote.ballot.sync.b32 %r815, p, 0xffffffff;
    @!p not.b32 %r815, %r815;
}

	// end inline asm
	and.b32  	%r840, %r815, %r812;
	mov.b32 	%r820, 4;
	// begin inline asm
	{
    .reg .pred p;
    and.b32 %r818, %r834, %r820;    setp.ne.u32 p, %r818, 0;
    vote.ballot.sync.b32 %r818, p, 0xffffffff;
    @!p not.b32 %r818, %r818;
}

	// end inline asm
	and.b32  	%r841, %r818, %r840;
	mov.b32 	%r823, 8;
	// begin inline asm
	{
    .reg .pred p;
    and.b32 %r821, %r834, %r823;    setp.ne.u32 p, %r821, 0;
    vote.ballot.sync.b32 %r821, p, 0xffffffff;
    @!p not.b32 %r821, %r821;
}

	// end inline asm
	and.b32  	%r842, %r821, %r841;
	mov.b32 	%r826, 16;
	// begin inline asm
	{
    .reg .pred p;
    and.b32 %r824, %r834, %r826;    setp.ne.u32 p, %r824, 0;
    vote.ballot.sync.b32 %r824, p, 0xffffffff;
    @!p not.b32 %r824, %r824;
}

	// end inline asm
	and.b32  	%r843, %r824, %r842;
	mov.b32 	%r829, 32;
	// begin inline asm
	{
    .reg .pred p;
    and.b32 %r827, %r834, %r829;    setp.ne.u32 p, %r827, 0;
    vote.ballot.sync.b32 %r827, p, 0xffffffff;
    @!p not.b32 %r827, %r827;
}

	// end inline asm
	and.b32  	%r844, %r827, %r843;
	mov.b32 	%r832, 64;
	// begin inline asm
	{
    .reg .pred p;
    and.b32 %r830, %r834, %r832;    setp.ne.u32 p, %r830, 0;
    vote.ballot.sync.b32 %r830, p, 0xffffffff;
    @!p not.b32 %r830, %r830;
}

	// end inline asm
	and.b32  	%r845, %r830, %r844;
	mov.b32 	%r835, 128;
	// begin inline asm
	{
    .reg .pred p;
    and.b32 %r833, %r834, %r835;    setp.ne.u32 p, %r833, 0;
    vote.ballot.sync.b32 %r833, p, 0xffffffff;
    @!p not.b32 %r833, %r833;
}

	// end inline asm
	and.b32  	%r846, %r833, %r845;
	clz.b32 	%r847, %r846;
	sub.s32 	%r94, 31, %r847;
	and.b32  	%r848, %r473, %r846;
	popc.b32 	%r95, %r848;
	setp.ne.s32 	%p101, %r152, %r94;
	mov.b32 	%r1285, 0;
	@%p101 bra 	$L__BB14_157;
	shl.b32 	%r849, %r1, 5;
	and.b32  	%r850, %r849, 31744;
	mov.u32 	%r851, _ZZN3cub18CUB_300001_SM_10006detail10radix_sort29DeviceRadixSortOnesweepKernelINS1_5radix10policy_hubImmyE10Policy1000ELNS0_9SortOrderE0EmmyiiNS1_21identity_decomposer_tEEEvPT5_SB_PT3_PKSC_PT1_PKSG_PT2_PKSK_T4_iiT6_E1s;
	add.s32 	%r852, %r851, %r850;
	shr.u64 	%rd272, %rd604, %r534;
	cvt.u32.u64 	%r854, %rd272;
	and.b32  	%r855, %r854, %r8;
	shl.b32 	%r856, %r855, 2;
	add.s32 	%r857, %r852, %r856;
	atom.shared.add.u32 	%r1285, [%r857], %r95;
$L__BB14_157:
	shfl.sync.idx.b32	%r883|%p102, %r1285, %r94, 31, -1;
	add.s32 	%r98, %r95, %r883;
	shr.u64 	%rd273, %rd603, %r534;
	cvt.u32.u64 	%r885, %rd273;
	and.b32  	%r880, %r885, %r8;
	mov.b32 	%r860, 1;
	// begin inline asm
	{
    .reg .pred p;
    and.b32 %r858, %r880, %r860;    setp.ne.u32 p, %r858, 0;
    vote.ballot.sync.b32 %r858, p, 0xffffffff;
    @!p not.b32 %r858, %r858;
}

	// end inline asm
	mov.b32 	%r863, 2;
	// begin inline asm
	{
    .reg .pred p;
    and.b32 %r861, %r880, %r863;    setp.ne.u32 p, %r861, 0;
    vote.ballot.sync.b32 %r861, p, 0xffffffff;
    @!p not.b32 %r861, %r861;
}

	// end inline asm
	and.b32  	%r886, %r861, %r858;
	mov.b32 	%r866, 4;
	// begin inline asm
	{
    .reg .pred p;
    and.b32 %r864, %r880, %r866;    setp.ne.u32 p, %r864, 0;
    vote.ballot.sync.b32 %r864, p, 0xffffffff;
    @!p not.b32 %r864, %r864;
}

	// end inline asm
	and.b32  	%r887, %r864, %r886;
	mov.b32 	%r869, 8;
	// begin inline asm
	{
    .reg .pred p;
    and.b32 %r867, %r880, %r869;    setp.ne.u32 p, %r867, 0;
    vote.ballot.sync.b32 %r867, p, 0xffffffff;
    @!p not.b32 %r867, %r867;
}

	// end inline asm
	and.b32  	%r888, %r867, %r887;
	mov.b32 	%r872, 16;
	// begin inline asm
	{
    .reg .pred p;
    and.b32 %r870, %r880, %r872;    setp.ne.u32 p, %r870, 0;
    vote.ballot.sync.b32 %r870, p, 0xffffffff;
    @!p not.b32 %r870, %r870;
}

	// end inline asm
	and.b32  	%r889, %r870, %r888;
	mov.b32 	%r875, 32;
	// begin inline asm
	{
    .reg .pred p;
    and.b32 %r873, %r880, %r875;    setp.ne.u32 p, %r873, 0;
    vote.ballot.sync.b32 %r873, p, 0xffffffff;
    @!p not.b32 %r873, %r873;
}

	// end inline asm
	and.b32  	%r890, %r873, %r889;
	mov.b32 	%r878, 64;
	// begin inline asm
	{
    .reg .pred p;
    and.b32 %r876, %r880, %r878;    setp.ne.u32 p, %r876, 0;
    vote.ballot.sync.b32 %r876, p, 0xffffffff;
    @!p not.b32 %r876, %r876;
}

	// end inline asm
	and.b32  	%r891, %r876, %r890;
	mov.b32 	%r881, 128;
	// begin inline asm
	{
    .reg .pred p;
    and.b32 %r879, %r880, %r881;    setp.ne.u32 p, %r879, 0;
    vote.ballot.sync.b32 %r879, p, 0xffffffff;
    @!p not.b32 %r879, %r879;
}

	// end inline asm
	and.b32  	%r892, %r879, %r891;
	clz.b32 	%r893, %r892;
	sub.s32 	%r99, 31, %r893;
	and.b32  	%r894, %r473, %r892;
	popc.b32 	%r100, %r894;
	setp.ne.s32 	%p103, %r152, %r99;
	mov.b32 	%r1286, 0;
	@%p103 bra 	$L__BB14_159;
	shl.b32 	%r895, %r1, 5;
	and.b32  	%r896, %r895, 31744;
	mov.u32 	%r897, _ZZN3cub18CUB_300001_SM_10006detail10radix_sort29DeviceRadixSortOnesweepKernelINS1_5radix10policy_hubImmyE10Policy1000ELNS0_9SortOrderE0EmmyiiNS1_21identity_decomposer_tEEEvPT5_SB_PT3_PKSC_PT1_PKSG_PT2_PKSK_T4_iiT6_E1s;
	add.s32 	%r898, %r897, %r896;
	shr.u64 	%rd274, %rd603, %r534;
	cvt.u32.u64 	%r900, %rd274;
	and.b32  	%r901, %r900, %r8;
	shl.b32 	%r902, %r901, 2;
	add.s32 	%r903, %r898, %r902;
	atom.shared.add.u32 	%r1286, [%r903], %r100;
$L__BB14_159:
	shfl.sync.idx.b32	%r929|%p104, %r1286, %r99, 31, -1;
	add.s32 	%r103, %r100, %r929;
	shr.u64 	%rd275, %rd602, %r534;
	cvt.u32.u64 	%r931, %rd275;
	and.b32  	%r926, %r931, %r8;
	mov.b32 	%r906, 1;
	// begin inline asm
	{
    .reg .pred p;
    and.b32 %r904, %r926, %r906;    setp.ne.u32 p, %r904, 0;
    vote.ballot.sync.b32 %r904, p, 0xffffffff;
    @!p not.b32 %r904, %r904;
}

	// end inline asm
	mov.b32 	%r909, 2;
	// begin inline asm
	{
    .reg .pred p;
    and.b32 %r907, %r926, %r909;    setp.ne.u32 p, %r907, 0;
    vote.ballot.sync.b32 %r907, p, 0xffffffff;
    @!p not.b32 %r907, %r907;
}

	// end inline asm
	and.b32  	%r932, %r907, %r904;
	mov.b32 	%r912, 4;
	// begin inline asm
	{
    .reg .pred p;
    and.b32 %r910, %r926, %r912;    setp.ne.u32 p, %r910, 0;
    vote.ballot.sync.b32 %r910, p, 0xffffffff;
    @!p not.b32 %r910, %r910;
}

	// end inline asm
	and.b32  	%r933, %r910, %r932;
	mov.b32 	%r915, 8;
	// begin inline asm
	{
    .reg .pred p;
    and.b32 %r913, %r926, %r915;    setp.ne.u32 p, %r913, 0;
    vote.ballot.sync.b32 %r913, p, 0xffffffff;
    @!p not.b32 %r913, %r913;
}

	// end inline asm
	and.b32  	%r934, %r913, %r933;
	mov.b32 	%r918, 16;
	// begin inline asm
	{
    .reg .pred p;
    and.b32 %r916, %r926, %r918;    setp.ne.u32 p, %r916, 0;
    vote.ballot.sync.b32 %r916, p, 0xffffffff;
    @!p not.b32 %r916, %r916;
}

	// end inline asm
	and.b32  	%r935, %r916, %r934;
	mov.b32 	%r921, 32;
	// begin inline asm
	{
    .reg .pred p;
    and.b32 %r919, %r926, %r921;    setp.ne.u32 p, %r919, 0;
    vote.ballot.sync.b32 %r919, p, 0xffffffff;
    @!p not.b32 %r919, %r919;
}

	// end inline asm
	and.b32  	%r936, %r919, %r935;
	mov.b32 	%r924, 64;
	// begin inline asm
	{
    .reg .pred p;
    and.b32 %r922, %r926, %r924;    setp.ne.u32 p, %r922, 0;
    vote.ballot.sync.b32 %r922, p, 0xffffffff;
    @!p not.b32 %r922, %r922;
}

	// end inline asm
	and.b32  	%r937, %r922, %r936;
	mov.b32 	%r927, 128;
	// begin inline asm
	{
    .reg .pred p;
    and.b32 %r925, %r926, %r927;    setp.ne.u32 p, %r925, 0;
    vote.ballot.sync.b32 %r925, p, 0xffffffff;
    @!p not.b32 %r925, %r925;
}

	// end inline asm
	and.b32  	%r938, %r925, %r937;
	clz.b32 	%r939, %r938;
	sub.s32 	%r104, 31, %r939;
	and.b32  	%r940, %r473, %r938;
	popc.b32 	%r105, %r940;
	setp.ne.s32 	%p105, %r152, %r104;
	mov.b32 	%r1287, 0;
	@%p105 bra 	$L__BB14_161;
	shl.b32 	%r941, %r1, 5;
	and.b32  	%r942, %r941, 31744;
	mov.u32 	%r943, _ZZN3cub18CUB_300001_SM_10006detail10radix_sort29DeviceRadixSortOnesweepKernelINS1_5radix10policy_hubImmyE10Policy1000ELNS0_9SortOrderE0EmmyiiNS1_21identity_decomposer_tEEEvPT5_SB_PT3_PKSC_PT1_PKSG_PT2_PKSK_T4_iiT6_E1s;
	add.s32 	%r944, %r943, %r942;
	shr.u64 	%rd276, %rd602, %r534;
	cvt.u32.u64 	%r946, %rd276;
	and.b32  	%r947, %r946, %r8;
	shl.b32 	%r948, %r947, 2;
	add.s32 	%r949, %r944, %r948;
	atom.shared.add.u32 	%r1287, [%r949], %r105;
$L__BB14_161:
	shfl.sync.idx.b32	%r975|%p106, %r1287, %r104, 31, -1;
	add.s32 	%r108, %r105, %r975;
	shr.u64 	%rd277, %rd601, %r534;
	cvt.u32.u64 	%r977, %rd277;
	and.b32  	%r972, %r977, %r8;
	mov.b32 	%r952, 1;
	// begin inline asm
	{
    .reg .pred p;
    and.b32 %r950, %r972, %r952;    setp.ne.u32 p, %r950, 0;
    vote.ballot.sync.b32 %r950, p, 0xffffffff;
    @!p not.b32 %r950, %r950;
}

	// end inline asm
	mov.b32 	%r955, 2;
	// begin inline asm
	{
    .reg .pred p;
    and.b32 %r953, %r972, %r955;    setp.ne.u32 p, %r953, 0;
    vote.ballot.sync.b32 %r953, p, 0xffffffff;
    @!p not.b32 %r953, %r953;
}

	// end inline asm
	and.b32  	%r978, %r953, %r950;
	mov.b32 	%r958, 4;
	// begin inline asm
	{
    .reg .pred p;
    and.b32 %r956, %r972, %r958;    setp.ne.u32 p, %r956, 0;
    vote.ballot.sync.b32 %r956, p, 0xffffffff;
    @!p not.b32 %r956, %r956;
}

	// end inline asm
	and.b32  	%r979, %r956, %r978;
	mov.b32 	%r961, 8;
	// begin inline asm
	{
    .reg .pred p;
    and.b32 %r959, %r972, %r961;    setp.ne.u32 p, %r959, 0;
    vote.ballot.sync.b32 %r959, p, 0xffffffff;
    @!p not.b32 %r959, %r959;
}

	// end inline asm
	and.b32  	%r980, %r959, %r979;
	mov.b32 	%r964, 16;
	// begin inline asm
	{
    .reg .pred p;
    and.b32 %r962, %r972, %r964;    setp.ne.u32 p, %r962, 0;
    vote.ballot.sync.b32 %r962, p, 0xffffffff;
    @!p not.b32 %r962, %r962;
}

	// end inline asm
	and.b32  	%r981, %r962, %r980;
	mov.b32 	%r967, 32;
	// begin inline asm
	{
    .reg .pred p;
    and.b32 %r965, %r972, %r967;    setp.ne.u32 p, %r965, 0;
    vote.ballot.sync.b32 %r965, p, 0xffffffff;
    @!p not.b32 %r965, %r965;
}

	// end inline asm
	and.b32  	%r982, %r965, %r981;
	mov.b32 	%r970, 64;
	// begin inline asm
	{
    .reg .pred p;
    and.b32 %r968, %r972, %r970;    setp.ne.u32 p, %r968, 0;
    vote.ballot.sync.b32 %r968, p, 0xffffffff;
    @!p not.b32 %r968, %r968;
}

	// end inline asm
	and.b32  	%r983, %r968, %r982;
	mov.b32 	%r973, 128;
	// begin inline asm
	{
    .reg .pred p;
    and.b32 %r971, %r972, %r973;    setp.ne.u32 p, %r971, 0;
    vote.ballot.sync.b32 %r971, p, 0xffffffff;
    @!p not.b32 %r971, %r971;
}

	// end inline asm
	and.b32  	%r984, %r971, %r983;
	clz.b32 	%r985, %r984;
	sub.s32 	%r109, 31, %r985;
	and.b32  	%r986, %r473, %r984;
	popc.b32 	%r110, %r986;
	setp.ne.s32 	%p107, %r152, %r109;
	mov.b32 	%r1288, 0;
	@%p107 bra 	$L__BB14_163;
	shl.b32 	%r987, %r1, 5;
	and.b32  	%r988, %r987, 31744;
	mov.u32 	%r989, _ZZN3cub18CUB_300001_SM_10006detail10radix_sort29DeviceRadixSortOnesweepKernelINS1_5radix10policy_hubImmyE10Policy1000ELNS0_9SortOrderE0EmmyiiNS1_21identity_decomposer_tEEEvPT5_SB_PT3_PKSC_PT1_PKSG_PT2_PKSK_T4_iiT6_E1s;
	add.s32 	%r990, %r989, %r988;
	shr.u64 	%rd278, %rd601, %r534;
	cvt.u32.u64 	%r992, %rd278;
	and.b32  	%r993, %r992, %r8;
	shl.b32 	%r994, %r993, 2;
	add.s32 	%r995, %r990, %r994;
	atom.shared.add.u32 	%r1288, [%r995], %r110;
$L__BB14_163:
	shfl.sync.idx.b32	%r996|%p109, %r1288, %r109, 31, -1;
	add.s32 	%r997, %r110, %r996;
	bar.sync 	0;
	shl.b32 	%r998, %r58, 3;
	mov.u32 	%r999, _ZZN3cub18CUB_300001_SM_10006detail10radix_sort29DeviceRadixSortOnesweepKernelINS1_5radix10policy_hubImmyE10Policy1000ELNS0_9SortOrderE0EmmyiiNS1_21identity_decomposer_tEEEvPT5_SB_PT3_PKSC_PT1_PKSG_PT2_PKSK_T4_iiT6_E1s;
	add.s32 	%r113, %r999, %r998;
	st.shared.u64 	[%r113+-8], %rd612;
	shl.b32 	%r1000, %r63, 3;
	add.s32 	%r114, %r999, %r1000;
	st.shared.u64 	[%r114+-8], %rd611;
	shl.b32 	%r1001, %r68, 3;
	add.s32 	%r115, %r999, %r1001;
	st.shared.u64 	[%r115+-8], %rd610;
	shl.b32 	%r1002, %r73, 3;
	add.s32 	%r116, %r999, %r1002;
	st.shared.u64 	[%r116+-8], %rd609;
	shl.b32 	%r1003, %r78, 3;
	add.s32 	%r117, %r999, %r1003;
	st.shared.u64 	[%r117+-8], %rd608;
	shl.b32 	%r1004, %r83, 3;
	add.s32 	%r118, %r999, %r1004;
	st.shared.u64 	[%r118+-8], %rd607;
	shl.b32 	%r1005, %r88, 3;
	add.s32 	%r119, %r999, %r1005;
	st.shared.u64 	[%r119+-8], %rd606;
	shl.b32 	%r1006, %r93, 3;
	add.s32 	%r120, %r999, %r1006;
	st.shared.u64 	[%r120+-8], %rd605;
	shl.b32 	%r1007, %r98, 3;
	add.s32 	%r121, %r999, %r1007;
	st.shared.u64 	[%r121+-8], %rd604;
	shl.b32 	%r1008, %r103, 3;
	add.s32 	%r122, %r999, %r1008;
	st.shared.u64 	[%r122+-8], %rd603;
	shl.b32 	%r1009, %r108, 3;
	add.s32 	%r123, %r999, %r1009;
	st.shared.u64 	[%r123+-8], %rd602;
	shl.b32 	%r1010, %r997, 3;
	add.s32 	%r124, %r999, %r1010;
	st.shared.u64 	[%r124+-8], %rd601;
	shl.b32 	%r1011, %r1, 3;
	add.s32 	%r1012, %r999, %r1011;
	add.s32 	%r125, %r1012, 36864;
	@%p24 bra 	$L__BB14_171;
	ld.param.u64 	%rd588, [_ZN3cub18CUB_300001_SM_10006detail10radix_sort29DeviceRadixSortOnesweepKernelINS1_5radix10policy_hubImmyE10Policy1000ELNS0_9SortOrderE0EmmyiiNS1_21identity_decomposer_tEEEvPT5_SB_PT3_PKSC_PT1_PKSG_PT2_PKSK_T4_iiT6__param_3];
	cvta.to.global.u64 	%rd279, %rd588;
	shl.b64 	%rd280, %rd58, 3;
	add.s64 	%rd281, %rd279, %rd280;
	ld.global.u64 	%rd282, [%rd281];
	cvt.s64.s32 	%rd283, %r52;
	sub.s64 	%rd637, %rd282, %rd283;
	st.shared.u64 	[%r125], %rd637;
	setp.lt.s32 	%p110, %r4, 1;
	mov.u32 	%r1292, %r1272;
	@%p110 bra 	$L__BB14_170;
	mov.b32 	%r1290, -1;
	mov.u32 	%r1289, %r4;
	mov.u32 	%r1292, %r1272;
$L__BB14_166:
	add.s32 	%r129, %r1289, -1;
	shl.b32 	%r1014, %r129, 8;
	add.s32 	%r1015, %r1014, %r1;
	mul.wide.s32 	%rd284, %r1015, 4;
	add.s64 	%rd114, %rd3, %rd284;
$L__BB14_167:
	membar.cta;
	ld.volatile.global.u32 	%r130, [%rd114];
	setp.eq.s32 	%p111, %r130, 0;
	@%p111 bra 	$L__BB14_167;
	and.b32  	%r1016, %r130, 1073741823;
	add.s32 	%r1292, %r1016, %r1292;
	setp.gt.s32 	%p112, %r130, -1;
	vote.sync.ballot.b32 	%r1290, %p112, %r1290;
	setp.gt.u32 	%p114, %r1289, 1;
	and.pred  	%p115, %p112, %p114;
	mov.u32 	%r1289, %r129;
	@%p115 bra 	$L__BB14_166;
	ld.shared.u64 	%rd637, [%r125];
$L__BB14_170:
	or.b32  	%r1017, %r1292, -2147483648;
	st.volatile.global.u32 	[%rd55], %r1017;
	sub.s32 	%r1018, %r1292, %r1272;
	cvt.s64.s32 	%rd285, %r1018;
	add.s64 	%rd286, %rd637, %rd285;
	st.shared.u64 	[%r125], %rd286;
$L__BB14_171:
	ld.param.u64 	%rd585, [_ZN3cub18CUB_300001_SM_10006detail10radix_sort29DeviceRadixSortOnesweepKernelINS1_5radix10policy_hubImmyE10Policy1000ELNS0_9SortOrderE0EmmyiiNS1_21identity_decomposer_tEEEvPT5_SB_PT3_PKSC_PT1_PKSG_PT2_PKSK_T4_iiT6__param_2];
	setp.gt.u32 	%p116, %r1, 255;
	setp.lt.s32 	%p117, %r5, %r149;
	setp.eq.s64 	%p118, %rd585, 0;
	or.pred  	%p119, %p118, %p117;
	or.pred  	%p120, %p116, %p119;
	@%p120 bra 	$L__BB14_173;
	ld.param.u64 	%rd586, [_ZN3cub18CUB_300001_SM_10006detail10radix_sort29DeviceRadixSortOnesweepKernelINS1_5radix10policy_hubImmyE10Policy1000ELNS0_9SortOrderE0EmmyiiNS1_21identity_decomposer_tEEEvPT5_SB_PT3_PKSC_PT1_PKSG_PT2_PKSK_T4_iiT6__param_2];
	ld.shared.u64 	%rd287, [%r125];
	cvt.s64.s32 	%rd288, %r1272;
	cvt.s64.s32 	%rd289, %r52;
	add.s64 	%rd290, %rd289, %rd288;
	add.s64 	%rd291, %rd290, %rd287;
	cvta.to.global.u64 	%rd292, %rd586;
	shl.b64 	%rd293, %rd58, 3;
	add.s64 	%rd294, %rd292, %rd293;
	st.global.u64 	[%rd294], %rd291;
$L__BB14_173:
	setp.gt.s32 	%p121, %r5, %r149;
	bar.sync 	0;
	@%p121 bra 	$L__BB14_175;
	ld.shared.u64 	%rd295, [%r125+-36864];
	shr.u64 	%rd296, %rd295, %r534;
	cvt.u32.u64 	%r1020, %rd296;
	and.b32  	%r1021, %r1020, %r8;
	shl.b32 	%r1022, %r1021, 3;
	add.s32 	%r1024, %r999, 36864;
	add.s32 	%r1025, %r1024, %r1022;
	ld.shared.u64 	%rd297, [%r1025];
	add.s64 	%rd298, %rd297, %rd58;
	shl.b64 	%rd299, %rd298, 3;
	add.s64 	%rd300, %rd2, %rd299;
	st.global.u64 	[%rd300], %rd295;
	bar.warp.sync 	-1;
	ld.shared.u64 	%rd301, [%r125+-33792];
	shr.u64 	%rd302, %rd301, %r534;
	cvt.u32.u64 	%r1026, %rd302;
	and.b32  	%r1027, %r1026, %r8;
	shl.b32 	%r1028, %r1027, 3;
	add.s32 	%r1029, %r1024, %r1028;
	ld.shared.u64 	%rd303, [%r1029];
	add.s64 	%rd304, %rd303, %rd58;
	shl.b64 	%rd305, %rd304, 3;
	add.s64 	%rd306, %rd2, %rd305;
	st.global.u64 	[%rd306+3072], %rd301;
	bar.warp.sync 	-1;
	ld.shared.u64 	%rd307, [%r125+-30720];
	shr.u64 	%rd308, %rd307, %r534;
	cvt.u32.u64 	%r1030, %rd308;
	and.b32  	%r1031, %r1030, %r8;
	shl.b32 	%r1032, %r1031, 3;
	add.s32 	%r1033, %r1024, %r1032;
	ld.shared.u64 	%rd309, [%r1033];
	add.s64 	%rd310, %rd309, %rd58;
	shl.b64 	%rd311, %rd310, 3;
	add.s64 	%rd312, %rd2, %rd311;
	st.global.u64 	[%rd312+6144], %rd307;
	bar.warp.sync 	-1;
	ld.shared.u64 	%rd313, [%r125+-27648];
	shr.u64 	%rd314, %rd313, %r534;
	cvt.u32.u64 	%r1034, %rd314;
	and.b32  	%r1035, %r1034, %r8;
	shl.b32 	%r1036, %r1035, 3;
	add.s32 	%r1037, %r1024, %r1036;
	ld.shared.u64 	%rd315, [%r1037];
	add.s64 	%rd316, %rd315, %rd58;
	shl.b64 	%rd317, %rd316, 3;
	add.s64 	%rd318, %rd2, %rd317;
	st.global.u64 	[%rd318+9216], %rd313;
	bar.warp.sync 	-1;
	ld.shared.u64 	%rd319, [%r125+-24576];
	shr.u64 	%rd320, %rd319, %r534;
	cvt.u32.u64 	%r1038, %rd320;
	and.b32  	%r1039, %r1038, %r8;
	shl.b32 	%r1040, %r1039, 3;
	add.s32 	%r1041, %r1024, %r1040;
	ld.shared.u64 	%rd321, [%r1041];
	add.s64 	%rd322, %rd321, %rd58;
	shl.b64 	%rd323, %rd322, 3;
	add.s64 	%rd324, %rd2, %rd323;
	st.global.u64 	[%rd324+12288], %rd319;
	bar.warp.sync 	-1;
	ld.shared.u64 	%rd325, [%r125+-21504];
	shr.u64 	%rd326, %rd325, %r534;
	cvt.u32.u64 	%r1042, %rd326;
	and.b32  	%r1043, %r1042, %r8;
	shl.b32 	%r1044, %r1043, 3;
	add.s32 	%r1045, %r1024, %r1044;
	ld.shared.u64 	%rd327, [%r1045];
	add.s64 	%rd328, %rd327, %rd58;
	shl.b64 	%rd329, %rd328, 3;
	add.s64 	%rd330, %rd2, %rd329;
	st.global.u64 	[%rd330+15360], %rd325;
	bar.warp.sync 	-1;
	ld.shared.u64 	%rd331, [%r125+-18432];
	shr.u64 	%rd332, %rd331, %r534;
	cvt.u32.u64 	%r1046, %rd332;
	and.b32  	%r1047, %r1046, %r8;
	shl.b32 	%r1048, %r1047, 3;
	add.s32 	%r1049, %r1024, %r1048;
	ld.shared.u64 	%rd333, [%r1049];
	add.s64 	%rd334, %rd333, %rd58;
	shl.b64 	%rd335, %rd334, 3;
	add.s64 	%rd336, %rd2, %rd335;
	st.global.u64 	[%rd336+18432], %rd331;
	bar.warp.sync 	-1;
	ld.shared.u64 	%rd337, [%r125+-15360];
	shr.u64 	%rd338, %rd337, %r534;
	cvt.u32.u64 	%r1050, %rd338;
	and.b32  	%r1051, %r1050, %r8;
	shl.b32 	%r1052, %r1051, 3;
	add.s32 	%r1053, %r1024, %r1052;
	ld.shared.u64 	%rd339, [%r1053];
	add.s64 	%rd340, %rd339, %rd58;
	shl.b64 	%rd341, %rd340, 3;
	add.s64 	%rd342, %rd2, %rd341;
	st.global.u64 	[%rd342+21504], %rd337;
	bar.warp.sync 	-1;
	ld.shared.u64 	%rd343, [%r125+-12288];
	shr.u64 	%rd344, %rd343, %r534;
	cvt.u32.u64 	%r1054, %rd344;
	and.b32  	%r1055, %r1054, %r8;
	shl.b32 	%r1056, %r1055, 3;
	add.s32 	%r1057, %r1024, %r1056;
	ld.shared.u64 	%rd345, [%r1057];
	add.s64 	%rd346, %rd345, %rd58;
	shl.b64 	%rd347, %rd346, 3;
	add.s64 	%rd348, %rd2, %rd347;
	st.global.u64 	[%rd348+24576], %rd343;
	bar.warp.sync 	-1;
	ld.shared.u64 	%rd349, [%r125+-9216];
	shr.u64 	%rd350, %rd349, %r534;
	cvt.u32.u64 	%r1058, %rd350;
	and.b32  	%r1059, %r1058, %r8;
	shl.b32 	%r1060, %r1059, 3;
	add.s32 	%r1061, %r1024, %r1060;
	ld.shared.u64 	%rd351, [%r1061];
	add.s64 	%rd352, %rd351, %rd58;
	shl.b64 	%rd353, %rd352, 3;
	add.s64 	%rd354, %rd2, %rd353;
	st.global.u64 	[%rd354+27648], %rd349;
	bar.warp.sync 	-1;
	ld.shared.u64 	%rd355, [%r125+-6144];
	shr.u64 	%rd356, %rd355, %r534;
	cvt.u32.u64 	%r1062, %rd356;
	and.b32  	%r1063, %r1062, %r8;
	shl.b32 	%r1064, %r1063, 3;
	add.s32 	%r1065, %r1024, %r1064;
	ld.shared.u64 	%rd357, [%r1065];
	add.s64 	%rd358, %rd357, %rd58;
	shl.b64 	%rd359, %rd358, 3;
	add.s64 	%rd360, %rd2, %rd359;
	st.global.u64 	[%rd360+30720], %rd355;
	bar.warp.sync 	-1;
	ld.shared.u64 	%rd361, [%r125+-3072];
	shr.u64 	%rd362, %rd361, %r534;
	cvt.u32.u64 	%r1066, %rd362;
	and.b32  	%r1067, %r1066, %r8;
	shl.b32 	%r1068, %r1067, 3;
	add.s32 	%r1069, %r1024, %r1068;
	ld.shared.u64 	%rd363, [%r1069];
	add.s64 	%rd364, %rd363, %rd58;
	shl.b64 	%rd365, %rd364, 3;
	add.s64 	%rd366, %rd2, %rd365;
	st.global.u64 	[%rd366+33792], %rd361;
	bar.warp.sync 	-1;
	bra.uni 	$L__BB14_200;
$L__BB14_175:
	mad.lo.s32 	%r134, %r4, -4608, %r149;
	setp.ge.s32 	%p122, %r1, %r134;
	@%p122 bra 	$L__BB14_177;
	ld.shared.u64 	%rd367, [%r125+-36864];
	shr.u64 	%rd368, %rd367, %r534;
	cvt.u32.u64 	%r1071, %rd368;
	and.b32  	%r1072, %r1071, %r8;
	shl.b32 	%r1073, %r1072, 3;
	add.s32 	%r1075, %r999, %r1073;
	ld.shared.u64 	%rd369, [%r1075+36864];
	add.s64 	%rd370, %rd369, %rd58;
	shl.b64 	%rd371, %rd370, 3;
	add.s64 	%rd372, %rd2, %rd371;
	st.global.u64 	[%rd372], %rd367;
$L__BB14_177:
	bar.warp.sync 	-1;
	add.s32 	%r1076, %r1, 384;
	setp.ge.s32 	%p123, %r1076, %r134;
	@%p123 bra 	$L__BB14_179;
	ld.shared.u64 	%rd373, [%r125+-33792];
	shr.u64 	%rd374, %rd373, %r534;
	cvt.u32.u64 	%r1078, %rd374;
	and.b32  	%r1079, %r1078, %r8;
	shl.b32 	%r1080, %r1079, 3;
	add.s32 	%r1082, %r999, %r1080;
	ld.shared.u64 	%rd375, [%r1082+36864];
	add.s64 	%rd376, %rd375, %rd58;
	shl.b64 	%rd377, %rd376, 3;
	add.s64 	%rd378, %rd2, %rd377;
	st.global.u64 	[%rd378+3072], %rd373;
$L__BB14_179:
	bar.warp.sync 	-1;
	add.s32 	%r1083, %r1, 768;
	setp.ge.s32 	%p124, %r1083, %r134;
	@%p124 bra 	$L__BB14_181;
	ld.shared.u64 	%rd379, [%r125+-30720];
	shr.u64 	%rd380, %rd379, %r534;
	cvt.u32.u64 	%r1085, %rd380;
	and.b32  	%r1086, %r1085, %r8;
	shl.b32 	%r1087, %r1086, 3;
	add.s32 	%r1089, %r999, %r1087;
	ld.shared.u64 	%rd381, [%r1089+36864];
	add.s64 	%rd382, %rd381, %rd58;
	shl.b64 	%rd383, %rd382, 3;
	add.s64 	%rd384, %rd2, %rd383;
	st.global.u64 	[%rd384+6144], %rd379;
$L__BB14_181:
	bar.warp.sync 	-1;
	add.s32 	%r1090, %r1, 1152;
	setp.ge.s32 	%p125, %r1090, %r134;
	@%p125 bra 	$L__BB14_183;
	ld.shared.u64 	%rd385, [%r125+-27648];
	shr.u64 	%rd386, %rd385, %r534;
	cvt.u32.u64 	%r1092, %rd386;
	and.b32  	%r1093, %r1092, %r8;
	shl.b32 	%r1094, %r1093, 3;
	add.s32 	%r1096, %r999, %r1094;
	ld.shared.u64 	%rd387, [%r1096+36864];
	add.s64 	%rd388, %rd387, %rd58;
	shl.b64 	%rd389, %rd388, 3;
	add.s64 	%rd390, %rd2, %rd389;
	st.global.u64 	[%rd390+9216], %rd385;
$L__BB14_183:
	bar.warp.sync 	-1;
	add.s32 	%r1097, %r1, 1536;
	setp.ge.s32 	%p126, %r1097, %r134;
	@%p126 bra 	$L__BB14_185;
	ld.shared.u64 	%rd391, [%r125+-24576];
	shr.u64 	%rd392, %rd391, %r534;
	cvt.u32.u64 	%r1099, %rd392;
	and.b32  	%r1100, %r1099, %r8;
	shl.b32 	%r1101, %r1100, 3;
	add.s32 	%r1103, %r999, %r1101;
	ld.shared.u64 	%rd393, [%r1103+36864];
	add.s64 	%rd394, %rd393, %rd58;
	shl.b64 	%rd395, %rd394, 3;
	add.s64 	%rd396, %rd2, %rd395;
	st.global.u64 	[%rd396+12288], %rd391;
$L__BB14_185:
	bar.warp.sync 	-1;
	add.s32 	%r1104, %r1, 1920;
	setp.ge.s32 	%p127, %r1104, %r134;
	@%p127 bra 	$L__BB14_187;
	ld.shared.u64 	%rd397, [%r125+-21504];
	shr.u64 	%rd398, %rd397, %r534;
	cvt.u32.u64 	%r1106, %rd398;
	and.b32  	%r1107, %r1106, %r8;
	shl.b32 	%r1108, %r1107, 3;
	add.s32 	%r1110, %r999, %r1108;
	ld.shared.u64 	%rd399, [%r1110+36864];
	add.s64 	%rd400, %rd399, %rd58;
	shl.b64 	%rd401, %rd400, 3;
	add.s64 	%rd402, %rd2, %rd401;
	st.global.u64 	[%rd402+15360], %rd397;
$L__BB14_187:
	bar.warp.sync 	-1;
	add.s32 	%r1111, %r1, 2304;
	setp.ge.s32 	%p128, %r1111, %r134;
	@%p128 bra 	$L__BB14_189;
	ld.shared.u64 	%rd403, [%r125+-18432];
	shr.u64 	%rd404, %rd403, %r534;
	cvt.u32.u64 	%r1113, %rd404;
	and.b32  	%r1114, %r1113, %r8;
	shl.b32 	%r1115, %r1114, 3;
	add.s32 	%r1117, %r999, %r1115;
	ld.shared.u64 	%rd405, [%r1117+36864];
	add.s64 	%rd406, %rd405, %rd58;
	shl.b64 	%rd407, %rd406, 3;
	add.s64 	%rd408, %rd2, %rd407;
	st.global.u64 	[%rd408+18432], %rd403;
$L__BB14_189:
	bar.warp.sync 	-1;
	add.s32 	%r1118, %r1, 2688;
	setp.ge.s32 	%p129, %r1118, %r134;
	@%p129 bra 	$L__BB14_191;
	ld.shared.u64 	%rd409, [%r125+-15360];
	shr.u64 	%rd410, %rd409, %r534;
	cvt.u32.u64 	%r1120, %rd410;
	and.b32  	%r1121, %r1120, %r8;
	shl.b32 	%r1122, %r1121, 3;
	add.s32 	%r1124, %r999, %r1122;
	ld.shared.u64 	%rd411, [%r1124+36864];
	add.s64 	%rd412, %rd411, %rd58;
	shl.b64 	%rd413, %rd412, 3;
	add.s64 	%rd414, %rd2, %rd413;
	st.global.u64 	[%rd414+21504], %rd409;
$L__BB14_191:
	bar.warp.sync 	-1;
	or.b32  	%r1125, %r1, 3072;
	setp.ge.s32 	%p130, %r1125, %r134;
	@%p130 bra 	$L__BB14_193;
	ld.shared.u64 	%rd415, [%r125+-12288];
	shr.u64 	%rd416, %rd415, %r534;
	cvt.u32.u64 	%r1127, %rd416;
	and.b32  	%r1128, %r1127, %r8;
	shl.b32 	%r1129, %r1128, 3;
	add.s32 	%r1131, %r999, %r1129;
	ld.shared.u64 	%rd417, [%r1131+36864];
	add.s64 	%rd418, %rd417, %rd58;
	shl.b64 	%rd419, %rd418, 3;
	add.s64 	%rd420, %rd2, %rd419;
	st.global.u64 	[%rd420+24576], %rd415;
$L__BB14_193:
	bar.warp.sync 	-1;
	add.s32 	%r1132, %r1, 3456;
	setp.ge.s32 	%p131, %r1132, %r134;
	@%p131 bra 	$L__BB14_195;
	ld.shared.u64 	%rd421, [%r125+-9216];
	shr.u64 	%rd422, %rd421, %r534;
	cvt.u32.u64 	%r1134, %rd422;
	and.b32  	%r1135, %r1134, %r8;
	shl.b32 	%r1136, %r1135, 3;
	add.s32 	%r1138, %r999, %r1136;
	ld.shared.u64 	%rd423, [%r1138+36864];
	add.s64 	%rd424, %rd423, %rd58;
	shl.b64 	%rd425, %rd424, 3;
	add.s64 	%rd426, %rd2, %rd425;
	st.global.u64 	[%rd426+27648], %rd421;
$L__BB14_195:
	bar.warp.sync 	-1;
	add.s32 	%r1139, %r1, 3840;
	setp.ge.s32 	%p132, %r1139, %r134;
	@%p132 bra 	$L__BB14_197;
	ld.shared.u64 	%rd427, [%r125+-6144];
	shr.u64 	%rd428, %rd427, %r534;
	cvt.u32.u64 	%r1141, %rd428;
	and.b32  	%r1142, %r1141, %r8;
	shl.b32 	%r1143, %r1142, 3;
	add.s32 	%r1145, %r999, %r1143;
	ld.shared.u64 	%rd429, [%r1145+36864];
	add.s64 	%rd430, %rd429, %rd58;
	shl.b64 	%rd431, %rd430, 3;
	add.s64 	%rd432, %rd2, %rd431;
	st.global.u64 	[%rd432+30720], %rd427;
$L__BB14_197:
	bar.warp.sync 	-1;
	add.s32 	%r1146, %r1, 4224;
	setp.ge.s32 	%p133, %r1146, %r134;
	@%p133 bra 	$L__BB14_199;
	ld.shared.u64 	%rd433, [%r125+-3072];
	shr.u64 	%rd434, %rd433, %r534;
	cvt.u32.u64 	%r1148, %rd434;
	and.b32  	%r1149, %r1148, %r8;
	shl.b32 	%r1150, %r1149, 3;
	add.s32 	%r1152, %r999, %r1150;
	ld.shared.u64 	%rd435, [%r1152+36864];
	add.s64 	%rd436, %rd435, %rd58;
	shl.b64 	%rd437, %rd436, 3;
	add.s64 	%rd438, %rd2, %rd437;
	st.global.u64 	[%rd438+33792], %rd433;
$L__BB14_199:
	bar.warp.sync 	-1;
$L__BB14_200:
	setp.gt.s32 	%p134, %r5, %r149;
	ld.shared.u64 	%rd439, [%r125+-36864];
	shr.u64 	%rd440, %rd439, %r534;
	cvt.u32.u64 	%r1154, %rd440;
	and.b32  	%r135, %r1154, %r8;
	ld.shared.u64 	%rd441, [%r125+-33792];
	shr.u64 	%rd442, %rd441, %r534;
	cvt.u32.u64 	%r1155, %rd442;
	and.b32  	%r136, %r1155, %r8;
	ld.shared.u64 	%rd443, [%r125+-30720];
	shr.u64 	%rd444, %rd443, %r534;
	cvt.u32.u64 	%r1156, %rd444;
	and.b32  	%r137, %r1156, %r8;
	ld.shared.u64 	%rd445, [%r125+-27648];
	shr.u64 	%rd446, %rd445, %r534;
	cvt.u32.u64 	%r1157, %rd446;
	and.b32  	%r138, %r1157, %r8;
	ld.shared.u64 	%rd447, [%r125+-24576];
	shr.u64 	%rd448, %rd447, %r534;
	cvt.u32.u64 	%r1158, %rd448;
	and.b32  	%r139, %r1158, %r8;
	ld.shared.u64 	%rd449, [%r125+-21504];
	shr.u64 	%rd450, %rd449, %r534;
	cvt.u32.u64 	%r1159, %rd450;
	and.b32  	%r140, %r1159, %r8;
	ld.shared.u64 	%rd451, [%r125+-18432];
	shr.u64 	%rd452, %rd451, %r534;
	cvt.u32.u64 	%r1160, %rd452;
	and.b32  	%r141, %r1160, %r8;
	ld.shared.u64 	%rd453, [%r125+-15360];
	shr.u64 	%rd454, %rd453, %r534;
	cvt.u32.u64 	%r1161, %rd454;
	and.b32  	%r142, %r1161, %r8;
	ld.shared.u64 	%rd455, [%r125+-12288];
	shr.u64 	%rd456, %rd455, %r534;
	cvt.u32.u64 	%r1162, %rd456;
	and.b32  	%r143, %r1162, %r8;
	ld.shared.u64 	%rd457, [%r125+-9216];
	shr.u64 	%rd458, %rd457, %r534;
	cvt.u32.u64 	%r1163, %rd458;
	and.b32  	%r144, %r1163, %r8;
	ld.shared.u64 	%rd459, [%r125+-6144];
	shr.u64 	%rd460, %rd459, %r534;
	cvt.u32.u64 	%r1164, %rd460;
	and.b32  	%r145, %r1164, %r8;
	ld.shared.u64 	%rd461, [%r125+-3072];
	shr.u64 	%rd462, %rd461, %r534;
	cvt.u32.u64 	%r1165, %rd462;
	and.b32  	%r146, %r1165, %r8;
	@%p134 bra 	$L__BB14_202;
	ld.global.u64 	%rd649, [%rd57];
	ld.global.u64 	%rd650, [%rd57+256];
	ld.global.u64 	%rd651, [%rd57+512];
	ld.global.u64 	%rd652, [%rd57+768];
	ld.global.u64 	%rd653, [%rd57+1024];
	ld.global.u64 	%rd654, [%rd57+1280];
	ld.global.u64 	%rd655, [%rd57+1536];
	ld.global.u64 	%rd656, [%rd57+1792];
	ld.global.u64 	%rd657, [%rd57+2048];
	ld.global.u64 	%rd658, [%rd57+2304];
	ld.global.u64 	%rd659, [%rd57+2560];
	ld.global.u64 	%rd660, [%rd57+2816];
	bra.uni 	$L__BB14_226;
$L__BB14_202:
	cvt.u32.u64 	%r1166, %rd56;
	mul.lo.s32 	%r1167, %r4, 4608;
	sub.s32 	%r147, %r149, %r1167;
	setp.ge.s32 	%p135, %r1166, %r147;
	@%p135 bra 	$L__BB14_204;
	ld.global.u64 	%rd649, [%rd57];
$L__BB14_204:
	add.s32 	%r1169, %r1166, 32;
	setp.ge.s32 	%p136, %r1169, %r147;
	@%p136 bra 	$L__BB14_206;
	ld.global.u64 	%rd650, [%rd57+256];
$L__BB14_206:
	add.s32 	%r1171, %r1166, 64;
	setp.ge.s32 	%p137, %r1171, %r147;
	@%p137 bra 	$L__BB14_208;
	ld.global.u64 	%rd651, [%rd57+512];
$L__BB14_208:
	add.s32 	%r1173, %r1166, 96;
	setp.ge.s32 	%p138, %r1173, %r147;
	@%p138 bra 	$L__BB14_210;
	ld.global.u64 	%rd652, [%rd57+768];
$L__BB14_210:
	add.s32 	%r1175, %r1166, 128;
	setp.ge.s32 	%p139, %r1175, %r147;
	@%p139 bra 	$L__BB14_212;
	ld.global.u64 	%rd653, [%rd57+1024];
$L__BB14_212:
	add.s32 	%r1177, %r1166, 160;
	setp.ge.s32 	%p140, %r1177, %r147;
	@%p140 bra 	$L__BB14_214;
	ld.global.u64 	%rd654, [%rd57+1280];
$L__BB14_214:
	add.s32 	%r1179, %r1166, 192;
	setp.ge.s32 	%p141, %r1179, %r147;
	@%p141 bra 	$L__BB14_216;
	ld.global.u64 	%rd655, [%rd57+1536];
$L__BB14_216:
	add.s32 	%r1181, %r1166, 224;
	setp.ge.s32 	%p142, %r1181, %r147;
	@%p142 bra 	$L__BB14_218;
	ld.global.u64 	%rd656, [%rd57+1792];
$L__BB14_218:
	cvt.u32.u64 	%r1182, %rd56;
	add.s32 	%r1183, %r1182, 256;
	setp.ge.s32 	%p143, %r1183, %r147;
	@%p143 bra 	$L__BB14_220;
	ld.global.u64 	%rd657, [%rd57+2048];
$L__BB14_220:
	cvt.u32.u64 	%r1184, %rd56;
	add.s32 	%r1185, %r1184, 288;
	setp.ge.s32 	%p144, %r1185, %r147;
	@%p144 bra 	$L__BB14_222;
	ld.global.u64 	%rd658, [%rd57+2304];
$L__BB14_222:
	cvt.u32.u64 	%r1186, %rd56;
	add.s32 	%r1187, %r1186, 320;
	setp.ge.s32 	%p145, %r1187, %r147;
	@%p145 bra 	$L__BB14_224;
	ld.global.u64 	%rd659, [%rd57+2560];
$L__BB14_224:
	cvt.u32.u64 	%r1188, %rd56;
	add.s32 	%r1189, %r1188, 352;
	setp.ge.s32 	%p146, %r1189, %r147;
	@%p146 bra 	$L__BB14_226;
	ld.global.u64 	%rd660, [%rd57+2816];
$L__BB14_226:
	setp.gt.s32 	%p147, %r5, %r149;
	bar.sync 	0;
	st.shared.u64 	[%r113+-8], %rd649;
	st.shared.u64 	[%r114+-8], %rd650;
	st.shared.u64 	[%r115+-8], %rd651;
	st.shared.u64 	[%r116+-8], %rd652;
	st.shared.u64 	[%r117+-8], %rd653;
	st.shared.u64 	[%r118+-8], %rd654;
	st.shared.u64 	[%r119+-8], %rd655;
	st.shared.u64 	[%r120+-8], %rd656;
	st.shared.u64 	[%r121+-8], %rd657;
	st.shared.u64 	[%r122+-8], %rd658;
	st.shared.u64 	[%r123+-8], %rd659;
	st.shared.u64 	[%r124+-8], %rd660;
	bar.sync 	0;
	@%p147 bra 	$L__BB14_228;
	ld.shared.u64 	%rd475, [%r125+-36864];
	shl.b32 	%r1190, %r135, 3;
	mov.u32 	%r1191, _ZZN3cub18CUB_300001_SM_10006detail10radix_sort29DeviceRadixSortOnesweepKernelINS1_5radix10policy_hubImmyE10Policy1000ELNS0_9SortOrderE0EmmyiiNS1_21identity_decomposer_tEEEvPT5_SB_PT3_PKSC_PT1_PKSG_PT2_PKSK_T4_iiT6_E1s;
	add.s32 	%r1192, %r1191, 36864;
	add.s32 	%r1193, %r1192, %r1190;
	ld.shared.u64 	%rd476, [%r1193];
	add.s64 	%rd477, %rd476, %rd58;
	shl.b64 	%rd478, %rd477, 3;
	add.s64 	%rd479, %rd1, %rd478;
	st.global.u64 	[%rd479], %rd475;
	bar.warp.sync 	-1;
	ld.shared.u64 	%rd480, [%r125+-33792];
	shl.b32 	%r1194, %r136, 3;
	add.s32 	%r1195, %r1192, %r1194;
	ld.shared.u64 	%rd481, [%r1195];
	add.s64 	%rd482, %rd481, %rd58;
	shl.b64 	%rd483, %rd482, 3;
	add.s64 	%rd484, %rd1, %rd483;
	st.global.u64 	[%rd484+3072], %rd480;
	bar.warp.sync 	-1;
	ld.shared.u64 	%rd485, [%r125+-30720];
	shl.b32 	%r1196, %r137, 3;
	add.s32 	%r1197, %r1192, %r1196;
	ld.shared.u64 	%rd486, [%r1197];
	add.s64 	%rd487, %rd486, %rd58;
	shl.b64 	%rd488, %rd487, 3;
	add.s64 	%rd489, %rd1, %rd488;
	st.global.u64 	[%rd489+6144], %rd485;
	bar.warp.sync 	-1;
	ld.shared.u64 	%rd490, [%r125+-27648];
	shl.b32 	%r1198, %r138, 3;
	add.s32 	%r1199, %r1192, %r1198;
	ld.shared.u64 	%rd491, [%r1199];
	add.s64 	%rd492, %rd491, %rd58;
	shl.b64 	%rd493, %rd492, 3;
	add.s64 	%rd494, %rd1, %rd493;
	st.global.u64 	[%rd494+9216], %rd490;
	bar.warp.sync 	-1;
	ld.shared.u64 	%rd495, [%r125+-24576];
	shl.b32 	%r1200, %r139, 3;
	add.s32 	%r1201, %r1192, %r1200;
	ld.shared.u64 	%rd496, [%r1201];
	add.s64 	%rd497, %rd496, %rd58;
	shl.b64 	%rd498, %rd497, 3;
	add.s64 	%rd499, %rd1, %rd498;
	st.global.u64 	[%rd499+12288], %rd495;
	bar.warp.sync 	-1;
	ld.shared.u64 	%rd500, [%r125+-21504];
	shl.b32 	%r1202, %r140, 3;
	add.s32 	%r1203, %r1192, %r1202;
	ld.shared.u64 	%rd501, [%r1203];
	add.s64 	%rd502, %rd501, %rd58;
	shl.b64 	%rd503, %rd502, 3;
	add.s64 	%rd504, %rd1, %rd503;
	st.global.u64 	[%rd504+15360], %rd500;
	bar.warp.sync 	-1;
	ld.shared.u64 	%rd505, [%r125+-18432];
	shl.b32 	%r1204, %r141, 3;
	add.s32 	%r1205, %r1192, %r1204;
	ld.shared.u64 	%rd506, [%r1205];
	add.s64 	%rd507, %rd506, %rd58;
	shl.b64 	%rd508, %rd507, 3;
	add.s64 	%rd509, %rd1, %rd508;
	st.global.u64 	[%rd509+18432], %rd505;
	bar.warp.sync 	-1;
	ld.shared.u64 	%rd510, [%r125+-15360];
	shl.b32 	%r1206, %r142, 3;
	add.s32 	%r1207, %r1192, %r1206;
	ld.shared.u64 	%rd511, [%r1207];
	add.s64 	%rd512, %rd511, %rd58;
	shl.b64 	%rd513, %rd512, 3;
	add.s64 	%rd514, %rd1, %rd513;
	st.global.u64 	[%rd514+21504], %rd510;
	bar.warp.sync 	-1;
	ld.shared.u64 	%rd515, [%r125+-12288];
	shl.b32 	%r1208, %r143, 3;
	add.s32 	%r1209, %r1192, %r1208;
	ld.shared.u64 	%rd516, [%r1209];
	add.s64 	%rd517, %rd516, %rd58;
	shl.b64 	%rd518, %rd517, 3;
	add.s64 	%rd519, %rd1, %rd518;
	st.global.u64 	[%rd519+24576], %rd515;
	bar.warp.sync 	-1;
	ld.shared.u64 	%rd520, [%r125+-9216];
	shl.b32 	%r1210, %r144, 3;
	add.s32 	%r1211, %r1192, %r1210;
	ld.shared.u64 	%rd521, [%r1211];
	add.s64 	%rd522, %rd521, %rd58;
	shl.b64 	%rd523, %rd522, 3;
	add.s64 	%rd524, %rd1, %rd523;
	st.global.u64 	[%rd524+27648], %rd520;
	bar.warp.sync 	-1;
	ld.shared.u64 	%rd525, [%r125+-6144];
	shl.b32 	%r1212, %r145, 3;
	add.s32 	%r1213, %r1192, %r1212;
	ld.shared.u64 	%rd526, [%r1213];
	add.s64 	%rd527, %rd526, %rd58;
	shl.b64 	%rd528, %rd527, 3;
	add.s64 	%rd529, %rd1, %rd528;
	st.global.u64 	[%rd529+30720], %rd525;
	bar.warp.sync 	-1;
	ld.shared.u64 	%rd530, [%r125+-3072];
	shl.b32 	%r1214, %r146, 3;
	add.s32 	%r1215, %r1192, %r1214;
	ld.shared.u64 	%rd531, [%r1215];
	add.s64 	%rd532, %rd531, %rd58;
	shl.b64 	%rd533, %rd532, 3;
	add.s64 	%rd534, %rd1, %rd533;
	st.global.u64 	[%rd534+33792], %rd530;
	bar.warp.sync 	-1;
	bra.uni 	$L__BB14_253;
$L__BB14_228:
	mad.lo.s32 	%r148, %r4, -4608, %r149;
	shl.b32 	%r1216, %r135, 3;
	mov.u32 	%r1217, _ZZN3cub18CUB_300001_SM_10006detail10radix_sort29DeviceRadixSortOnesweepKernelINS1_5radix10policy_hubImmyE10Policy1000ELNS0_9SortOrderE0EmmyiiNS1_21identity_decomposer_tEEEvPT5_SB_PT3_PKSC_PT1_PKSG_PT2_PKSK_T4_iiT6_E1s;
	add.s32 	%r1218, %r1217, %r1216;
	ld.shared.u64 	%rd164, [%r1218+36864];
	setp.ge.s32 	%p148, %r1, %r148;
	@%p148 bra 	$L__BB14_230;
	ld.shared.u64 	%rd535, [%r125+-36864];
	add.s64 	%rd536, %rd164, %rd58;
	shl.b64 	%rd537, %rd536, 3;
	add.s64 	%rd538, %rd1, %rd537;
	st.global.u64 	[%rd538], %rd535;
$L__BB14_230:
	bar.warp.sync 	-1;
	shl.b32 	%r1219, %r136, 3;
	add.s32 	%r1221, %r1217, %r1219;
	ld.shared.u64 	%rd165, [%r1221+36864];
	add.s32 	%r1222, %r1, 384;
	setp.ge.s32 	%p149, %r1222, %r148;
	@%p149 bra 	$L__BB14_232;
	ld.shared.u64 	%rd539, [%r125+-33792];
	add.s64 	%rd540, %rd165, %rd58;
	shl.b64 	%rd541, %rd540, 3;
	add.s64 	%rd542, %rd1, %rd541;
	st.global.u64 	[%rd542+3072], %rd539;
$L__BB14_232:
	bar.warp.sync 	-1;
	shl.b32 	%r1223, %r137, 3;
	add.s32 	%r1225, %r1217, %r1223;
	ld.shared.u64 	%rd166, [%r1225+36864];
	add.s32 	%r1226, %r1, 768;
	setp.ge.s32 	%p150, %r1226, %r148;
	@%p150 bra 	$L__BB14_234;
	ld.shared.u64 	%rd543, [%r125+-30720];
	add.s64 	%rd544, %rd166, %rd58;
	shl.b64 	%rd545, %rd544, 3;
	add.s64 	%rd546, %rd1, %rd545;
	st.global.u64 	[%rd546+6144], %rd543;
$L__BB14_234:
	bar.warp.sync 	-1;
	shl.b32 	%r1227, %r138, 3;
	add.s32 	%r1229, %r1217, %r1227;
	ld.shared.u64 	%rd167, [%r1229+36864];
	add.s32 	%r1230, %r1, 1152;
	setp.ge.s32 	%p151, %r1230, %r148;
	@%p151 bra 	$L__BB14_236;
	ld.shared.u64 	%rd547, [%r125+-27648];
	add.s64 	%rd548, %rd167, %rd58;
	shl.b64 	%rd549, %rd548, 3;
	add.s64 	%rd550, %rd1, %rd549;
	st.global.u64 	[%rd550+9216], %rd547;
$L__BB14_236:
	bar.warp.sync 	-1;
	shl.b32 	%r1231, %r139, 3;
	add.s32 	%r1233, %r1217, %r1231;
	ld.shared.u64 	%rd168, [%r1233+36864];
	add.s32 	%r1234, %r1, 1536;
	setp.ge.s32 	%p152, %r1234, %r148;
	@%p152 bra 	$L__BB14_238;
	ld.shared.u64 	%rd551, [%r125+-24576];
	add.s64 	%rd552, %rd168, %rd58;
	shl.b64 	%rd553, %rd552, 3;
	add.s64 	%rd554, %rd1, %rd553;
	st.global.u64 	[%rd554+12288], %rd551;
$L__BB14_238:
	bar.warp.sync 	-1;
	shl.b32 	%r1235, %r140, 3;
	add.s32 	%r1237, %r1217, %r1235;
	ld.shared.u64 	%rd169, [%r1237+36864];
	add.s32 	%r1238, %r1, 1920;
	setp.ge.s32 	%p153, %r1238, %r148;
	@%p153 bra 	$L__BB14_240;
	ld.shared.u64 	%rd555, [%r125+-21504];
	add.s64 	%rd556, %rd169, %rd58;
	shl.b64 	%rd557, %rd556, 3;
	add.s64 	%rd558, %rd1, %rd557;
	st.global.u64 	[%rd558+15360], %rd555;
$L__BB14_240:
	bar.warp.sync 	-1;
	shl.b32 	%r1239, %r141, 3;
	add.s32 	%r1241, %r1217, %r1239;
	ld.shared.u64 	%rd170, [%r1241+36864];
	add.s32 	%r1242, %r1, 2304;
	setp.ge.s32 	%p154, %r1242, %r148;
	@%p154 bra 	$L__BB14_242;
	ld.shared.u64 	%rd559, [%r125+-18432];
	add.s64 	%rd560, %rd170, %rd58;
	shl.b64 	%rd561, %rd560, 3;
	add.s64 	%rd562, %rd1, %rd561;
	st.global.u64 	[%rd562+18432], %rd559;
$L__BB14_242:
	bar.warp.sync 	-1;
	shl.b32 	%r1243, %r142, 3;
	add.s32 	%r1245, %r1217, %r1243;
	ld.shared.u64 	%rd171, [%r1245+36864];
	add.s32 	%r1246, %r1, 2688;
	setp.ge.s32 	%p155, %r1246, %r148;
	@%p155 bra 	$L__BB14_244;
	ld.shared.u64 	%rd563, [%r125+-15360];
	add.s64 	%rd564, %rd171, %rd58;
	shl.b64 	%rd565, %rd564, 3;
	add.s64 	%rd566, %rd1, %rd565;
	st.global.u64 	[%rd566+21504], %rd563;
$L__BB14_244:
	bar.warp.sync 	-1;
	shl.b32 	%r1247, %r143, 3;
	add.s32 	%r1249, %r1217, %r1247;
	ld.shared.u64 	%rd172, [%r1249+36864];
	or.b32  	%r1250, %r1, 3072;
	setp.ge.s32 	%p156, %r1250, %r148;
	@%p156 bra 	$L__BB14_246;
	ld.shared.u64 	%rd567, [%r125+-12288];
	add.s64 	%rd568, %rd172, %rd58;
	shl.b64 	%rd569, %rd568, 3;
	add.s64 	%rd570, %rd1, %rd569;
	st.global.u64 	[%rd570+24576], %rd567;
$L__BB14_246:
	bar.warp.sync 	-1;
	shl.b32 	%r1251, %r144, 3;
	add.s32 	%r1253, %r1217, %r1251;
	ld.shared.u64 	%rd173, [%r1253+36864];
	add.s32 	%r1254, %r1, 3456;
	setp.ge.s32 	%p157, %r1254, %r148;
	@%p157 bra 	$L__BB14_248;
	ld.shared.u64 	%rd571, [%r125+-9216];
	add.s64 	%rd572, %rd173, %rd58;
	shl.b64 	%rd573, %rd572, 3;
	add.s64 	%rd574, %rd1, %rd573;
	st.global.u64 	[%rd574+27648], %rd571;
$L__BB14_248:
	bar.warp.sync 	-1;
	shl.b32 	%r1255, %r145, 3;
	add.s32 	%r1257, %r1217, %r1255;
	ld.shared.u64 	%rd174, [%r1257+36864];
	add.s32 	%r1258, %r1, 3840;
	setp.ge.s32 	%p158, %r1258, %r148;
	@%p158 bra 	$L__BB14_250;
	ld.shared.u64 	%rd575, [%r125+-6144];
	add.s64 	%rd576, %rd174, %rd58;
	shl.b64 	%rd577, %rd576, 3;
	add.s64 	%rd578, %rd1, %rd577;
	st.global.u64 	[%rd578+30720], %rd575;
$L__BB14_250:
	bar.warp.sync 	-1;
	shl.b32 	%r1259, %r146, 3;
	add.s32 	%r1261, %r1217, %r1259;
	ld.shared.u64 	%rd579, [%r1261+36864];
	add.s64 	%rd175, %rd579, %rd58;
	add.s32 	%r1262, %r1, 4224;
	setp.ge.s32 	%p159, %r1262, %r148;
	@%p159 bra 	$L__BB14_252;
	ld.shared.u64 	%rd580, [%r125+-3072];
	shl.b64 	%rd581, %rd175, 3;
	add.s64 	%rd582, %rd1, %rd581;
	st.global.u64 	[%rd582+33792], %rd580;
$L__BB14_252:
	bar.warp.sync 	-1;
$L__BB14_253:
	ret;

}


// ===== COMPILED SASS (sm_100) =====

	.target	sm_100

	.elftype	@"ET_EXEC"


//--------------------- .note.nv.tkinfo           --------------------------
	.section	.note.nv.tkinfo,"",@"SHT_NOTE"
	.sectionflags	@"SHF_NOTE_NV_TKINFO"
	.tkinfo
        /*0018*/ 	.word	0x00000002
        /*0030*/ 	.string	""
        /*0030*/ 	.string	"ptxas"
        /*0030*/ 	.string	"Cuda compilation tools, release 13.0, V13.0.88"
        /*0030*/ 	.string	"Build cuda_13.0.r13.0/compiler.36424714_0"
        /*0030*/ 	.string	"-arch sm_100 -m 64 "



//--------------------- .note.nv.cuinfo           --------------------------
	.section	.note.nv.cuinfo,"",@"SHT_NOTE"
	.sectionflags	@"SHF_NOTE_NV_CUINFO"
        /*0018*/ 	.short	0x0002
        /*001a*/ 	.short	0x0064
        /*001c*/ 	.short	0x0082
	.zero		2


//--------------------- .nv.info                  --------------------------
	.section	.nv.info,"",@"SHT_CUDA_INFO"
	.align	4


	//----- nvinfo : EIATTR_REGCOUNT
	.align		4
        /*0000*/ 	.byte	0x04, 0x2f
        /*0002*/ 	.short	(.L_49 - .L_48)
	.align		4
.L_48:
        /*0004*/ 	.word	index@(_Z6arangePii)
        /*0008*/ 	.word	0x00000008


	//----- nvinfo : EIATTR_FRAME_SIZE
	.align		4
.L_49:
        /*000c*/ 	.byte	0x04, 0x11
        /*000e*/ 	.short	(.L_51 - .L_50)
	.align		4
.L_50:
        /*0010*/ 	.word	index@(_Z6arangePii)
        /*0014*/ 	.word	0x00000000


	//----- nvinfo : EIATTR_REGCOUNT
	.align		4
.L_51:
        /*0018*/ 	.byte	0x04, 0x2f
        /*001a*/ 	.short	(.L_53 - .L_52)
	.align		4
.L_52:
        /*001c*/ 	.word	index@(_Z14compute_mortoniPmPA3_dPd)
        /*0020*/ 	.word	0x0000001e


	//----- nvinfo : EIATTR_FRAME_SIZE
	.align		4
.L_53:
        /*0024*/ 	.byte	0x04, 0x11
        /*0026*/ 	.short	(.L_55 - .L_54)
	.align		4
.L_54:
        /*0028*/ 	.word	index@($__internal_0_$__cuda_sm20_div_rn_f64_full)
        /*002c*/ 	.word	0x00000000


	//----- nvinfo : EIATTR_FRAME_SIZE
	.align		4
.L_55:
        /*0030*/ 	.byte	0x04, 0x11
        /*0032*/ 	.short	(.L_57 - .L_56)
	.align		4
.L_56:
        /*0034*/ 	.word	index@(_Z14compute_mortoniPmPA3_dPd)
        /*0038*/ 	.word	0x00000000


	//----- nvinfo : EIATTR_REGCOUNT
	.align		4
.L_57:
        /*003c*/ 	.byte	0x04, 0x2f
        /*003e*/ 	.short	(.L_59 - .L_58)
	.align		4
.L_58:
        /*0040*/ 	.word	index@(_Z6setboxPdS_Pi)
        /*0044*/ 	.word	0x0000000c


	//----- nvinfo : EIATTR_FRAME_SIZE
	.align		4
.L_59:
        /*0048*/ 	.byte	0x04, 0x11
        /*004a*/ 	.short	(.L_61 - .L_60)
	.align		4
.L_60:
        /*004c*/ 	.word	index@(_Z6setboxPdS_Pi)
        /*0050*/ 	.word	0x00000000


	//----- nvinfo : EIATTR_REGCOUNT
	.align		4
.L_61:
        /*0054*/ 	.byte	0x04, 0x2f
        /*0056*/ 	.short	(.L_63 - .L_62)
	.align		4
.L_62:
        /*0058*/ 	.word	index@(_Z8dbgprintPdi)
        /*005c*/ 	.word	0x0000001c


	//----- nvinfo : EIATTR_FRAME_SIZE
	.align		4
.L_63:
        /*0060*/ 	.byte	0x04, 0x11
        /*0062*/ 	.short	(.L_65 - .L_64)
	.align		4
.L_64:
        /*0064*/ 	.word	index@(_Z8dbgprintPdi)
        /*0068*/ 	.word	0x00000018


	//----- nvinfo : EIATTR_REGCOUNT
	.align		4
.L_65:
        /*006c*/ 	.byte	0x04, 0x2f
        /*006e*/ 	.short	(.L_67 - .L_66)
	.align		4
.L_66:
        /*0070*/ 	.word	index@(_Z9dbgiprintPii)
        /*0074*/ 	.word	0x0000001c


	//----- nvinfo : EIATTR_FRAME_SIZE
	.align		4
.L_67:
        /*0078*/ 	.byte	0x04, 0x11
        /*007a*/ 	.short	(.L_69 - .L_68)
	.align		4
.L_68:
        /*007c*/ 	.word	index@(_Z9dbgiprintPii)
        /*0080*/ 	.word	0x00000008


	//----- nvinfo : EIATTR_REGCOUNT
	.align		4
.L_69:
        /*0084*/ 	.byte	0x04, 0x2f
        /*0086*/ 	.short	(.L_71 - .L_70)
	.align		4
.L_70:
        /*0088*/ 	.word	index@(_Z9dbguprintPmi)
        /*008c*/ 	.word	0x0000001b


	//----- nvinfo : EIATTR_FRAME_SIZE
	.align		4
.L_71:
        /*0090*/ 	.byte	0x04, 0x11
        /*0092*/ 	.short	(.L_73 - .L_72)
	.align		4
.L_72:
        /*0094*/ 	.word	index@(_Z9dbguprintPmi)
        /*0098*/ 	.word	0x00000010


	//----- nvinfo : EIATTR_REGCOUNT
	.align		4
.L_73:
        /*009c*/ 	.byte	0x04, 0x2f
        /*009e*/ 	.short	(.L_75 - .L_74)
	.align		4
.L_74:
        /*00a0*/ 	.word	index@(_ZN3cub18CUB_300001_SM_10006detail11EmptyKernelIvEEvv)
        /*00a4*/ 	.word	0x00000004


	//----- nvinfo : EIATTR_FRAME_SIZE
	.align		4
.L_75:
        /*00a8*/ 	.byte	0x04, 0x11
        /*00aa*/ 	.short	(.L_77 - .L_76)
	.align		4
.L_76:
        /*00ac*/ 	.word	index@(_ZN3cub18CUB_300001_SM_10006detail11EmptyKernelIvEEvv)
        /*00b0*/ 	.word	0x00000000


	//----- nvinfo : EIATTR_REGCOUNT
	.align		4
.L_77:
        /*00b4*/ 	.byte	0x04, 0x2f
        /*00b6*/ 	.short	(.L_79 - .L_78)
	.align		4
.L_78:
        /*00b8*/ 	.word	index@(_ZN3cub18CUB_300001_SM_10006detail10radix_sort31DeviceRadixSortSingleTileKernelINS1_5radix10policy_hubImiyE10Policy1000ELNS0_9SortOrderE0EmiyNS1_21identity_decomposer_tEEEvPKT1_PSA_PKT2_PSE_T3_iiT4_)
        /*00bc*/ 	.word	0x0000007b


	//----- nvinfo : EIATTR_FRAME_SIZE
	.align		4
.L_79:
        /*00c0*/ 	.byte	0x04, 0x11
        /*00c2*/ 	.short	(.L_81 - .L_80)
	.align		4
.L_80:
        /*00c4*/ 	.word	index@(_ZN3cub18CUB_300001_SM_10006detail10radix_sort31DeviceRadixSortSingleTileKernelINS1_5radix10policy_hubImiyE10Policy1000ELNS0_9SortOrderE0EmiyNS1_21identity_decomposer_tEEEvPKT1_PSA_PKT2_PSE_T3_iiT4_)
        /*00c8*/ 	.word	0x00000000


	//----- nvinfo : EIATTR_REGCOUNT
	.align		4
.L_81:
        /*00cc*/ 	.byte	0x04, 0x2f
        /*00ce*/ 	.short	(.L_83 - .L_82)
	.align		4
.L_82:
        /*00d0*/ 	.word	index@(_ZN3cub18CUB_300001_SM_10006detail10radix_sort30DeviceRadixSortHistogramKernelINS1_5radix10policy_hubImiyE10Policy1000ELNS0_9SortOrderE0EmyNS1_21identity_decomposer_tEEEvPT2_PKT1_SA_iiT3_)
        /*00d4*/ 	.word	0x00000030


	//----- nvinfo : EIATTR_FRAME_SIZE
	.align		4
.L_83:
        /*00d8*/ 	.byte	0x04, 0x11
        /*00da*/ 	.short	(.L_85 - .L_84)
	.align		4
.L_84:
        /*00dc*/ 	.word	index@(_ZN3cub18CUB_300001_SM_10006detail10radix_sort30DeviceRadixSortHistogramKernelINS1_5radix10policy_hubImiyE10Policy1000ELNS0_9SortOrderE0EmyNS1_21identity_decomposer_tEEEvPT2_PKT1_SA_iiT3_)
        /*00e0*/ 	.word	0x00000000


	//----- nvinfo : EIATTR_REGCOUNT
	.align		4
.L_85:
        /*00e4*/ 	.byte	0x04, 0x2f
        /*00e6*/ 	.short	(.L_87 - .L_86)
	.align		4
.L_86:
        /*00e8*/ 	.word	index@(_ZN3cub18CUB_300001_SM_10006detail10radix_sort33DeviceRadixSortExclusiveSumKernelINS1_5radix10policy_hubImiyE10Policy1000EyEEvPT0_)
        /*00ec*/ 	.word	0x00000020


	//----- nvinfo : EIATTR_FRAME_SIZE
	.align		4
.L_87:
        /*00f0*/ 	.byte	0x04, 0x11
        /*00f2*/ 	.short	(.L_89 - .L_88)
	.align		4
.L_88:
        /*00f4*/ 	.word	index@(_ZN3cub18CUB_300001_SM_10006detail10radix_sort33DeviceRadixSortExclusiveSumKernelINS1_5radix10policy_hubImiyE10Policy1000EyEEvPT0_)
        /*00f8*/ 	.word	0x00000000


	//----- nvinfo : EIATTR_REGCOUNT
	.align		4
.L_89:
        /*00fc*/ 	.byte	0x04, 0x2f
        /*00fe*/ 	.short	(.L_91 - .L_90)
	.align		4
.L_90:
        /*0100*/ 	.word	index@(_ZN3cub18CUB_300001_SM_10006detail10radix_sort29DeviceRadixSortOnesweepKernelINS1_5radix10policy_hubImiyE10Policy1000ELNS0_9SortOrderE0EmiyiiNS1_21identity_decomposer_tEEEvPT5_SB_PT3_PKSC_PT1_PKSG_PT2_PKSK_T4_iiT6_)
        /*0104*/ 	.word	0x0000005b


	//----- nvinfo : EIATTR_FRAME_SIZE
	.align		4
.L_91:
        /*0108*/ 	.byte	0x04, 0x11
        /*010a*/ 	.short	(.L_93 - .L_92)
	.align		4
.L_92:
        /*010c*/ 	.word	index@(_ZN3cub18CUB_300001_SM_10006detail10radix_sort29DeviceRadixSortOnesweepKernelINS1_5radix10policy_hubImiyE10Policy1000ELNS0_9SortOrderE0EmiyiiNS1_21identity_decomposer_tEEEvPT5_SB_PT3_PKSC_PT1_PKSG_PT2_PKSK_T4_iiT6_)
        /*0110*/ 	.word	0x00000000


	//----- nvinfo : EIATTR_REGCOUNT
	.align		4
.L_93:
        /*0114*/ 	.byte	0x04, 0x2f
        /*0116*/ 	.short	(.L_95 - .L_94)
	.align		4
.L_94:
        /*0118*/ 	.word	index@(_ZN3cub18CUB_300001_SM_10006detail10radix_sort31DeviceRadixSortSingleTileKernelINS1_5radix10policy_hubImmyE10Policy1000ELNS0_9SortOrderE0EmmyNS1_21identity_decomposer_tEEEvPKT1_PSA_PKT2_PSE_T3_iiT4_)
        /*011c*/ 	.word	0x0000007f


	//----- nvinfo : EIATTR_FRAME_SIZE
	.align		4
.L_95:
        /*0120*/ 	.byte	0x04, 0x11
        /*0122*/ 	.short	(.L_97 - .L_96)
	.align		4
.L_96:
        /*0124*/ 	.word	index@(_ZN3cub18CUB_300001_SM_10006detail10radix_sort31DeviceRadixSortSingleTileKernelINS1_5radix10policy_hubImmyE10Policy1000ELNS0_9SortOrderE0EmmyNS1_21identity_decomposer_tEEEvPKT1_PSA_PKT2_PSE_T3_iiT4_)
        /*0128*/ 	.word	0x00000000


	//----- nvinfo : EIATTR_REGCOUNT
	.align		4
.L_97:
        /*012c*/ 	.byte	0x04, 0x2f
        /*012e*/ 	.short	(.L_99 - .L_98)
	.align		4
.L_98:
        /*0130*/ 	.word	index@(_ZN3cub18CUB_300001_SM_10006detail10radix_sort30DeviceRadixSortHistogramKernelINS1_5radix10policy_hubImmyE10Policy1000ELNS0_9SortOrderE0EmyNS1_21identity_decomposer_tEEEvPT2_PKT1_SA_iiT3_)
        /*0134*/ 	.word	0x00000030


	//----- nvinfo : EIATTR_FRAME_SIZE
	.align		4
.L_99:
        /*0138*/ 	.byte	0x04, 0x11
        /*013a*/ 	.short	(.L_101 - .L_100)
	.align		4
.L_100:
        /*013c*/ 	.word	index@(_ZN3cub18CUB_300001_SM_10006detail10radix_sort30DeviceRadixSortHistogramKernelINS1_5radix10policy_hubImmyE10Policy1000ELNS0_9SortOrderE0EmyNS1_21identity_decomposer_tEEEvPT2_PKT1_SA_iiT3_)
        /*0140*/ 	.word	0x00000000


	//----- nvinfo : EIATTR_REGCOUNT
	.align		4
.L_101:
        /*0144*/ 	.byte	0x04, 0x2f
        /*0146*/ 	.short	(.L_103 - .L_102)
	.align		4
.L_102:
        /*0148*/ 	.word	index@(_ZN3cub18CUB_300001_SM_10006detail10radix_sort33DeviceRadixSortExclusiveSumKernelINS1_5radix10policy_hubImmyE10Policy1000EyEEvPT0_)
        /*014c*/ 	.word	0x00000020


	//----- nvinfo : EIATTR_FRAME_SIZE
	.align		4
.L_103:
        /*0150*/ 	.byte	0x04, 0x11
        /*0152*/ 	.short	(.L_105 - .L_104)
	.align		4
.L_104:
        /*0154*/ 	.word	index@(_ZN3cub18CUB_300001_SM_10006detail10radix_sort33DeviceRadixSortExclusiveSumKernelINS1_5radix10policy_hubImmyE10Policy1000EyEEvPT0_)
        /*0158*/ 	.word	0x00000000


	//----- nvinfo : EIATTR_REGCOUNT
	.align		4
.L_105:
        /*015c*/ 	.byte	0x04, 0x2f
        /*015e*/ 	.short	(.L_107 - .L_106)
	.align		4
.L_106:
        /*0160*/ 	.word	index@(_ZN3cub18CUB_300001_SM_10006detail10radix_sort29DeviceRadixSortOnesweepKernelINS1_5radix10policy_hubImmyE10Policy1000ELNS0_9SortOrderE0EmmyiiNS1_21identity_decomposer_tEEEvPT5_SB_PT3_PKSC_PT1_PKSG_PT2_PKSK_T4_iiT6_)
        /*0164*/ 	.word	0x0000004f


	//----- nvinfo : EIATTR_FRAME_SIZE
	.align		4
.L_107:
        /*0168*/ 	.byte	0x04, 0x11
        /*016a*/ 	.short	(.L_109 - .L_108)
	.align		4
.L_108:
        /*016c*/ 	.word	index@(_ZN3cub18CUB_300001_SM_10006detail10radix_sort29DeviceRadixSortOnesweepKernelINS1_5radix10policy_hubImmyE10Policy1000ELNS0_9SortOrderE0EmmyiiNS1_21identity_decomposer_tEEEvPT5_SB_PT3_PKSC_PT1_PKSG_PT2_PKSK_T4_iiT6_)
        /*0170*/ 	.word	0x00000000


	//----- nvinfo : EIATTR_MIN_STACK_SIZE
	.align		4
.L_109:
        /*0174*/ 	.byte	0x04, 0x12
        /*0176*/ 	.short	(.L_111 - .L_110)
	.align		4
.L_110:
        /*0178*/ 	.word	index@(_ZN3cub18CUB_300001_SM_10006detail10radix_sort29DeviceRadixSortOnesweepKernelINS1_5radix10policy_hubImmyE10Policy1000ELNS0_9SortOrderE0EmmyiiNS1_21identity_decomposer_tEEEvPT5_SB_PT3_PKSC_PT1_PKSG_PT2_PKSK_T4_iiT6_)
        /*017c*/ 	.word	0x00000000


	//----- nvinfo : EIATTR_MIN_STACK_SIZE
	.align		4
.L_111:
        /*0180*/ 	.byte	0x04, 0x12
        /*0182*/ 	.short	(.L_113 - .L_112)
	.align		4
.L_112:
        /*0184*/ 	.word	index@(_ZN3cub18CUB_300001_SM_10006detail10radix_sort33DeviceRadixSortExclusiveSumKernelINS1_5radix10policy_hubImmyE10Policy1000EyEEvPT0_)
        /*0188*/ 	.word	0x00000000


	//----- nvinfo : EIATTR_MIN_STACK_SIZE
	.align		4
.L_113:
        /*018c*/ 	.byte	0x04, 0x12
        /*018e*/ 	.short	(.L_115 - .L_114)
	.align		4
.L_114:
        /*0190*/ 	.word	index@(_ZN3cub18CUB_300001_SM_10006detail10radix_sort30DeviceRadixSortHistogramKernelINS1_5radix10policy_hubImmyE10Policy1000ELNS0_9SortOrderE0EmyNS1_21identity_decomposer_tEEEvPT2_PKT1_SA_iiT3_)
        /*0194*/ 	.word	0x00000000


	//----- nvinfo : EIATTR_MIN_STACK_SIZE
	.align		4
.L_115:
        /*0198*/ 	.byte	0x04, 0x12
        /*019a*/ 	.short	(.L_117 - .L_116)
	.align		4
.L_116:
        /*019c*/ 	.word	index@(_ZN3cub18CUB_300001_SM_10006detail10radix_sort31DeviceRadixSortSingleTileKernelINS1_5radix10policy_hubImmyE10Policy1000ELNS0_9SortOrderE0EmmyNS1_21identity_decomposer_tEEEvPKT1_PSA_PKT2_PSE_T3_iiT4_)
        /*01a0*/ 	.word	0x00000000


	//----- nvinfo : EIATTR_MIN_STACK_SIZE
	.align		4
.L_117:
        /*01a4*/ 	.byte	0x04, 0x12
        /*01a6*/ 	.short	(.L_119 - .L_118)
	.align		4
.L_118:
        /*01a8*/ 	.word	index@(_ZN3cub18CUB_300001_SM_10006detail10radix_sort29DeviceRadixSortOnesweepKernelINS1_5radix10policy_hubImiyE10Policy1000ELNS0_9SortOrderE0EmiyiiNS1_21identity_decomposer_tEEEvPT5_SB_PT3_PKSC_PT1_PKSG_PT2_PKSK_T4_iiT6_)
        /*01ac*/ 	.word	0x00000000


	//----- nvinfo : EIATTR_MIN_STACK_SIZE
	.align		4
.L_119:
        /*01b0*/ 	.byte	0x04, 0x12
        /*01b2*/ 	.short	(.L_121 - .L_120)
	.align		4
.L_120:
        /*01b4*/ 	.word	index@(_ZN3cub18CUB_300001_SM_10006detail10radix_sort33DeviceRadixSortExclusiveSumKernelINS1_5radix10policy_hubImiyE10Policy1000EyEEvPT0_)
        /*01b8*/ 	.word	0x00000000


	//----- nvinfo : EIATTR_MIN_STACK_SIZE
	.align		4
.L_121:
        /*01bc*/ 	.byte	0x04, 0x12
        /*01be*/ 	.short	(.L_123 - .L_122)
	.align		4
.L_122:
        /*01c0*/ 	.word	index@(_ZN3cub18CUB_300001_SM_10006detail10radix_sort30DeviceRadixSortHistogramKernelINS1_5radix10policy_hubImiyE10Policy1000ELNS0_9SortOrderE0EmyNS1_21identity_decomposer_tEEEvPT2_PKT1_SA_iiT3_)
        /*01c4*/ 	.word	0x00000000


	//----- nvinfo : EIATTR_MIN_STACK_SIZE
	.align		4
.L_123:
        /*01c8*/ 	.byte	0x04, 0x12
        /*01ca*/ 	.short	(.L_125 - .L_124)
	.align		4
.L_124:
        /*01cc*/ 	.word	index@(_ZN3cub18CUB_300001_SM_10006detail10radix_sort31DeviceRadixSortSingleTileKernelINS1_5radix10policy_hubImiyE10Policy1000ELNS0_9SortOrderE0EmiyNS1_21identity_decomposer_tEEEvPKT1_PSA_PKT2_PSE_T3_iiT4_)
        /*01d0*/ 	.word	0x00000000


	//----- nvinfo : EIATTR_MIN_STACK_SIZE
	.align		4
.L_125:
        /*01d4*/ 	.byte	0x04, 0x12
        /*01d6*/ 	.short	(.L_127 - .L_126)
	.align		4
.L_126:
        /*01d8*/ 	.word	index@(_ZN3cub18CUB_300001_SM_10006detail11EmptyKernelIvEEvv)
        /*01dc*/ 	.word	0x00000000


	//----- nvinfo : EIATTR_MIN_STACK_SIZE
	.align		4
.L_127:
        /*01e0*/ 	.byte	0x04, 0x12
        /*01e2*/ 	.short	(.L_129 - .L_128)
	.align		4
.L_128:
        /*01e4*/ 	.word	index@(_Z9dbguprintPmi)
        /*01e8*/ 	.word	0x00000010


	//----- nvinfo : EIATTR_MIN_STACK_SIZE
	.align		4
.L_129:
        /*01ec*/ 	.byte	0x04, 0x12
        /*01ee*/ 	.short	(.L_131 - .L_130)
	.align		4
.L_130:
        /*01f0*/ 	.word	index@(_Z9dbgiprintPii)
        /*01f4*/ 	.word	0x00000008


	//----- nvinfo : EIATTR_MIN_STACK_SIZE
	.align		4
.L_131:
        /*01f8*/ 	.byte	0x04, 0x12
        /*01fa*/ 	.short	(.L_133 - .L_132)
	.align		4
.L_132:
        /*01fc*/ 	.word	index@(_Z8dbgprintPdi)
        /*0200*/ 	.word	0x00000018


	//----- nvinfo : EIATTR_MIN_STACK_SIZE
	.align		4
.L_133:
        /*0204*/ 	.byte	0x04, 0x12
        /*0206*/ 	.short	(.L_135 - .L_134)
	.align		4
.L_134:
        /*0208*/ 	.word	index@(_Z6setboxPdS_Pi)
        /*020c*/ 	.word	0x00000000


	//----- nvinfo : EIATTR_MIN_STACK_SIZE
	.align		4
.L_135:
        /*0210*/ 	.byte	0x04, 0x12
        /*0212*/ 	.short	(.L_137 - .L_136)
	.align		4
.L_136:
        /*0214*/ 	.word	index@(_Z14compute_mortoniPmPA3_dPd)
        /*0218*/ 	.word	0x00000000


	//----- nvinfo : EIATTR_MIN_STACK_SIZE
	.align		4
.L_137:
        /*021c*/ 	.byte	0x04, 0x12
        /*021e*/ 	.short	(.L_139 - .L_138)
	.align		4
.L_138:
        /*0220*/ 	.word	index@(_Z6arangePii)
        /*0224*/ 	.word	0x00000000
.L_139:


//--------------------- .nv.compat                --------------------------
	.section	.nv.compat,"",@"SHT_CUDA_COMPAT_INFO"
	.align	4
        /*0000*/ 	.byte	0x02, 0x09, 0x00, 0x00, 0x02, 0x02, 0x01, 0x00, 0x02, 0x05, 0x05, 0x00, 0x03, 0x07, 0x01, 0x01
        /*0010*/ 	.byte	0x02, 0x03, 0x00, 0x00, 0x02, 0x06, 0x01, 0x00, 0x04, 0x0b, 0x08, 0x00, 0x01, 0x00, 0x00, 0x00
        /*0020*/ 	.byte	0x00, 0x00, 0x00, 0x00


//--------------------- .nv.info._ZN3cub18CUB_300001_SM_10006detail10radix_sort29DeviceRadixSortOnesweepKernelINS1_5radix10policy_hubImmyE10Policy1000ELNS0_9SortOrderE0EmmyiiNS1_21identity_decomposer_tEEEvPT5_SB_PT3_PKSC_PT1_PKSG_PT2_PKSK_T4_iiT6_ --------------------------
	.section	.nv.info._ZN3cub18CUB_300001_SM_10006detail10radix_sort29DeviceRadixSortOnesweepKernelINS1_5radix10policy_hubImmyE10Policy1000ELNS0_9SortOrderE0EmmyiiNS1_21identity_decomposer_tEEEvPT5_SB_PT3_PKSC_PT1_PKSG_PT2_PKSK_T4_iiT6_,"",@"SHT_CUDA_INFO"
	.sectionflags	@""
	.align	4


	//----- nvinfo : EIATTR_CUDA_API_VERSION
	.align		4
        /*0000*/ 	.byte	0x04, 0x37
        /*0002*/ 	.short	(.L_141 - .L_140)
.L_140:
        /*0004*/ 	.word	0x00000082


	//----- nvinfo : EIATTR_KPARAM_INFO
	.align		4
.L_141:
        /*0008*/ 	.byte	0x04, 0x17
        /*000a*/ 	.short	(.L_143 - .L_142)
.L_142:
        /*000c*/ 	.word	0x00000000
        /*0010*/ 	.short	0x000b
        /*0012*/ 	.short	0x004c
        /*0014*/ 	.byte	0x00, 0xf0, 0x05, 0x00


	//----- nvinfo : EIATTR_KPARAM_INFO
	.align		4
.L_143:
        /*0018*/ 	.byte	0x04, 0x17
        /*001a*/ 	.short	(.L_145 - .L_144)
.L_144:
        /*001c*/ 	.word	0x00000000
        /*0020*/ 	.short	0x000a
        /*0022*/ 	.short	0x0048
        /*0024*/ 	.byte	0x00, 0xf0, 0x11, 0x00


	//----- nvinfo : EIATTR_KPARAM_INFO
	.align		4
.L_145:
        /*0028*/ 	.byte	0x04, 0x17
        /*002a*/ 	.short	(.L_147 - .L_146)
.L_146:
        /*002c*/ 	.word	0x00000000
        /*0030*/ 	.short	0x0009
        /*0032*/ 	.short	0x0044
        /*0034*/ 	.byte	0x00, 0xf0, 0x11, 0x00


	//----- nvinfo : EIATTR_KPARAM_INFO
	.align		4
.L_147:
        /*0038*/ 	.byte	0x04, 0x17
        /*003a*/ 	.short	(.L_149 - .L_148)
.L_148:
        /*003c*/ 	.word	0x00000000
        /*0040*/ 	.short	0x0008
        /*0042*/ 	.short	0x0040
        /*0044*/ 	.byte	0x00, 0xf0, 0x11, 0x00


	//----- nvinfo : EIATTR_KPARAM_INFO
	.align		4
.L_149:
        /*0048*/ 	.byte	0x04, 0x17
        /*004a*/ 	.short	(.L_151 - .L_150)
.L_150:
        /*004c*/ 	.word	0x00000000
        /*0050*/ 	.short	0x0007
        /*0052*/ 	.short	0x0038
        /*0054*/ 	.byte	0x00, 0xf5, 0x21, 0x00


	//----- nvinfo : EIATTR_KPARAM_INFO
	.align		4
.L_151:
        /*0058*/ 	.byte	0x04, 0x17
        /*005a*/ 	.short	(.L_153 - .L_152)
.L_152:
        /*005c*/ 	.word	0x00000000
        /*0060*/ 	.short	0x0006
        /*0062*/ 	.short	0x0030
        /*0064*/ 	.byte	0x00, 0xf5, 0x21, 0x00


	//----- nvinfo : EIATTR_KPARAM_INFO
	.align		4
.L_153:
        /*0068*/ 	.byte	0x04, 0x17
        /*006a*/ 	.short	(.L_155 - .L_154)
.L_154:
        /*006c*/ 	.word	0x00000000
        /*0070*/ 	.short	0x0005
        /*0072*/ 	.short	0x0028
        /*0074*/ 	.byte	0x00, 0xf5, 0x21, 0x00


	//----- nvinfo : EIATTR_KPARAM_INFO
	.align		4
.L_155:
        /*0078*/ 	.byte	0x04, 0x17
        /*007a*/ 	.short	(.L_157 - .L_156)
.L_156:
        /*007c*/ 	.word	0x00000000
        /*0080*/ 	.short	0x0004
        /*0082*/ 	.short	0x0020
        /*0084*/ 	.byte	0x00, 0xf5, 0x21, 0x00


	//----- nvinfo : EIATTR_KPARAM_INFO
	.align		4
.L_157:
        /*0088*/ 	.byte	0x04, 0x17
        /*008a*/ 	.short	(.L_159 - .L_158)
.L_158:
        /*008c*/ 	.word	0x00000000
        /*0090*/ 	.short	0x0003
        /*0092*/ 	.short	0x0018
        /*0094*/ 	.byte	0x00, 0xf5, 0x21, 0x00


	//----- nvinfo : EIATTR_KPARAM_INFO
	.align		4
.L_159:
        /*0098*/ 	.byte	0x04, 0x17
        /*009a*/ 	.short	(.L_161 - .L_160)
.L_160:
        /*009c*/ 	.word	0x00000000
        /*00a0*/ 	.short	0x0002
        /*00a2*/ 	.short	0x0010
        /*00a4*/ 	.byte	0x00, 0xf5, 0x21, 0x00


	//----- nvinfo : EIATTR_KPARAM_INFO
	.align		4
.L_161:
        /*00a8*/ 	.byte	0x04, 0x17
        /*00aa*/ 	.short	(.L_163 - .L_162)
.L_162:
        /*00ac*/ 	.word	0x00000000
        /*00b0*/ 	.short	0x0001
        /*00b2*/ 	.short	0x0008
        /*00b4*/ 	.byte	0x00, 0xf5, 0x21, 0x00


	//----- nvinfo : EIATTR_KPARAM_INFO
	.align		4
.L_163:
        /*00b8*/ 	.byte	0x04, 0x17
        /*00ba*/ 	.short	(.L_165 - .L_164)
.L_164:
        /*00bc*/ 	.word	0x00000000
        /*00c0*/ 	.short	0x0000
        /*00c2*/ 	.short	0x0000
        /*00c4*/ 	.byte	0x00, 0xf5, 0x21, 0x00


	//----- nvinfo : EIATTR_SPARSE_MMA_MASK
	.align		4
.L_165:
        /*00c8*/ 	.byte	0x03, 0x50
        /*00ca*/ 	.short	0x0000


	//----- nvinfo : EIATTR_MAXREG_COUNT
	.align		4
        /*00cc*/ 	.byte	0x03, 0x1b
        /*00ce*/ 	.short	0x00a8


	//----- nvinfo : EIATTR_NUM_BARRIERS
	.align		4
        /*00d0*/ 	.byte	0x02, 0x4c
        /*00d2*/ 	.byte	0x01
	.zero		1


	//----- nvinfo : EIATTR_MERCURY_ISA_VERSION
	.align		4
        /*00d4*/ 	.byte	0x03, 0x5f
        /*00d6*/ 	.short	0x0101


	//----- nvinfo : EIATTR_COOP_GROUP_MASK_REGIDS
	.align		4
        /*00d8*/ 	.byte	0x04, 0x29
        /*00da*/ 	.short	(.L_167 - .L_166)


	//   ....[0]....
.L_166:
        /*00dc*/ 	.word	0xffffffff


	//   ....[1]....
        /*00e0*/ 	.word	0x05000008


	//   ....[2]....
        /*00e4*/ 	.word	0xffffffff


	//   ....[3]....
        /*00e8*/ 	.word	0xffffffff


	//   ....[4]....
        /*00ec*/ 	.word	0xffffffff


	//   ....[5]....
        /*00f0*/ 	.word	0xffffffff


	//   ....[6]....
        /*00f4*/ 	.word	0xffffffff


	//   ....[7]....
        /*00f8*/ 	.word	0xffffffff


	//   ....[8]....
        /*00fc*/ 	.word	0xffffffff


	//   ....[9]....
        /*0100*/ 	.word	0xffffffff


	//   ....[10]....
        /*0104*/ 	.word	0xffffffff


	//   ....[11]....
        /*0108*/ 	.word	0xffffffff


	//   ....[12]....
        /*010c*/ 	.word	0xffffffff


	//   ....[13]....
        /*0110*/ 	.word	0xffffffff


	//   ....[14]....
        /*0114*/ 	.word	0xffffffff


	//   ....[15]....
        /*0118*/ 	.word	0xffffffff


	//   ....[16]....
        /*011c*/ 	.word	0xffffffff


	//   ....[17]....
        /*0120*/ 	.word	0xffffffff


	//   ....[18]....
        /*0124*/ 	.word	0xffffffff


	//   ....[19]....
        /*0128*/ 	.word	0xffffffff


	//   ....[20]....
        /*012c*/ 	.word	0xffffffff


	//   ....[21]....
        /*0130*/ 	.word	0xffffffff


	//   ....[22]....
        /*0134*/ 	.word	0xffffffff


	//   ....[23]....
        /*0138*/ 	.word	0xffffffff


	//   ....[24]....
        /*013c*/ 	.word	0xffffffff


	//   ....[25]....
        /*0140*/ 	.word	0xffffffff


	//   ....[26]....
        /*0144*/ 	.word	0xffffffff


	//   ....[27]....
        /*0148*/ 	.word	0xffffffff


	//   ....[28]....
        /*014c*/ 	.word	0xffffffff


	//   ....[29]....
        /*0150*/ 	.word	0xffffffff


	//   ....[30]....
        /*0154*/ 	.word	0xffffffff


	//   ....[31]....
        /*0158*/ 	.word	0xffffffff


	//   ....[32]....
        /*015c*/ 	.word	0xffffffff


	//   ....[33]....
        /*0160*/ 	.word	0xffffffff


	//   ....[34]....
        /*0164*/ 	.word	0xffffffff


	//   ....[35]....
        /*0168*/ 	.word	0xffffffff


	//   ....[36]....
        /*016c*/ 	.word	0xffffffff


	//   ....[37]....
        /*0170*/ 	.word	0xffffffff


	//   ....[38]....
        /*0174*/ 	.word	0xffffffff


	//   ....[39]....
        /*0178*/ 	.word	0xffffffff


	//   ....[40]....
        /*017c*/ 	.word	0xffffffff


	//   ....[41]....
        /*0180*/ 	.word	0xffffffff


	//   ....[42]....
        /*0184*/ 	.word	0xffffffff


	//   ....[43]....
        /*0188*/ 	.word	0xffffffff


	//   ....[44]....
        /*018c*/ 	.word	0xffffffff


	//   ....[45]....
        /*0190*/ 	.word	0xffffffff


	//   ....[46]....
        /*0194*/ 	.word	0xffffffff


	//   ....[47]....
        /*0198*/ 	.word	0xffffffff


	//   ....[48]....
        /*019c*/ 	.word	0xffffffff


	//   ....[49]....
        /*01a0*/ 	.word	0xffffffff


	//   ....[50]....
        /*01a4*/ 	.word	0xffffffff


	//   ....[51]....
        /*01a8*/ 	.word	0xffffffff


	//   ....[52]....
        /*01ac*/ 	.word	0xffffffff


	//   ....[53]....
        /*01b0*/ 	.word	0xffffffff


	//   ....[54]....
        /*01b4*/ 	.word	0xffffffff


	//   ....[55]....
        /*01b8*/ 	.word	0xffffffff


	//   ....[56]....
        /*01bc*/ 	.word	0xffffffff


	//   ....[57]....
        /*01c0*/ 	.word	0xffffffff


	//   ....[58]....
        /*01c4*/ 	.word	0xffffffff


	//   ....[59]....
        /*01c8*/ 	.word	0xffffffff


	//   ....[60]....
        /*01cc*/ 	.word	0xffffffff


	//   ....[61]....
        /*01d0*/ 	.word	0xffffffff


	//   ....[62]....
        /*01d4*/ 	.word	0xffffffff


	//   ....[63]....
        /*01d8*/ 	.word	0xffffffff


	//   ....[64]....
        /*01dc*/ 	.word	0xffffffff


	//   ....[65]....
        /*01e0*/ 	.word	0xffffffff


	//   ....[66]....
        /*01e4*/ 	.word	0xffffffff


	//   ....[67]....
        /*01e8*/ 	.word	0xffffffff


	//   ....[68]....
        /*01ec*/ 	.word	0xffffffff


	//   ....[69]....
        /*01f0*/ 	.word	0xffffffff


	//   ....[70]....
        /*01f4*/ 	.word	0xffffffff


	//   ....[71]....
        /*01f8*/ 	.word	0xffffffff


	//   ....[72]....
        /*01fc*/ 	.word	0xffffffff


	//   ....[73]....
        /*0200*/ 	.word	0xffffffff


	//   ....[74]....
        /*0204*/ 	.word	0xffffffff


	//   ....[75]....
        /*0208*/ 	.word	0xffffffff


	//   ....[76]....
        /*020c*/ 	.word	0xffffffff


	//   ....[77]....
        /*0210*/ 	.word	0xffffffff


	//   ....[78]....
        /*0214*/ 	.word	0xffffffff


	//   ....[79]....
        /*0218*/ 	.word	0xffffffff


	//   ....[80]....
        /*021c*/ 	.word	0xffffffff


	//   ....[81]....
        /*0220*/ 	.word	0xffffffff


	//   ....[82]....
        /*0224*/ 	.word	0xffffffff


	//   ....[83]....
        /*0228*/ 	.word	0xffffffff


	//   ....[84]....
        /*022c*/ 	.word	0xffffffff


	//   ....[85]....
        /*0230*/ 	.word	0xffffffff


	//   ....[86]....
        /*0234*/ 	.word	0xffffffff


	//   ....[87]....
        /*0238*/ 	.word	0xffffffff


	//   ....[88]....
        /*023c*/ 	.word	0xffffffff


	//   ....[89]....
        /*0240*/ 	.word	0xffffffff


	//   ....[90]....
        /*0244*/ 	.word	0xffffffff


	//   ....[91]....
        /*0248*/ 	.word	0xffffffff


	//   ....[92]....
        /*024c*/ 	.word	0xffffffff


	//   ....[93]....
        /*0250*/ 	.word	0xffffffff


	//   ....[94]....
        /*0254*/ 	.word	0xffffffff


	//   ....[95]....
        /*0258*/ 	.word	0xffffffff


	//   ....[96]....
        /*025c*/ 	.word	0xffffffff


	//   ....[97]....
        /*0260*/ 	.word	0xffffffff


	//   ....[98]....
        /*0264*/ 	.word	0xffffffff


	//   ....[99]....
        /*0268*/ 	.word	0xffffffff


	//   ....[100]....
        /*026c*/ 	.word	0xffffffff


	//   ....[101]....
        /*0270*/ 	.word	0xffffffff


	//   ....[102]....
        /*0274*/ 	.word	0xffffffff


	//   ....[103]....
        /*0278*/ 	.word	0xffffffff


	//   ....[104]....
        /*027c*/ 	.word	0xffffffff


	//   ....[105]....
        /*0280*/ 	.word	0xffffffff


	//   ....[106]....
        /*0284*/ 	.word	0xffffffff


	//   ....[107]....
        /*0288*/ 	.word	0xffffffff


	//   ....[108]....
        /*028c*/ 	.word	0xffffffff


	//   ....[109]....
        /*0290*/ 	.word	0xffffffff


	//   ....[110]....
        /*0294*/ 	.word	0xffffffff


	//   ....[111]....
        /*0298*/ 	.word	0xffffffff


	//   ....[112]....
        /*029c*/ 	.word	0xffffffff


	//   ....[113]....
        /*02a0*/ 	.word	0xffffffff


	//   ....[114]....
        /*02a4*/ 	.word	0xffffffff


	//   ....[115]....
        /*02a8*/ 	.word	0x05000016


	//   ....[116]....
        /*02ac*/ 	.word	0xffffffff


	//   ....[117]....
        /*02b0*/ 	.word	0xffffffff


	//   ....[118]....
        /*02b4*/ 	.word	0xffffffff


	//   ....[119]....
        /*02b8*/ 	.word	0xffffffff


	//   ....[120]....
        /*02bc*/ 	.word	0xffffffff


	//   ....[121]....
        /*02c0*/ 	.word	0xffffffff


	//   ....[122]....
        /*02c4*/ 	.word	0xffffffff


	//   ....[123]....
        /*02c8*/ 	.word	0xffffffff


	//   ....[124]....
        /*02cc*/ 	.word	0xffffffff


	//   ....[125]....
        /*02d0*/ 	.word	0xffffffff


	//   ....[126]....
        /*02d4*/ 	.word	0xffffffff


	//   ....[127]....
        /*02d8*/ 	.word	0xffffffff


	//   ....[128]....
        /*02dc*/ 	.word	0xffffffff


	//   ....[129]....
        /*02e0*/ 	.word	0xffffffff


	//   ....[130]....
        /*02e4*/ 	.word	0xffffffff


	//   ....[131]....
        /*02e8*/ 	.word	0xffffffff


	//   ....[132]....
        /*02ec*/ 	.word	0xffffffff


	//   ....[133]....
        /*02f0*/ 	.word	0xffffffff


	//   ....[134]....
        /*02f4*/ 	.word	0xffffffff


	//   ....[135]....
        /*02f8*/ 	.word	0xffffffff


	//   ....[136]....
        /*02fc*/ 	.word	0xffffffff


	//   ....[137]....
        /*0300*/ 	.word	0xffffffff


	//   ....[138]....
        /*0304*/ 	.word	0xffffffff


	//   ....[139]....
        /*0308*/ 	.word	0xffffffff


	//   ....[140]....
        /*030c*/ 	.word	0xffffffff


	//   ....[141]....
        /*0310*/ 	.word	0xffffffff


	//   ....[142]....
        /*0314*/ 	.word	0xffffffff


	//   ....[143]....
        /*0318*/ 	.word	0xffffffff


	//   ....[144]....
        /*031c*/ 	.word	0xffffffff


	//   ....[145]....
        /*0320*/ 	.word	0xffffffff


	//   ....[146]....
        /*0324*/ 	.word	0xffffffff


	//   ....[147]....
        /*0328*/ 	.word	0xffffffff


	//   ....[148]....
        /*032c*/ 	.word	0xffffffff


	//   ....[149]....
        /*0330*/ 	.word	0xffffffff


	//   ....[150]....
        /*0334*/ 	.word	0xffffffff


	//   ....[151]....
        /*0338*/ 	.word	0xffffffff


	//   ....[152]....
        /*033c*/ 	.word	0xffffffff


	//   ....[153]....
        /*0340*/ 	.word	0xffffffff


	//   ....[154]....
        /*0344*/ 	.word	0xffffffff


	//   ....[155]....
        /*0348*/ 	.word	0xffffffff


	//   ....[156]....
        /*034c*/ 	.word	0xffffffff


	//   ....[157]....
        /*0350*/ 	.word	0xffffffff


	//   ....[158]....
        /*0354*/ 	.word	0xffffffff


	//   ....[159]....
        /*0358*/ 	.word	0xffffffff


	//   ....[160]....
        /*035c*/ 	.word	0xffffffff


	//   ....[161]....
        /*0360*/ 	.word	0xffffffff


	//   ....[162]....
        /*0364*/ 	.word	0xffffffff


	//   ....[163]....
        /*0368*/ 	.word	0xffffffff


	//   ....[164]....
        /*036c*/ 	.word	0x05000048


	//   ....[165]....
        /*0370*/ 	.word	0x05000048


	//   ....[166]....
        /*0374*/ 	.word	0x05000048


	//   ....[167]....
        /*0378*/ 	.word	0x05000048


	//   ....[168]....
        /*037c*/ 	.word	0x05000048


	//----- nvinfo : EIATTR_COOP_GROUP_INSTR_OFFSETS
	.align		4
.L_167:
        /*0380*/ 	.byte	0x04, 0x28
        /*0382*/ 	.short	(.L_169 - .L_168)


	//   ....[0]....
.L_168:
        /*0384*/ 	.word	0x00000d30


	//   ....[1]....
        /*0388*/ 	.word	0x00001500


	//   ....[2]....
        /*038c*/ 	.word	0x000023b0


	//   ....[3]....
        /*0390*/ 	.word	0x000023d0


	//   ....[4]....
        /*0394*/ 	.word	0x000023f0


	//   ....[5]....
        /*0398*/ 	.word	0x00002410


	//   ....[6]....
        /*039c*/ 	.word	0x00002430


	//   ....[7]....
        /*03a0*/ 	.word	0x000028c0


	//   ....[8]....
        /*03a4*/ 	.word	0x000028d0


	//   ....[9]....
        /*03a8*/ 	.word	0x000028f0


	//   ....[10]....
        /*03ac*/ 	.word	0x00002910


	//   ....[11]....
        /*03b0*/ 	.word	0x00002970


	//   ....[12]....
        /*03b4*/ 	.word	0x000029b0


	//   ....[13]....
        /*03b8*/ 	.word	0x000029e0


	//   ....[14]....
        /*03bc*/ 	.word	0x00002a10


	//   ....[15]....
        /*03c0*/ 	.word	0x00002af0


	//   ....[16]....
        /*03c4*/ 	.word	0x00002b00


	//   ....[17]....
        /*03c8*/ 	.word	0x00002b30


	//   ....[18]....
        /*03cc*/ 	.word	0x00002b60


	//   ....[19]....
        /*03d0*/ 	.word	0x00002b90


	//   ....[20]....
        /*03d4*/ 	.word	0x00002bd0


	//   ....[21]....
        /*03d8*/ 	.word	0x00002bf0


	//   ....[22]....
        /*03dc*/ 	.word	0x00002c10


	//   ....[23]....
        /*03e0*/ 	.word	0x00002c80


	//   ....[24]....
        /*03e4*/ 	.word	0x00002d30


	//   ....[25]....
        /*03e8*/ 	.word	0x00002d40


	//   ....[26]....
        /*03ec*/ 	.word	0x00002d70


	//   ....[27]....
        /*03f0*/ 	.word	0x00002da0


	//   ....[28]....
        /*03f4*/ 	.word	0x00002dd0


	//   ....[29]....
        /*03f8*/ 	.word	0x00002e10


	//   ....[30]....
        /*03fc*/ 	.word	0x00002e30


	//   ....[31]....
        /*0400*/ 	.word	0x00002e50


	//   ....[32]....
        /*0404*/ 	.word	0x00002eb0


	//   ....[33]....
        /*0408*/ 	.word	0x00002f50


	//   ....[34]....
        /*040c*/ 	.word	0x00002f60


	//   ....[35]....
        /*0410*/ 	.word	0x00002f80


	//   ....[36]....
        /*0414*/ 	.word	0x00002fc0


	//   ....[37]....
        /*0418*/ 	.word	0x00002ff0


	//   ....[38]....
        /*041c*/ 	.word	0x00003030


	//   ....[39]....
        /*0420*/ 	.word	0x00003050


	//   ....[40]....
        /*0424*/ 	.word	0x00003070


	//   ....[41]....
        /*0428*/ 	.word	0x000030b0


	//   ....[42]....
        /*042c*/ 	.word	0x000031b0


	//   ....[43]....
        /*0430*/ 	.word	0x000031e0


	//   ....[44]....
        /*0434*/ 	.word	0x000031f0


	//   ....[45]....
        /*0438*/ 	.word	0x00003210


	//   ....[46]....
        /*043c*/ 	.word	0x00003250


	//   ....[47]....
        /*0440*/ 	.word	0x00003280


	//   ....[48]....
        /*0444*/ 	.word	0x000032c0


	//   ....[49]....
        /*0448*/ 	.word	0x000032e0


	//   ....[50]....
        /*044c*/ 	.word	0x00003300


	//   ....[51]....
        /*0450*/ 	.word	0x00003420


	//   ....[52]....
        /*0454*/ 	.word	0x00003440


	//   ....[53]....
        /*0458*/ 	.word	0x00003450


	//   ....[54]....
        /*045c*/ 	.word	0x00003470


	//   ....[55]....
        /*0460*/ 	.word	0x000034b0


	//   ....[56]....
        /*0464*/ 	.word	0x000034e0


	//   ....[57]....
        /*0468*/ 	.word	0x00003520


	//   ....[58]....
        /*046c*/ 	.word	0x00003540


	//   ....[59]....
        /*0470*/ 	.word	0x00003560


	//   ....[60]....
        /*0474*/ 	.word	0x00003690


	//   ....[61]....
        /*0478*/ 	.word	0x000036c0


	//   ....[62]....
        /*047c*/ 	.word	0x000036d0


	//   ....[63]....
        /*0480*/ 	.word	0x000036f0


	//   ....[64]....
        /*0484*/ 	.word	0x00003730


	//   ....[65]....
        /*0488*/ 	.word	0x00003760


	//   ....[66]....
        /*048c*/ 	.word	0x000037a0


	//   ....[67]....
        /*0490*/ 	.word	0x000037c0


	//   ....[68]....
        /*0494*/ 	.word	0x000037e0


	//   ....[69]....
        /*0498*/ 	.word	0x00003900


	//   ....[70]....
        /*049c*/ 	.word	0x00003930


	//   ....[71]....
        /*04a0*/ 	.word	0x00003940


	//   ....[72]....
        /*04a4*/ 	.word	0x00003970


	//   ....[73]....
        /*04a8*/ 	.word	0x00003990


	//   ....[74]....
        /*04ac*/ 	.word	0x000039e0


	//   ....[75]....
        /*04b0*/ 	.word	0x00003a00


	//   ....[76]....
        /*04b4*/ 	.word	0x00003a40


	//   ....[77]....
        /*04b8*/ 	.word	0x00003a60


	//   ....[78]....
        /*04bc*/ 	.word	0x00003b70


	//   ....[79]....
        /*04c0*/ 	.word	0x00003b90


	//   ....[80]....
        /*04c4*/ 	.word	0x00003ba0


	//   ....[81]....
        /*04c8*/ 	.word	0x00003bd0


	//   ....[82]....
        /*04cc*/ 	.word	0x00003c00


	//   ....[83]....
        /*04d0*/ 	.word	0x00003c50


	//   ....[84]....
        /*04d4*/ 	.word	0x00003c60


	//   ....[85]....
        /*04d8*/ 	.word	0x00003ca0


	//   ....[86]....
        /*04dc*/ 	.word	0x00003cd0


	//   ....[87]....
        /*04e0*/ 	.word	0x00003de0


	//   ....[88]....
        /*04e4*/ 	.word	0x00003e10


	//   ....[89]....
        /*04e8*/ 	.word	0x00003e20


	//   ....[90]....
        /*04ec*/ 	.word	0x00003e70


	//   ....[91]....
        /*04f0*/ 	.word	0x00003ea0


	//   ....[92]....
        /*04f4*/ 	.word	0x00003ed0


	//   ....[93]....
        /*04f8*/ 	.word	0x00003f00


	//   ....[94]....
        /*04fc*/ 	.word	0x00003f30


	//   ....[95]....
        /*0500*/ 	.word	0x00003f60


	//   ....[96]....
        /*0504*/ 	.word	0x00004050


	//   ....[97]....
        /*0508*/ 	.word	0x00004070


	//   ....[98]....
        /*050c*/ 	.word	0x00004080


	//   ....[99]....
        /*0510*/ 	.word	0x000040d0


	//   ....[100]....
        /*0514*/ 	.word	0x00004100


	//   ....[101]....
        /*0518*/ 	.word	0x00004130


	//   ....[102]....
        /*051c*/ 	.word	0x00004160


	//   ....[103]....
        /*0520*/ 	.word	0x00004190


	//   ....[104]....
        /*0524*/ 	.word	0x000041c0


	//   ....[105]....
        /*0528*/ 	.word	0x000042c0


	//   ....[106]....
        /*052c*/ 	.word	0x000042e0


	//   ....[107]....
        /*0530*/ 	.word	0x000042f0


	//   ....[108]....
        /*0534*/ 	.word	0x00004340


	//   ....[109]....
        /*0538*/ 	.word	0x00004370


	//   ....[110]....
        /*053c*/ 	.word	0x000043a0


	//   ....[111]....
        /*0540*/ 	.word	0x000043d0


	//   ....[112]....
        /*0544*/ 	.word	0x00004400


	//   ....[113]....
        /*0548*/ 	.word	0x00004430


	//   ....[114]....
        /*054c*/ 	.word	0x00004580


	//   ....[115]....
        /*0550*/ 	.word	0x00004a10


	//   ....[116]....
        /*0554*/ 	.word	0x00004ce0


	//   ....[117]....
        /*0558*/ 	.word	0x00004d90


	//   ....[118]....
        /*055c*/ 	.word	0x00004e40


	//   ....[119]....
        /*0560*/ 	.word	0x00004ef0


	//   ....[120]....
        /*0564*/ 	.word	0x00004fa0


	//   ....[121]....
        /*0568*/ 	.word	0x00005050


	//   ....[122]....
        /*056c*/ 	.word	0x00005100


	//   ....[123]....
        /*0570*/ 	.word	0x000051b0


	//   ....[124]....
        /*0574*/ 	.word	0x00005260


	//   ....[125]....
        /*0578*/ 	.word	0x00005310


	//   ....[126]....
        /*057c*/ 	.word	0x000053c0


	//   ....[127]....
        /*0580*/ 	.word	0x00005470


	//   ....[128]....
        /*0584*/ 	.word	0x00005650


	//   ....[129]....
        /*0588*/ 	.word	0x00005770


	//   ....[130]....
        /*058c*/ 	.word	0x00005890


	//   ....[131]....
        /*0590*/ 	.word	0x000059b0


	//   ....[132]....
        /*0594*/ 	.word	0x00005ad0


	//   ....[133]....
        /*0598*/ 	.word	0x00005bf0


	//   ....[134]....
        /*059c*/ 	.word	0x00005d00


	//   ....[135]....
        /*05a0*/ 	.word	0x00005e00


	//   ....[136]....
        /*05a4*/ 	.word	0x00005f00


	//   ....[137]....
        /*05a8*/ 	.word	0x00006000


	//   ....[138]....
        /*05ac*/ 	.word	0x00006100


	//   ....[139]....
        /*05b0*/ 	.word	0x00006200


	//   ....[140]....
        /*05b4*/ 	.word	0x00006a30


	//   ....[141]....
        /*05b8*/ 	.word	0x00006ab0


	//   ....[142]....
        /*05bc*/ 	.word	0x00006b30


	//   ....[143]....
        /*05c0*/ 	.word	0x00006bb0


	//   ....[144]....
        /*05c4*/ 	.word	0x00006c30


	//   ....[145]....
        /*05c8*/ 	.word	0x00006cb0


	//   ....[146]....
        /*05cc*/ 	.word	0x00006d30


	//   ....[147]....
        /*05d0*/ 	.word	0x00006db0


	//   ....[148]....
        /*05d4*/ 	.word	0x00006e30


	//   ....[149]....
        /*05d8*/ 	.word	0x00006eb0


	//   ....[150]....
        /*05dc*/ 	.word	0x00006f30


	//   ....[151]....
        /*05e0*/ 	.word	0x00006fb0


	//   ....[152]....
        /*05e4*/ 	.word	0x00007180


	//   ....[153]....
        /*05e8*/ 	.word	0x00007220


	//   ....[154]....
        /*05ec*/ 	.word	0x000072d0


	//   ....[155]....
        /*05f0*/ 	.word	0x00007380


	//   ....[156]....
        /*05f4*/ 	.word	0x00007430


	//   ....[157]....
        /*05f8*/ 	.word	0x000074e0


	//   ....[158]....
        /*05fc*/ 	.word	0x00007590


	//   ....[159]....
        /*0600*/ 	.word	0x00007640


	//   ....[160]....
        /*0604*/ 	.word	0x000076f0


	//   ....[161]....
        /*0608*/ 	.word	0x000077a0


	//   ....[162]....
        /*060c*/ 	.word	0x00007850


	//   ....[163]....
        /*0610*/ 	.word	0x000078f0


	//   ....[164]....
        /*0614*/ 	.word	0x00007960


	//   ....[165]....
        /*0618*/ 	.word	0x000079d0


	//   ....[166]....
        /*061c*/ 	.word	0x00007a40


	//   ....[167]....
        /*0620*/ 	.word	0x00007ab0


	//   ....[168]....
        /*0624*/ 	.word	0x00007b20


	//----- nvinfo : EIATTR_VRC_CTA_INIT_COUNT
	.align		4
.L_169:
        /*0628*/ 	.byte	0x02, 0x4a
	.zero		1
	.zero		1


	//----- nvinfo : EIATTR_EXIT_INSTR_OFFSETS
	.align		4
        /*062c*/ 	.byte	0x04, 0x1c
        /*062e*/ 	.short	(.L_171 - .L_170)


	//   ....[0]....
.L_170:
        /*0630*/ 	.word	0x00001f40


	//   ....[1]....
        /*0634*/ 	.word	0x000021b0


	//   ....[2]....
        /*0638*/ 	.word	0x000021d0


	//   ....[3]....
        /*063c*/ 	.word	0x00006fc0


	//   ....[4]....
        /*0640*/ 	.word	0x00007900


	//----- nvinfo : EIATTR_MAX_THREADS
	.align		4
.L_171:
        /*0644*/ 	.byte	0x04, 0x05
        /*0646*/ 	.short	(.L_173 - .L_172)
.L_172:
        /*0648*/ 	.word	0x00000180
        /*064c*/ 	.word	0x00000001
        /*0650*/ 	.word	0x00000001


	//----- nvinfo : EIATTR_CRS_STACK_SIZE
	.align		4
.L_173:
        /*0654*/ 	.byte	0x04, 0x1e
        /*0656*/ 	.short	(.L_175 - .L_174)
.L_174:
        /*0658*/ 	.word	0x00000000


	//----- nvinfo : EIATTR_CBANK_PARAM_SIZE
	.align		4
.L_175:
        /*065c*/ 	.byte	0x03, 0x19
        /*065e*/ 	.short	0x004d


	//----- nvinfo : EIATTR_PARAM_CBANK
	.align		4
        /*0660*/ 	.byte	0x04, 0x0a
        /*0662*/ 	.short	(.L_177 - .L_176)
	.align		4
.L_176:
        /*0664*/ 	.word	index@(.nv.constant0._ZN3cub18CUB_300001_SM_10006detail10radix_sort29DeviceRadixSortOnesweepKernelINS1_5radix10policy_hubImmyE10Policy1000ELNS0_9SortOrderE0EmmyiiNS1_21identity_decomposer_tEEEvPT5_SB_PT3_PKSC_PT1_PKSG_PT2_PKSK_T4_iiT6_)
        /*0668*/ 	.short	0x0380
        /*066a*/ 	.short	0x004d


	//----- nvinfo : EIATTR_SW_WAR
	.align		4
.L_177:
        /*066c*/ 	.byte	0x04, 0x36
        /*066e*/ 	.short	(.L_179 - .L_178)
.L_178:
        /*0670*/ 	.word	0x00000008
.L_179:


//--------------------- .nv.info._ZN3cub18CUB_300001_SM_10006detail10radix_sort33DeviceRadixSortExclusiveSumKernelINS1_5radix10policy_hubImmyE10Policy1000EyEEvPT0_ --------------------------
	.section	.nv.info._ZN3cub18CUB_300001_SM_10006detail10radix_sort33DeviceRadixSortExclusiveSumKernelINS1_5radix10policy_hubImmyE10Policy1000EyEEvPT0_,"",@"SHT_CUDA_INFO"
	.sectionflags	@""
	.align	4


	//----- nvinfo : EIATTR_CUDA_API_VERSION
	.align		4
        /*0000*/ 	.byte	0x04, 0x37
        /*0002*/ 	.short	(.L_181 - .L_180)
.L_180:
        /*0004*/ 	.word	0x00000082


	//----- nvinfo : EIATTR_KPARAM_INFO
	.align		4
.L_181:
        /*0008*/ 	.byte	0x04, 0x17
        /*000a*/ 	.short	(.L_183 - .L_182)
.L_182:
        /*000c*/ 	.word	0x00000000
        /*0010*/ 	.short	0x0000
        /*0012*/ 	.short	0x0000
        /*0014*/ 	.byte	0x00, 0xf5, 0x21, 0x00


	//----- nvinfo : EIATTR_SPARSE_MMA_MASK
	.align		4
.L_183:
        /*0018*/ 	.byte	0x03, 0x50
        /*001a*/ 	.short	0x0000


	//----- nvinfo : EIATTR_MAXREG_COUNT
	.align		4
        /*001c*/ 	.byte	0x03, 0x1b
        /*001e*/ 	.short	0x00ff


	//----- nvinfo : EIATTR_NUM_BARRIERS
	.align		4
        /*0020*/ 	.byte	0x02, 0x4c
        /*0022*/ 	.byte	0x01
	.zero		1


	//----- nvinfo : EIATTR_MERCURY_ISA_VERSION
	.align		4
        /*0024*/ 	.byte	0x03, 0x5f
        /*0026*/ 	.short	0x0101


	//----- nvinfo : EIATTR_COOP_GROUP_MASK_REGIDS
	.align		4
        /*0028*/ 	.byte	0x04, 0x29
        /*002a*/ 	.short	(.L_185 - .L_184)


	//   ....[0]....
.L_184:
        /*002c*/ 	.word	0xffffffff


	//   ....[1]....
        /*0030*/ 	.word	0xffffffff


	//   ....[2]....
        /*0034*/ 	.word	0xffffffff


	//   ....[3]....
        /*0038*/ 	.word	0xffffffff


	//   ....[4]....
        /*003c*/ 	.word	0xffffffff


	//   ....[5]....
        /*0040*/ 	.word	0xffffffff


	//   ....[6]....
        /*0044*/ 	.word	0xffffffff


	//   ....[7]....
        /*0048*/ 	.word	0xffffffff


	//   ....[8]....
        /*004c*/ 	.word	0xffffffff


	//   ....[9]....
        /*0050*/ 	.word	0xffffffff


	//   ....[10]....
        /*0054*/ 	.word	0x05000015


	//   ....[11]....
        /*0058*/ 	.word	0x05000015


	//   ....[12]....
        /*005c*/ 	.word	0x05000015


	//   ....[13]....
        /*0060*/ 	.word	0x05000015


	//   ....[14]....
        /*0064*/ 	.word	0x05000015


	//   ....[15]....
        /*0068*/ 	.word	0x05000015


	//   ....[16]....
        /*006c*/ 	.word	0x05000015


	//   ....[17]....
        /*0070*/ 	.word	0x05000015


	//   ....[18]....
        /*0074*/ 	.word	0x05000015


	//   ....[19]....
        /*0078*/ 	.word	0x05000015


	//----- nvinfo : EIATTR_COOP_GROUP_INSTR_OFFSETS
	.align		4
.L_185:
        /*007c*/ 	.byte	0x04, 0x28
        /*007e*/ 	.short	(.L_187 - .L_186)


	//   ....[0]....
.L_186:
        /*0080*/ 	.word	0x00000250


	//   ....[1]....
        /*0084*/ 	.word	0x00000260


	//   ....[2]....
        /*0088*/ 	.word	0x000002a0


	//   ....[3]....
        /*008c*/ 	.word	0x000002c0


	//   ....[4]....
        /*0090*/ 	.word	0x00000310


	//   ....[5]....
        /*0094*/ 	.word	0x00000320


	//   ....[6]....
        /*0098*/ 	.word	0x00000360


	//   ....[7]....
        /*009c*/ 	.word	0x00000380


	//   ....[8]....
        /*00a0*/ 	.word	0x000003d0


	//   ....[9]....
        /*00a4*/ 	.word	0x000003e0


	//   ....[10]....
        /*00a8*/ 	.word	0x00000660


	//   ....[11]....
        /*00ac*/ 	.word	0x000006b0


	//   ....[12]....
        /*00b0*/ 	.word	0x00000740


	//   ....[13]....
        /*00b4*/ 	.word	0x00000790


	//   ....[14]....
        /*00b8*/ 	.word	0x00000820


	//   ....[15]....
        /*00bc*/ 	.word	0x00000870


	//   ....[16]....
        /*00c0*/ 	.word	0x00000900


	//   ....[17]....
        /*00c4*/ 	.word	0x00000950


	//   ....[18]....
        /*00c8*/ 	.word	0x000009e0


	//   ....[19]....
        /*00cc*/ 	.word	0x00000a30


	//----- nvinfo : EIATTR_VRC_CTA_INIT_COUNT
	.align		4
.L_187:
        /*00d0*/ 	.byte	0x02, 0x4a
	.zero		1
	.zero		1


	//----- nvinfo : EIATTR_EXIT_INSTR_OFFSETS
	.align		4
        /*00d4*/ 	.byte	0x04, 0x1c
        /*00d6*/ 	.short	(.L_189 - .L_188)


	//   ....[0]....
.L_188:
        /*00d8*/ 	.word	0x000005d0


	//   ....[1]....
        /*00dc*/ 	.word	0x00000600


	//----- nvinfo : EIATTR_CRS_STACK_SIZE
	.align		4
.L_189:
        /*00e0*/ 	.byte	0x04, 0x1e
        /*00e2*/ 	.short	(.L_191 - .L_190)
.L_190:
        /*00e4*/ 	.word	0x00000000


	//----- nvinfo : EIATTR_CBANK_PARAM_SIZE
	.align		4
.L_191:
        /*00e8*/ 	.byte	0x03, 0x19
        /*00ea*/ 	.short	0x0008


	//----- nvinfo : EIATTR_PARAM_CBANK
	.align		4
        /*00ec*/ 	.byte	0x04, 0x0a
        /*00ee*/ 	.short	(.L_193 - .L_192)
	.align		4
.L_192:
        /*00f0*/ 	.word	index@(.nv.constant0._ZN3cub18CUB_300001_SM_10006detail10radix_sort33DeviceRadixSortExclusiveSumKernelINS1_5radix10policy_hubImmyE10Policy1000EyEEvPT0_)
        /*00f4*/ 	.short	0x0380
        /*00f6*/ 	.short	0x0008


	//----- nvinfo : EIATTR_SW_WAR
	.align		4
.L_193:
        /*00f8*/ 	.byte	0x04, 0x36
        /*00fa*/ 	.short	(.L_195 - .L_194)
.L_194:
        /*00fc*/ 	.word	0x00000008
.L_195:


//--------------------- .nv.info._ZN3cub18CUB_300001_SM_10006detail10radix_sort30DeviceRadixSortHistogramKernelINS1_5radix10policy_hubImmyE10Policy1000ELNS0_9SortOrderE0EmyNS1_21identity_decomposer_tEEEvPT2_PKT1_SA_iiT3_ --------------------------
	.section	.nv.info._ZN3cub18CUB_300001_SM_10006detail10radix_sort30DeviceRadixSortHistogramKernelINS1_5radix10policy_hubImmyE10Policy1000ELNS0_9SortOrderE0EmyNS1_21identity_decomposer_tEEEvPT2_PKT1_SA_iiT3_,"",@"SHT_CUDA_INFO"
	.sectionflags	@""
	.align	4


	//----- nvinfo : EIATTR_CUDA_API_VERSION
	.align		4
        /*0000*/ 	.byte	0x04, 0x37
        /*0002*/ 	.short	(.L_197 - .L_196)
.L_196:
        /*0004*/ 	.word	0x00000082


	//----- nvinfo : EIATTR_KPARAM_INFO
	.align		4
.L_197:
        /*0008*/ 	.byte	0x04, 0x17
        /*000a*/ 	.short	(.L_199 - .L_198)
.L_198:
        /*000c*/ 	.word	0x00000000
        /*0010*/ 	.short	0x0005
        /*0012*/ 	.short	0x0020
        /*0014*/ 	.byte	0x00, 0xf0, 0x05, 0x00


	//----- nvinfo : EIATTR_KPARAM_INFO
	.align		4
.L_199:
        /*0018*/ 	.byte	0x04, 0x17
        /*001a*/ 	.short	(.L_201 - .L_200)
.L_200:
        /*001c*/ 	.word	0x00000000
        /*0020*/ 	.short	0x0004
        /*0022*/ 	.short	0x001c
        /*0024*/ 	.byte	0x00, 0xf0, 0x11, 0x00


	//----- nvinfo : EIATTR_KPARAM_INFO
	.align		4
.L_201:
        /*0028*/ 	.byte	0x04, 0x17
        /*002a*/ 	.short	(.L_203 - .L_202)
.L_202:
        /*002c*/ 	.word	0x00000000
        /*0030*/ 	.short	0x0003
        /*0032*/ 	.short	0x0018
        /*0034*/ 	.byte	0x00, 0xf0, 0x11, 0x00


	//----- nvinfo : EIATTR_KPARAM_INFO
	.align		4
.L_203:
        /*0038*/ 	.byte	0x04, 0x17
        /*003a*/ 	.short	(.L_205 - .L_204)
.L_204:
        /*003c*/ 	.word	0x00000000
        /*0040*/ 	.short	0x0002
        /*0042*/ 	.short	0x0010
        /*0044*/ 	.byte	0x00, 0xf0, 0x21, 0x00


	//----- nvinfo : EIATTR_KPARAM_INFO
	.align		4
.L_205:
        /*0048*/ 	.byte	0x04, 0x17
        /*004a*/ 	.short	(.L_207 - .L_206)
.L_206:
        /*004c*/ 	.word	0x00000000
        /*0050*/ 	.short	0x0001
        /*0052*/ 	.short	0x0008
        /*0054*/ 	.byte	0x00, 0xf5, 0x21, 0x00


	//----- nvinfo : EIATTR_KPARAM_INFO
	.align		4
.L_207:
        /*0058*/ 	.byte	0x04, 0x17
        /*005a*/ 	.short	(.L_209 - .L_208)
.L_208:
        /*005c*/ 	.word	0x00000000
        /*0060*/ 	.short	0x0000
        /*0062*/ 	.short	0x0000
        /*0064*/ 	.byte	0x00, 0xf5, 0x21, 0x00


	//----- nvinfo : EIATTR_SPARSE_MMA_MASK
	.align		4
.L_209:
        /*0068*/ 	.byte	0x03, 0x50
        /*006a*/ 	.short	0x0000


	//----- nvinfo : EIATTR_MAXREG_COUNT
	.align		4
        /*006c*/ 	.byte	0x03, 0x1b
        /*006e*/ 	.short	0x00ff


	//----- nvinfo : EIATTR_NUM_BARRIERS
	.align		4
        /*0070*/ 	.byte	0x02, 0x4c
        /*0072*/ 	.byte	0x01
	.zero		1


	//----- nvinfo : EIATTR_MERCURY_ISA_VERSION
	.align		4
        /*0074*/ 	.byte	0x03, 0x5f
        /*0076*/ 	.short	0x0101


	//----- nvinfo : EIATTR_VRC_CTA_INIT_COUNT
	.align		4
        /*0078*/ 	.byte	0x02, 0x4a
	.zero		1
	.zero		1


	//----- nvinfo : EIATTR_EXIT_INSTR_OFFSETS
	.align		4
        /*007c*/ 	.byte	0x04, 0x1c
        /*007e*/ 	.short	(.L_211 - .L_210)


	//   ....[0]....
.L_210:
        /*0080*/ 	.word	0x00000040


	//   ....[1]....
        /*0084*/ 	.word	0x00002fb0


	//----- nvinfo : EIATTR_MAX_THREADS
	.align		4
.L_211:
        /*0088*/ 	.byte	0x04, 0x05
        /*008a*/ 	.short	(.L_213 - .L_212)
.L_212:
        /*008c*/ 	.word	0x00000080
        /*0090*/ 	.word	0x00000001
        /*0094*/ 	.word	0x00000001


	//----- nvinfo : EIATTR_CRS_STACK_SIZE
	.align		4
.L_213:
        /*0098*/ 	.byte	0x04, 0x1e
        /*009a*/ 	.short	(.L_215 - .L_214)
.L_214:
        /*009c*/ 	.word	0x00000000


	//----- nvinfo : EIATTR_CBANK_PARAM_SIZE
	.align		4
.L_215:
        /*00a0*/ 	.byte	0x03, 0x19
        /*00a2*/ 	.short	0x0021


	//----- nvinfo : EIATTR_PARAM_CBANK
	.align		4
        /*00a4*/ 	.byte	0x04, 0x0a
        /*00a6*/ 	.short	(.L_217 - .L_216)
	.align		4
.L_216:
        /*00a8*/ 	.word	index@(.nv.constant0._ZN3cub18CUB_300001_SM_10006detail10radix_sort30DeviceRadixSortHistogramKernelINS1_5radix10policy_hubImmyE10Policy1000ELNS0_9SortOrderE0EmyNS1_21identity_decomposer_tEEEvPT2_PKT1_SA_iiT3_)
        /*00ac*/ 	.short	0x0380
        /*00ae*/ 	.short	0x0021


	//----- nvinfo : EIATTR_SW_WAR
	.align		4
.L_217:
        /*00b0*/ 	.byte	0x04, 0x36
        /*00b2*/ 	.short	(.L_219 - .L_218)
.L_218:
        /*00b4*/ 	.word	0x00000008
.L_219:


//--------------------- .nv.info._ZN3cub18CUB_300001_SM_10006detail10radix_sort31DeviceRadixSortSingleTileKernelINS1_5radix10policy_hubImmyE10Policy1000ELNS0_9SortOrderE0EmmyNS1_21identity_decomposer_tEEEvPKT1_PSA_PKT2_PSE_T3_iiT4_ --------------------------
	.section	.nv.info._ZN3cub18CUB_300001_SM_10006detail10radix_sort31DeviceRadixSortSingleTileKernelINS1_5radix10policy_hubImmyE10Policy1000ELNS0_9SortOrderE0EmmyNS1_21identity_decomposer_tEEEvPKT1_PSA_PKT2_PSE_T3_iiT4_,"",@"SHT_CUDA_INFO"
	.sectionflags	@""
	.align	4


	//----- nvinfo : EIATTR_CUDA_API_VERSION
	.align		4
        /*0000*/ 	.byte	0x04, 0x37
        /*0002*/ 	.short	(.L_221 - .L_220)
.L_220:
        /*0004*/ 	.word	0x00000082


	//----- nvinfo : EIATTR_KPARAM_INFO
	.align		4
.L_221:
        /*0008*/ 	.byte	0x04, 0x17
        /*000a*/ 	.short	(.L_223 - .L_222)
.L_222:
        /*000c*/ 	.word	0x00000000
        /*0010*/ 	.short	0x0007
        /*0012*/ 	.short	0x0030
        /*0014*/ 	.byte	0x00, 0xf0, 0x05, 0x00


	//----- nvinfo : EIATTR_KPARAM_INFO
	.align		4
.L_223:
        /*0018*/ 	.byte	0x04, 0x17
        /*001a*/ 	.short	(.L_225 - .L_224)
.L_224:
        /*001c*/ 	.word	0x00000000
        /*0020*/ 	.short	0x0006
        /*0022*/ 	.short	0x002c
        /*0024*/ 	.byte	0x00, 0xf0, 0x11, 0x00


	//----- nvinfo : EIATTR_KPARAM_INFO
	.align		4
.L_225:
        /*0028*/ 	.byte	0x04, 0x17
        /*002a*/ 	.short	(.L_227 - .L_226)
.L_226:
        /*002c*/ 	.word	0x00000000
        /*0030*/ 	.short	0x0005
        /*0032*/ 	.short	0x0028
        /*0034*/ 	.byte	0x00, 0xf0, 0x11, 0x00


	//----- nvinfo : EIATTR_KPARAM_INFO
	.align		4
.L_227:
        /*0038*/ 	.byte	0x04, 0x17
        /*003a*/ 	.short	(.L_229 - .L_228)
.L_228:
        /*003c*/ 	.word	0x00000000
        /*0040*/ 	.short	0x0004
        /*0042*/ 	.short	0x0020
        /*0044*/ 	.byte	0x00, 0xf0, 0x21, 0x00


	//----- nvinfo : EIATTR_KPARAM_INFO
	.align		4
.L_229:
        /*0048*/ 	.byte	0x04, 0x17
        /*004a*/ 	.short	(.L_231 - .L_230)
.L_230:
        /*004c*/ 	.word	0x00000000
        /*0050*/ 	.short	0x0003
        /*0052*/ 	.short	0x0018
        /*0054*/ 	.byte	0x00, 0xf5, 0x21, 0x00


	//----- nvinfo : EIATTR_KPARAM_INFO
	.align		4
.L_231:
        /*0058*/ 	.byte	0x04, 0x17
        /*005a*/ 	.short	(.L_233 - .L_232)
.L_232:
        /*005c*/ 	.word	0x00000000
        /*0060*/ 	.short	0x0002
        /*0062*/ 	.short	0x0010
        /*0064*/ 	.byte	0x00, 0xf5, 0x21, 0x00


	//----- nvinfo : EIATTR_KPARAM_INFO
	.align		4
.L_233:
        /*0068*/ 	.byte	0x04, 0x17
        /*006a*/ 	.short	(.L_235 - .L_234)
.L_234:
        /*006c*/ 	.word	0x00000000
        /*0070*/ 	.short	0x0001
        /*0072*/ 	.short	0x0008
        /*0074*/ 	.byte	0x00, 0xf5, 0x21, 0x00


	//----- nvinfo : EIATTR_KPARAM_INFO
	.align		4
.L_235:
        /*0078*/ 	.byte	0x04, 0x17
        /*007a*/ 	.short	(.L_237 - .L_236)
.L_236:
        /*007c*/ 	.word	0x00000000
        /*0080*/ 	.short	0x0000
        /*0082*/ 	.short	0x0000
        /*0084*/ 	.byte	0x00, 0xf5, 0x21, 0x00


	//----- nvinfo : EIATTR_SPARSE_MMA_MASK
	.align		4
.L_237:
        /*0088*/ 	.byte	0x03, 0x50
        /*008a*/ 	.short	0x0000


	//----- nvinfo : EIATTR_MAXREG_COUNT
	.align		4
        /*008c*/ 	.byte	0x03, 0x1b
        /*008e*/ 	.short	0x00ff


	//----- nvinfo : EIATTR_NUM_BARRIERS
	.align		4
        /*0090*/ 	.byte	0x02, 0x4c
        /*0092*/ 	.byte	0x01
	.zero		1


	//----- nvinfo : EIATTR_MERCURY_ISA_VERSION
	.align		4
        /*0094*/ 	.byte	0x03, 0x5f
        /*0096*/ 	.short	0x0101


	//----- nvinfo : EIATTR_COOP_GROUP_MASK_REGIDS
	.align		4
        /*0098*/ 	.byte	0x04, 0x29
        /*009a*/ 	.short	(.L_239 - .L_238)


	//   ....[0]....
.L_238:
        /*009c*/ 	.word	0xffffffff


	//   ....[1]....
        /*00a0*/ 	.word	0xffffffff


	//   ....[2]....
        /*00a4*/ 	.word	0xffffffff


	//   ....[3]....
        /*00a8*/ 	.word	0xffffffff


	//   ....[4]....
        /*00ac*/ 	.word	0xffffffff


	//----- nvinfo : EIATTR_COOP_GROUP_INSTR_OFFSETS
	.align		4
.L_239:
        /*00b0*/ 	.byte	0x04, 0x28
        /*00b2*/ 	.short	(.L_241 - .L_240)


	//   ....[0]....
.L_240:
        /*00b4*/ 	.word	0x000011e0


	//   ....[1]....
        /*00b8*/ 	.word	0x00001200


	//   ....[2]....
        /*00bc*/ 	.word	0x00001220


	//   ....[3]....
        /*00c0*/ 	.word	0x00001240


	//   ....[4]....
        /*00c4*/ 	.word	0x00001260


	//----- nvinfo : EIATTR_VRC_CTA_INIT_COUNT
	.align		4
.L_241:
        /*00c8*/ 	.byte	0x02, 0x4a
	.zero		1
	.zero		1


	//----- nvinfo : EIATTR_EXIT_INSTR_OFFSETS
	.align		4
        /*00cc*/ 	.byte	0x04, 0x1c
        /*00ce*/ 	.short	(.L_243 - .L_242)


	//   ....[0]....
.L_242:
        /*00d0*/ 	.word	0x000023a0


	//   ....[1]....
        /*00d4*/ 	.word	0x000023e0


	//----- nvinfo : EIATTR_MAX_THREADS
	.align		4
.L_243:
        /*00d8*/ 	.byte	0x04, 0x05
        /*00da*/ 	.short	(.L_245 - .L_244)
.L_244:
        /*00dc*/ 	.word	0x00000100
        /*00e0*/ 	.word	0x00000001
        /*00e4*/ 	.word	0x00000001


	//----- nvinfo : EIATTR_CBANK_PARAM_SIZE
	.align		4
.L_245:
        /*00e8*/ 	.byte	0x03, 0x19
        /*00ea*/ 	.short	0x0031


	//----- nvinfo : EIATTR_PARAM_CBANK
	.align		4
        /*00ec*/ 	.byte	0x04, 0x0a
        /*00ee*/ 	.short	(.L_247 - .L_246)
	.align		4
.L_246:
        /*00f0*/ 	.word	index@(.nv.constant0._ZN3cub18CUB_300001_SM_10006detail10radix_sort31DeviceRadixSortSingleTileKernelINS1_5radix10policy_hubImmyE10Policy1000ELNS0_9SortOrderE0EmmyNS1_21identity_decomposer_tEEEvPKT1_PSA_PKT2_PSE_T3_iiT4_)
        /*00f4*/ 	.short	0x0380
        /*00f6*/ 	.short	0x0031


	//----- nvinfo : EIATTR_SW_WAR
	.align		4
.L_247:
        /*00f8*/ 	.byte	0x04, 0x36
        /*00fa*/ 	.short	(.L_249 - .L_248)
.L_248:
        /*00fc*/ 	.word	0x00000008
.L_249:


//--------------------- .nv.info._ZN3cub18CUB_300001_SM_10006detail10radix_sort29DeviceRadixSortOnesweepKernelINS1_5radix10policy_hubImiyE10Policy1000ELNS0_9SortOrderE0EmiyiiNS1_21identity_decomposer_tEEEvPT5_SB_PT3_PKSC_PT1_PKSG_PT2_PKSK_T4_iiT6_ --------------------------
	.section	.nv.info._ZN3cub18CUB_300001_SM_10006detail10radix_sort29DeviceRadixSortOnesweepKernelINS1_5radix10policy_hubImiyE10Policy1000ELNS0_9SortOrderE0EmiyiiNS1_21identity_decomposer_tEEEvPT5_SB_PT3_PKSC_PT1_PKSG_PT2_PKSK_T4_iiT6_,"",@"SHT_CUDA_INFO"
	.sectionflags	@""
	.align	4


	//----- nvinfo : EIATTR_CUDA_API_VERSION
	.align		4
        /*0000*/ 	.byte	0x04, 0x37
        /*0002*/ 	.short	(.L_251 - .L_250)
.L_250:
        /*0004*/ 	.word	0x00000082


	//----- nvinfo : EIATTR_KPARAM_INFO
	.align		4
.L_251:
        /*0008*/ 	.byte	0x04, 0x17
        /*000a*/ 	.short	(.L_253 - .L_252)
.L_252:
        /*000c*/ 	.word	0x00000000
        /*0010*/ 	.short	0x000b
        /*0012*/ 	.short	0x004c
        /*0014*/ 	.byte	0x00, 0xf0, 0x05, 0x00


	//----- nvinfo : EIATTR_KPARAM_INFO
	.align		4
.L_253:
        /*0018*/ 	.byte	0x04, 0x17
        /*001a*/ 	.short	(.L_255 - .L_254)
.L_254:
        /*001c*/ 	.word	0x00000000
        /*0020*/ 	.short	0x000a
        /*0022*/ 	.short	0x0048
        /*0024*/ 	.byte	0x00, 0xf0, 0x11, 0x00


	//----- nvinfo : EIATTR_KPARAM_INFO
	.align		4
.L_255:
        /*0028*/ 	.byte	0x04, 0x17
        /*002a*/ 	.short	(.L_257 - .L_256)
.L_256:
        /*002c*/ 	.word	0x00000000
        /*0030*/ 	.short	0x0009
        /*0032*/ 	.short	0x0044
        /*0034*/ 	.byte	0x00, 0xf0, 0x11, 0x00


	//----- nvinfo : EIATTR_KPARAM_INFO
	.align		4
.L_257:
        /*0038*/ 	.byte	0x04, 0x17
        /*003a*/ 	.short	(.L_259 - .L_258)
.L_258:
        /*003c*/ 	.word	0x00000000
        /*0040*/ 	.short	0x0008
        /*0042*/ 	.short	0x0040
        /*0044*/ 	.byte	0x00, 0xf0, 0x11, 0x00


	//----- nvinfo : EIATTR_KPARAM_INFO
	.align		4
.L_259:
        /*0048*/ 	.byte	0x04, 0x17
        /*004a*/ 	.short	(.L_261 - .L_260)
.L_260:
        /*004c*/ 	.word	0x00000000
        /*0050*/ 	.short	0x0007
        /*0052*/ 	.short	0x0038
        /*0054*/ 	.byte	0x00, 0xf5, 0x21, 0x00


	//----- nvinfo : EIATTR_KPARAM_INFO
	.align		4
.L_261:
        /*0058*/ 	.byte	0x04, 0x17
        /*005a*/ 	.short	(.L_263 - .L_262)
.L_262:
        /*005c*/ 	.word	0x00000000
        /*0060*/ 	.short	0x0006
        /*0062*/ 	.short	0x0030
        /*0064*/ 	.byte	0x00, 0xf5, 0x21, 0x00


	//----- nvinfo : EIATTR_KPARAM_INFO
	.align		4
.L_263:
        /*0068*/ 	.byte	0x04, 0x17
        /*006a*/ 	.short	(.L_265 - .L_264)
.L_264:
        /*006c*/ 	.word	0x00000000
        /*0070*/ 	.short	0x0005
        /*0072*/ 	.short	0x0028
        /*0074*/ 	.byte	0x00, 0xf5, 0x21, 0x00


	//----- nvinfo : EIATTR_KPARAM_INFO
	.align		4
.L_265:
        /*0078*/ 	.byte	0x04, 0x17
        /*007a*/ 	.short	(.L_267 - .L_266)
.L_266:
        /*007c*/ 	.word	0x00000000
        /*0080*/ 	.short	0x0004
        /*0082*/ 	.short	0x0020
        /*0084*/ 	.byte	0x00, 0xf5, 0x21, 0x00


	//----- nvinfo : EIATTR_KPARAM_INFO
	.align		4
.L_267:
        /*0088*/ 	.byte	0x04, 0x17
        /*008a*/ 	.short	(.L_269 - .L_268)
.L_268:
        /*008c*/ 	.word	0x00000000
        /*0090*/ 	.short	0x0003
        /*0092*/ 	.short	0x0018
        /*0094*/ 	.byte	0x00, 0xf5, 0x21, 0x00


	//----- nvinfo : EIATTR_KPARAM_INFO
	.align		4
.L_269:
        /*0098*/ 	.byte	0x04, 0x17
        /*009a*/ 	.short	(.L_271 - .L_270)
.L_270:
        /*009c*/ 	.word	0x00000000
        /*00a0*/ 	.short	0x0002
        /*00a2*/ 	.short	0x0010
        /*00a4*/ 	.byte	0x00, 0xf5, 0x21, 0x00


	//----- nvinfo : EIATTR_KPARAM_INFO
	.align		4
.L_271:
        /*00a8*/ 	.byte	0x04, 0x17
        /*00aa*/ 	.short	(.L_273 - .L_272)
.L_272:
        /*00ac*/ 	.word	0x00000000
        /*00b0*/ 	.short	0x0001
        /*00b2*/ 	.short	0x0008
        /*00b4*/ 	.byte	0x00, 0xf5, 0x21, 0x00


	//----- nvinfo : EIATTR_KPARAM_INFO
	.align		4
.L_273:
        /*00b8*/ 	.byte	0x04, 0x17
        /*00ba*/ 	.short	(.L_275 - .L_274)
.L_274:
        /*00bc*/ 	.word	0x00000000
        /*00c0*/ 	.short	0x0000
        /*00c2*/ 	.short	0x0000
        /*00c4*/ 	.byte	0x00, 0xf5, 0x21, 0x00


	//----- nvinfo : EIATTR_SPARSE_MMA_MASK
	.align		4
.L_275:
        /*00c8*/ 	.byte	0x03, 0x50
        /*00ca*/ 	.short	0x0000


	//----- nvinfo : EIATTR_MAXREG_COUNT
	.align		4
        /*00cc*/ 	.byte	0x03, 0x1b
        /*00ce*/ 	.short	0x00a8


	//----- nvinfo : EIATTR_NUM_BARRIERS
	.align		4
        /*00d0*/ 	.byte	0x02, 0x4c
        /*00d2*/ 	.byte	0x01
	.zero		1


	//----- nvinfo : EIATTR_MERCURY_ISA_VERSION
	.align		4
        /*00d4*/ 	.byte	0x03, 0x5f
        /*00d6*/ 	.short	0x0101


	//----- nvinfo : EIATTR_COOP_GROUP_MASK_REGIDS
	.align		4
        /*00d8*/ 	.byte	0x04, 0x29
        /*00da*/ 	.short	(.L_277 - .L_276)


	//   ....[0]....
.L_276:
        /*00dc*/ 	.word	0xffffffff


	//   ....[1]....
        /*00e0*/ 	.word	0x05000024


	//   ....[2]....
        /*00e4*/ 	.word	0xffffffff


	//   ....[3]....
        /*00e8*/ 	.word	0xffffffff


	//   ....[4]....
        /*00ec*/ 	.word	0xffffffff


	//   ....[5]....
        /*00f0*/ 	.word	0xffffffff


	//   ....[6]....
        /*00f4*/ 	.word	0xffffffff


	//   ....[7]....
        /*00f8*/ 	.word	0xffffffff


	//   ....[8]....
        /*00fc*/ 	.word	0xffffffff


	//   ....[9]....
        /*0100*/ 	.word	0xffffffff


	//   ....[10]....
        /*0104*/ 	.word	0xffffffff


	//   ....[11]....
        /*0108*/ 	.word	0xffffffff


	//   ....[12]....
        /*010c*/ 	.word	0xffffffff


	//   ....[13]....
        /*0110*/ 	.word	0xffffffff


	//   ....[14]....
        /*0114*/ 	.word	0xffffffff


	//   ....[15]....
        /*0118*/ 	.word	0xffffffff


	//   ....[16]....
        /*011c*/ 	.word	0xffffffff


	//   ....[17]....
        /*0120*/ 	.word	0xffffffff


	//   ....[18]....
        /*0124*/ 	.word	0xffffffff


	//   ....[19]....
        /*0128*/ 	.word	0xffffffff


	//   ....[20]....
        /*012c*/ 	.word	0xffffffff


	//   ....[21]....
        /*0130*/ 	.word	0xffffffff


	//   ....[22]....
        /*0134*/ 	.word	0xffffffff


	//   ....[23]....
        /*0138*/ 	.word	0xffffffff


	//   ....[24]....
        /*013c*/ 	.word	0xffffffff


	//   ....[25]....
        /*0140*/ 	.word	0xffffffff


	//   ....[26]....
        /*0144*/ 	.word	0xffffffff


	//   ....[27]....
        /*0148*/ 	.word	0xffffffff


	//   ....[28]....
        /*014c*/ 	.word	0xffffffff


	//   ....[29]....
        /*0150*/ 	.word	0xffffffff


	//   ....[30]....
        /*0154*/ 	.word	0xffffffff


	//   ....[31]....
        /*0158*/ 	.word	0xffffffff


	//   ....[32]....
        /*015c*/ 	.word	0xffffffff


	//   ....[33]....
        /*0160*/ 	.word	0xffffffff


	//   ....[34]....
        /*0164*/ 	.word	0xffffffff


	//   ....[35]....
        /*0168*/ 	.word	0xffffffff


	//   ....[36]....
        /*016c*/ 	.word	0xffffffff


	//   ....[37]....
        /*0170*/ 	.word	0xffffffff


	//   ....[38]....
        /*0174*/ 	.word	0xffffffff


	//   ....[39]....
        /*0178*/ 	.word	0xffffffff


	//   ....[40]....
        /*017c*/ 	.word	0xffffffff


	//   ....[41]....
        /*0180*/ 	.word	0xffffffff


	//   ....[42]....
        /*0184*/ 	.word	0xffffffff


	//   ....[43]....
        /*0188*/ 	.word	0xffffffff


	//   ....[44]....
        /*018c*/ 	.word	0xffffffff


	//   ....[45]....
        /*0190*/ 	.word	0xffffffff


	//   ....[46]....
        /*0194*/ 	.word	0xffffffff


	//   ....[47]....
        /*0198*/ 	.word	0xffffffff


	//   ....[48]....
        /*019c*/ 	.word	0xffffffff


	//   ....[49]....
        /*01a0*/ 	.word	0xffffffff


	//   ....[50]....
        /*01a4*/ 	.word	0xffffffff


	//   ....[51]....
        /*01a8*/ 	.word	0xffffffff


	//   ....[52]....
        /*01ac*/ 	.word	0xffffffff


	//   ....[53]....
        /*01b0*/ 	.word	0xffffffff


	//   ....[54]....
        /*01b4*/ 	.word	0xffffffff


	//   ....[55]....
        /*01b8*/ 	.word	0xffffffff


	//   ....[56]....
        /*01bc*/ 	.word	0xffffffff


	//   ....[57]....
        /*01c0*/ 	.word	0xffffffff


	//   ....[58]....
        /*01c4*/ 	.word	0xffffffff


	//   ....[59]....
        /*01c8*/ 	.word	0xffffffff


	//   ....[60]....
        /*01cc*/ 	.word	0xffffffff


	//   ....[61]....
        /*01d0*/ 	.word	0xffffffff


	//   ....[62]....
        /*01d4*/ 	.word	0xffffffff


	//   ....[63]....
        /*01d8*/ 	.word	0xffffffff


	//   ....[64]....
        /*01dc*/ 	.word	0xffffffff


	//   ....[65]....
        /*01e0*/ 	.word	0xffffffff


	//   ....[66]....
        /*01e4*/ 	.word	0xffffffff


	//   ....[67]....
        /*01e8*/ 	.word	0xffffffff


	//   ....[68]....
        /*01ec*/ 	.word	0xffffffff


	//   ....[69]....
        /*01f0*/ 	.word	0xffffffff


	//   ....[70]....
        /*01f4*/ 	.word	0xffffffff


	//   ....[71]....
        /*01f8*/ 	.word	0xffffffff


	//   ....[72]....
        /*01fc*/ 	.word	0xffffffff


	//   ....[73]....
        /*0200*/ 	.word	0xffffffff


	//   ....[74]....
        /*0204*/ 	.word	0xffffffff


	//   ....[75]....
        /*0208*/ 	.word	0xffffffff


	//   ....[76]....
        /*020c*/ 	.word	0xffffffff


	//   ....[77]....
        /*0210*/ 	.word	0xffffffff


	//   ....[78]....
        /*0214*/ 	.word	0xffffffff


	//   ....[79]....
        /*0218*/ 	.word	0xffffffff


	//   ....[80]....
        /*021c*/ 	.word	0xffffffff


	//   ....[81]....
        /*0220*/ 	.word	0xffffffff


	//   ....[82]....
        /*0224*/ 	.word	0xffffffff


	//   ....[83]....
        /*0228*/ 	.word	0xffffffff


	//   ....[84]....
        /*022c*/ 	.word	0xffffffff


	//   ....[85]....
        /*0230*/ 	.word	0xffffffff


	//   ....[86]....
        /*0234*/ 	.word	0xffffffff


	//   ....[87]....
        /*0238*/ 	.word	0xffffffff


	//   ....[88]....
        /*023c*/ 	.word	0xffffffff


	//   ....[89]....
        /*0240*/ 	.word	0xffffffff


	//   ....[90]....
        /*0244*/ 	.word	0xffffffff


	//   ....[91]....
        /*0248*/ 	.word	0xffffffff


	//   ....[92]....
        /*024c*/ 	.word	0xffffffff


	//   ....[93]....
        /*0250*/ 	.word	0xffffffff


	//   ....[94]....
        /*0254*/ 	.word	0xffffffff


	//   ....[95]....
        /*0258*/ 	.word	0xffffffff


	//   ....[96]....
        /*025c*/ 	.word	0xffffffff


	//   ....[97]....
        /*0260*/ 	.word	0xffffffff


	//   ....[98]....
        /*0264*/ 	.word	0xffffffff


	//   ....[99]....
        /*0268*/ 	.word	0xffffffff


	//   ....[100]....
        /*026c*/ 	.word	0xffffffff


	//   ....[101]....
        /*0270*/ 	.word	0xffffffff


	//   ....[102]....
        /*0274*/ 	.word	0xffffffff


	//   ....[103]....
        /*0278*/ 	.word	0xffffffff


	//   ....[104]....
        /*027c*/ 	.word	0xffffffff


	//   ....[105]....
        /*0280*/ 	.word	0xffffffff


	//   ....[106]....
        /*0284*/ 	.word	0xffffffff


	//   ....[107]....
        /*0288*/ 	.word	0xffffffff


	//   ....[108]....
        /*028c*/ 	.word	0xffffffff


	//   ....[109]....
        /*0290*/ 	.word	0xffffffff


	//   ....[110]....
        /*0294*/ 	.word	0xffffffff


	//   ....[111]....
        /*0298*/ 	.word	0xffffffff


	//   ....[112]....
        /*029c*/ 	.word	0xffffffff


	//   ....[113]....
        /*02a0*/ 	.word	0xffffffff


	//   ....[114]....
        /*02a4*/ 	.word	0xffffffff


	//   ....[115]....
        /*02a8*/ 	.word	0xffffffff


	//   ....[116]....
        /*02ac*/ 	.word	0xffffffff


	//   ....[117]....
        /*02b0*/ 	.word	0xffffffff


	//   ....[118]....
        /*02b4*/ 	.word	0xffffffff


	//   ....[119]....
        /*02b8*/ 	.word	0xffffffff


	//   ....[120]....
        /*02bc*/ 	.word	0xffffffff


	//   ....[121]....
        /*02c0*/ 	.word	0xffffffff


	//   ....[122]....
        /*02c4*/ 	.word	0xffffffff


	//   ....[123]....
        /*02c8*/ 	.word	0xffffffff


	//   ....[124]....
        /*02cc*/ 	.word	0xffffffff


	//   ....[125]....
        /*02d0*/ 	.word	0xffffffff


	//   ....[126]....
        /*02d4*/ 	.word	0xffffffff


	//   ....[127]....
        /*02d8*/ 	.word	0xffffffff


	//   ....[128]....
        /*02dc*/ 	.word	0xffffffff


	//   ....[129]....
        /*02e0*/ 	.word	0xffffffff


	//   ....[130]....
        /*02e4*/ 	.word	0xffffffff


	//   ....[131]....
        /*02e8*/ 	.word	0xffffffff


	//   ....[132]....
        /*02ec*/ 	.word	0xffffffff


	//   ....[133]....
        /*02f0*/ 	.word	0xffffffff


	//   ....[134]....
        /*02f4*/ 	.word	0xffffffff


	//   ....[135]....
        /*02f8*/ 	.word	0xffffffff


	//   ....[136]....
        /*02fc*/ 	.word	0xffffffff


	//   ....[137]....
        /*0300*/ 	.word	0xffffffff


	//   ....[138]....
        /*0304*/ 	.word	0xffffffff


	//   ....[139]....
        /*0308*/ 	.word	0xffffffff


	//   ....[140]....
        /*030c*/ 	.word	0xffffffff


	//   ....[141]....
        /*0310*/ 	.word	0xffffffff


	//   ....[142]....
        /*0314*/ 	.word	0x05000006


	//   ....[143]....
        /*0318*/ 	.word	0xffffffff


	//   ....[144]....
        /*031c*/ 	.word	0xffffffff


	//   ....[145]....
        /*0320*/ 	.word	0xffffffff


	//   ....[146]....
        /*0324*/ 	.word	0xffffffff


	//   ....[147]....
        /*0328*/ 	.word	0xffffffff


	//   ....[148]....
        /*032c*/ 	.word	0xffffffff


	//   ....[149]....
        /*0330*/ 	.word	0xffffffff


	//   ....[150]....
        /*0334*/ 	.word	0xffffffff


	//   ....[151]....
        /*0338*/ 	.word	0xffffffff


	//   ....[152]....
        /*033c*/ 	.word	0xffffffff


	//   ....[153]....
        /*0340*/ 	.word	0xffffffff


	//   ....[154]....
        /*0344*/ 	.word	0xffffffff


	//   ....[155]....
        /*0348*/ 	.word	0xffffffff


	//   ....[156]....
        /*034c*/ 	.word	0xffffffff


	//   ....[157]....
        /*0350*/ 	.word	0xffffffff


	//   ....[158]....
        /*0354*/ 	.word	0xffffffff


	//   ....[159]....
        /*0358*/ 	.word	0xffffffff


	//   ....[160]....
        /*035c*/ 	.word	0xffffffff


	//   ....[161]....
        /*0360*/ 	.word	0xffffffff


	//   ....[162]....
        /*0364*/ 	.word	0xffffffff


	//   ....[163]....
        /*0368*/ 	.word	0xffffffff


	//   ....[164]....
        /*036c*/ 	.word	0xffffffff


	//   ....[165]....
        /*0370*/ 	.word	0xffffffff


	//   ....[166]....
        /*0374*/ 	.word	0xffffffff


	//   ....[167]....
        /*0378*/ 	.word	0xffffffff


	//   ....[168]....
        /*037c*/ 	.word	0xffffffff


	//   ....[169]....
        /*0380*/ 	.word	0xffffffff


	//   ....[170]....
        /*0384*/ 	.word	0xffffffff


	//   ....[171]....
        /*0388*/ 	.word	0xffffffff


	//   ....[172]....
        /*038c*/ 	.word	0xffffffff


	//   ....[173]....
        /*0390*/ 	.word	0xffffffff


	//   ....[174]....
        /*0394*/ 	.word	0xffffffff


	//   ....[175]....
        /*0398*/ 	.word	0xffffffff


	//   ....[176]....
        /*039c*/ 	.word	0xffffffff


	//   ....[177]....
        /*03a0*/ 	.word	0xffffffff


	//   ....[178]....
        /*03a4*/ 	.word	0xffffffff


	//   ....[179]....
        /*03a8*/ 	.word	0xffffffff


	//   ....[180]....
        /*03ac*/ 	.word	0xffffffff


	//   ....[181]....
        /*03b0*/ 	.word	0xffffffff


	//   ....[182]....
        /*03b4*/ 	.word	0xffffffff


	//   ....[183]....
        /*03b8*/ 	.word	0xffffffff


	//   ....[184]....
        /*03bc*/ 	.word	0xffffffff


	//   ....[185]....
        /*03c0*/ 	.word	0xffffffff


	//   ....[186]....
        /*03c4*/ 	.word	0xffffffff


	//   ....[187]....
        /*03c8*/ 	.word	0xffffffff


	//   ....[188]....
        /*03cc*/ 	.word	0xffffffff


	//   ....[189]....
        /*03d0*/ 	.word	0xffffffff


	//   ....[190]....
        /*03d4*/ 	.word	0xffffffff


	//   ....[191]....
        /*03d8*/ 	.word	0xffffffff


	//   ....[192]....
        /*03dc*/ 	.word	0xffffffff


	//   ....[193]....
        /*03e0*/ 	.word	0xffffffff


	//   ....[194]....
        /*03e4*/ 	.word	0xffffffff


	//   ....[195]....
        /*03e8*/ 	.word	0xffffffff


	//   ....[196]....
        /*03ec*/ 	.word	0xffffffff


	//   ....[197]....
        /*03f0*/ 	.word	0xffffffff


	//   ....[198]....
        /*03f4*/ 	.word	0xffffffff


	//   ....[199]....
        /*03f8*/ 	.word	0xffffffff


	//   ....[200]....
        /*03fc*/ 	.word	0xffffffff


	//   ....[201]....
        /*0400*/ 	.word	0xffffffff


	//   ....[202]....
        /*0404*/ 	.word	0xffffffff


	//   ....[203]....
        /*0408*/ 	.word	0x05000053


	//   ....[204]....
        /*040c*/ 	.word	0x05000053


	//   ....[205]....
        /*0410*/ 	.word	0x05000053


	//   ....[206]....
        /*0414*/ 	.word	0x05000053


	//   ....[207]....
        /*0418*/ 	.word	0x05000053


	//----- nvinfo : EIATTR_COOP_GROUP_INSTR_OFFSETS
	.align		4
.L_277:
        /*041c*/ 	.byte	0x04, 0x28
        /*041e*/ 	.short	(.L_279 - .L_278)


	//   ....[0]....
.L_278:
        /*0420*/ 	.word	0x00000e40


	//   ....[1]....
        /*0424*/ 	.word	0x000016e0


	//   ....[2]....
        /*0428*/ 	.word	0x00002810


	//   ....[3]....
        /*042c*/ 	.word	0x00002830


	//   ....[4]....
        /*0430*/ 	.word	0x00002850


	//   ....[5]....
        /*0434*/ 	.word	0x00002870


	//   ....[6]....
        /*0438*/ 	.word	0x00002890


	//   ....[7]....
        /*043c*/ 	.word	0x00002d60


	//   ....[8]....
        /*0440*/ 	.word	0x00002d70


	//   ....[9]....
        /*0444*/ 	.word	0x00002d90


	//   ....[10]....
        /*0448*/ 	.word	0x00002db0


	//   ....[11]....
        /*044c*/ 	.word	0x00002e00


	//   ....[12]....
        /*0450*/ 	.word	0x00002e30


	//   ....[13]....
        /*0454*/ 	.word	0x00002e80


	//   ....[14]....
        /*0458*/ 	.word	0x00002ec0


	//   ....[15]....
        /*045c*/ 	.word	0x00002fd0


	//   ....[16]....
        /*0460*/ 	.word	0x00003020


	//   ....[17]....
        /*0464*/ 	.word	0x00003030


	//   ....[18]....
        /*0468*/ 	.word	0x00003080


	//   ....[19]....
        /*046c*/ 	.word	0x000030b0


	//   ....[20]....
        /*0470*/ 	.word	0x000030e0


	//   ....[21]....
        /*0474*/ 	.word	0x00003110


	//   ....[22]....
        /*0478*/ 	.word	0x00003140


	//   ....[23]....
        /*047c*/ 	.word	0x00003170


	//   ....[24]....
        /*0480*/ 	.word	0x00003240


	//   ....[25]....
        /*0484*/ 	.word	0x00003290


	//   ....[26]....
        /*0488*/ 	.word	0x000032a0


	//   ....[27]....
        /*048c*/ 	.word	0x000032f0


	//   ....[28]....
        /*0490*/ 	.word	0x00003320


	//   ....[29]....
        /*0494*/ 	.word	0x00003350


	//   ....[30]....
        /*0498*/ 	.word	0x00003380


	//   ....[31]....
        /*049c*/ 	.word	0x000033b0


	//   ....[32]....
        /*04a0*/ 	.word	0x000033e0


	//   ....[33]....
        /*04a4*/ 	.word	0x000034d0


	//   ....[34]....
        /*04a8*/ 	.word	0x000034e0


	//   ....[35]....
        /*04ac*/ 	.word	0x00003530


	//   ....[36]....
        /*04b0*/ 	.word	0x00003560


	//   ....[37]....
        /*04b4*/ 	.word	0x00003590


	//   ....[38]....
        /*04b8*/ 	.word	0x000035c0


	//   ....[39]....
        /*04bc*/ 	.word	0x000035f0


	//   ....[40]....
        /*04c0*/ 	.word	0x00003620


	//   ....[41]....
        /*04c4*/ 	.word	0x00003650


	//   ....[42]....
        /*04c8*/ 	.word	0x00003700


	//   ....[43]....
        /*04cc*/ 	.word	0x00003710


	//   ....[44]....
        /*04d0*/ 	.word	0x00003760


	//   ....[45]....
        /*04d4*/ 	.word	0x00003770


	//   ....[46]....
        /*04d8*/ 	.word	0x000037a0


	//   ....[47]....
        /*04dc*/ 	.word	0x000037d0


	//   ....[48]....
        /*04e0*/ 	.word	0x00003800


	//   ....[49]....
        /*04e4*/ 	.word	0x00003830


	//   ....[50]....
        /*04e8*/ 	.word	0x00003860


	//   ....[51]....
        /*04ec*/ 	.word	0x00003930


	//   ....[52]....
        /*04f0*/ 	.word	0x00003940


	//   ....[53]....
        /*04f4*/ 	.word	0x00003990


	//   ....[54]....
        /*04f8*/ 	.word	0x000039a0


	//   ....[55]....
        /*04fc*/ 	.word	0x000039e0


	//   ....[56]....
        /*0500*/ 	.word	0x00003a10


	//   ....[57]....
        /*0504*/ 	.word	0x00003a50


	//   ....[58]....
        /*0508*/ 	.word	0x00003a80


	//   ....[59]....
        /*050c*/ 	.word	0x00003ab0


	//   ....[60]....
        /*0510*/ 	.word	0x00003b60


	//   ....[61]....
        /*0514*/ 	.word	0x00003b70


	//   ....[62]....
        /*0518*/ 	.word	0x00003bc0


	//   ....[63]....
        /*051c*/ 	.word	0x00003bd0


	//   ....[64]....
        /*0520*/ 	.word	0x00003c10


	//   ....[65]....
        /*0524*/ 	.word	0x00003c40


	//   ....[66]....
        /*0528*/ 	.word	0x00003c80


	//   ....[67]....
        /*052c*/ 	.word	0x00003cb0


	//   ....[68]....
        /*0530*/ 	.word	0x00003ce0


	//   ....[69]....
        /*0534*/ 	.word	0x00003d80


	//   ....[70]....
        /*0538*/ 	.word	0x00003d90


	//   ....[71]....
        /*053c*/ 	.word	0x00003de0


	//   ....[72]....
        /*0540*/ 	.word	0x00003df0


	//   ....[73]....
        /*0544*/ 	.word	0x00003e20


	//   ....[74]....
        /*0548*/ 	.word	0x00003e50


	//   ....[75]....
        /*054c*/ 	.word	0x00003e80


	//   ....[76]....
        /*0550*/ 	.word	0x00003eb0


	//   ....[77]....
        /*0554*/ 	.word	0x00003ee0


	//   ....[78]....
        /*0558*/ 	.word	0x00003fc0


	//   ....[79]....
        /*055c*/ 	.word	0x00003fd0


	//   ....[80]....
        /*0560*/ 	.word	0x00004020


	//   ....[81]....
        /*0564*/ 	.word	0x00004030


	//   ....[82]....
        /*0568*/ 	.word	0x00004060


	//   ....[83]....
        /*056c*/ 	.word	0x00004090


	//   ....[84]....
        /*0570*/ 	.word	0x000040c0


	//   ....[85]....
        /*0574*/ 	.word	0x000040f0


	//   ....[86]....
        /*0578*/ 	.word	0x00004120


	//   ....[87]....
        /*057c*/ 	.word	0x000041e0


	//   ....[88]....
        /*0580*/ 	.word	0x000041f0


	//   ....[89]....
        /*0584*/ 	.word	0x00004240


	//   ....[90]....
        /*0588*/ 	.word	0x00004270


	//   ....[91]....
        /*058c*/ 	.word	0x000042a0


	//   ....[92]....
        /*0590*/ 	.word	0x000042d0


	//   ....[93]....
        /*0594*/ 	.word	0x00004300


	//   ....[94]....
        /*0598*/ 	.word	0x00004330


	//   ....[95]....
        /*059c*/ 	.word	0x00004370


	//   ....[96]....
        /*05a0*/ 	.word	0x00004400


	//   ....[97]....
        /*05a4*/ 	.word	0x00004420


	//   ....[98]....
        /*05a8*/ 	.word	0x00004430


	//   ....[99]....
        /*05ac*/ 	.word	0x00004480


	//   ....[100]....
        /*05b0*/ 	.word	0x00004490


	//   ....[101]....
        /*05b4*/ 	.word	0x000044d0


	//   ....[102]....
        /*05b8*/ 	.word	0x00004500


	//   ....[103]....
        /*05bc*/ 	.word	0x00004550


	//   ....[104]....
        /*05c0*/ 	.word	0x00004580


	//   ....[105]....
        /*05c4*/ 	.word	0x00004630


	//   ....[106]....
        /*05c8*/ 	.word	0x00004650


	//   ....[107]....
        /*05cc*/ 	.word	0x00004660


	//   ....[108]....
        /*05d0*/ 	.word	0x000046c0


	//   ....[109]....
        /*05d4*/ 	.word	0x000046f0


	//   ....[110]....
        /*05d8*/ 	.word	0x00004720


	//   ....[111]....
        /*05dc*/ 	.word	0x00004750


	//   ....[112]....
        /*05e0*/ 	.word	0x00004780


	//   ....[113]....
        /*05e4*/ 	.word	0x000047b0


	//   ....[114]....
        /*05e8*/ 	.word	0x00004860


	//   ....[115]....
        /*05ec*/ 	.word	0x00004880


	//   ....[116]....
        /*05f0*/ 	.word	0x00004890


	//   ....[117]....
        /*05f4*/ 	.word	0x000048f0


	//   ....[118]....
        /*05f8*/ 	.word	0x00004920


	//   ....[119]....
        /*05fc*/ 	.word	0x00004950


	//   ....[120]....
        /*0600*/ 	.word	0x00004980


	//   ....[121]....
        /*0604*/ 	.word	0x000049b0


	//   ....[122]....
        /*0608*/ 	.word	0x000049e0


	//   ....[123]....
        /*060c*/ 	.word	0x00004a90


	//   ....[124]....
        /*0610*/ 	.word	0x00004ac0


	//   ....[125]....
        /*0614*/ 	.word	0x00004ad0


	//   ....[126]....
        /*0618*/ 	.word	0x00004b20


	//   ....[127]....
        /*061c*/ 	.word	0x00004b30


	//   ....[128]....
        /*0620*/ 	.word	0x00004b70


	//   ....[129]....
        /*0624*/ 	.word	0x00004ba0


	//   ....[130]....
        /*0628*/ 	.word	0x00004be0


	//   ....[131]....
        /*062c*/ 	.word	0x00004c10


	//   ....[132]....
        /*0630*/ 	.word	0x00004ce0


	//   ....[133]....
        /*0634*/ 	.word	0x00004cf0


	//   ....[134]....
        /*0638*/ 	.word	0x00004d40


	//   ....[135]....
        /*063c*/ 	.word	0x00004d70


	//   ....[136]....
        /*0640*/ 	.word	0x00004da0


	//   ....[137]....
        /*0644*/ 	.word	0x00004dd0


	//   ....[138]....
        /*0648*/ 	.word	0x00004e00


	//   ....[139]....
        /*064c*/ 	.word	0x00004e30


	//   ....[140]....
        /*0650*/ 	.word	0x00004ea0


	//   ....[141]....
        /*0654*/ 	.word	0x00004f50


	//   ....[142]....
        /*0658*/ 	.word	0x00005520


	//   ....[143]....
        /*065c*/ 	.word	0x00005870


	//   ....[144]....
        /*0660*/ 	.word	0x00005920


	//   ....[145]....
        /*0664*/ 	.word	0x000059d0


	//   ....[146]....
        /*0668*/ 	.word	0x00005a80


	//   ....[147]....
        /*066c*/ 	.word	0x00005b30


	//   ....[148]....
        /*0670*/ 	.word	0x00005be0


	//   ....[149]....
        /*0674*/ 	.word	0x00005c90


	//   ....[150]....
        /*0678*/ 	.word	0x00005d40


	//   ....[151]....
        /*067c*/ 	.word	0x00005df0


	//   ....[152]....
        /*0680*/ 	.word	0x00005ea0


	//   ....[153]....
        /*0684*/ 	.word	0x00005f50


	//   ....[154]....
        /*0688*/ 	.word	0x00006000


	//   ....[155]....
        /*068c*/ 	.word	0x000060b0


	//   ....[156]....
        /*0690*/ 	.word	0x00006160


	//   ....[157]....
        /*0694*/ 	.word	0x00006210


	//   ....[158]....
        /*0698*/ 	.word	0x00006420


	//   ....[159]....
        /*069c*/ 	.word	0x00006570


	//   ....[160]....
        /*06a0*/ 	.word	0x000066c0


	//   ....[161]....
        /*06a4*/ 	.word	0x00006810


	//   ....[162]....
        /*06a8*/ 	.word	0x00006960


	//   ....[163]....
        /*06ac*/ 	.word	0x00006ab0


	//   ....[164]....
        /*06b0*/ 	.word	0x00006c00


	//   ....[165]....
        /*06b4*/ 	.word	0x00006d50


	//   ....[166]....
        /*06b8*/ 	.word	0x00006ea0


	//   ....[167]....
        /*06bc*/ 	.word	0x00006fe0


	//   ....[168]....
        /*06c0*/ 	.word	0x00007110


	//   ....[169]....
        /*06c4*/ 	.word	0x00007240


	//   ....[170]....
        /*06c8*/ 	.word	0x00007370


	//   ....[171]....
        /*06cc*/ 	.word	0x000074a0


	//   ....[172]....
        /*06d0*/ 	.word	0x000075d0


	//   ....[173]....
        /*06d4*/ 	.word	0x000080c0


	//   ....[174]....
        /*06d8*/ 	.word	0x00008140


	//   ....[175]....
        /*06dc*/ 	.word	0x000081c0


	//   ....[176]....
        /*06e0*/ 	.word	0x00008240


	//   ....[177]....
        /*06e4*/ 	.word	0x000082c0


	//   ....[178]....
        /*06e8*/ 	.word	0x00008340


	//   ....[179]....
        /*06ec*/ 	.word	0x000083c0


	//   ....[180]....
        /*06f0*/ 	.word	0x00008440


	//   ....[181]....
        /*06f4*/ 	.word	0x000084d0


	//   ....[182]....
        /*06f8*/ 	.word	0x00008550


	//   ....[183]....
        /*06fc*/ 	.word	0x000085e0


	//   ....[184]....
        /*0700*/ 	.word	0x00008660


	//   ....[185]....
        /*0704*/ 	.word	0x000086e0


	//   ....[186]....
        /*0708*/ 	.word	0x00008760


	//   ....[187]....
        /*070c*/ 	.word	0x000087e0


	//   ....[188]....
        /*0710*/ 	.word	0x000089f0


	//   ....[189]....
        /*0714*/ 	.word	0x00008af0


	//   ....[190]....
        /*0718*/ 	.word	0x00008bf0


	//   ....[191]....
        /*071c*/ 	.word	0x00008cf0


	//   ....[192]....
        /*0720*/ 	.word	0x00008df0


	//   ....[193]....
        /*0724*/ 	.word	0x00008ef0


	//   ....[194]....
        /*0728*/ 	.word	0x00008ff0


	//   ....[195]....
        /*072c*/ 	.word	0x000090f0


	//   ....[196]....
        /*0730*/ 	.word	0x000091e0


	//   ....[197]....
        /*0734*/ 	.word	0x000092c0


	//   ....[198]....
        /*0738*/ 	.word	0x000093a0


	//   ....[199]....
        /*073c*/ 	.word	0x00009480


	//   ....[200]....
        /*0740*/ 	.word	0x00009560


	//   ....[201]....
        /*0744*/ 	.word	0x00009650


	//   ....[202]....
        /*0748*/ 	.word	0x000096f0


	//   ....[203]....
        /*074c*/ 	.word	0x00009760


	//   ....[204]....
        /*0750*/ 	.word	0x000097d0


	//   ....[205]....
        /*0754*/ 	.word	0x00009840


	//   ....[206]....
        /*0758*/ 	.word	0x000098b0


	//   ....[207]....
        /*075c*/ 	.word	0x00009920


	//----- nvinfo : EIATTR_VRC_CTA_INIT_COUNT
	.align		4
.L_279:
        /*0760*/ 	.byte	0x02, 0x4a
	.zero		1
	.zero		1


	//----- nvinfo : EIATTR_EXIT_INSTR_OFFSETS
	.align		4
        /*0764*/ 	.byte	0x04, 0x1c
        /*0766*/ 	.short	(.L_281 - .L_280)


	//   ....[0]....
.L_280:
        /*0768*/ 	.word	0x000022f0


	//   ....[1]....
        /*076c*/ 	.word	0x000025f0


	//   ....[2]....
        /*0770*/ 	.word	0x00002610


	//   ....[3]....
        /*0774*/ 	.word	0x000087f0


	//   ....[4]....
        /*0778*/ 	.word	0x00009700


	//----- nvinfo : EIATTR_MAX_THREADS
	.align		4
.L_281:
        /*077c*/ 	.byte	0x04, 0x05
        /*077e*/ 	.short	(.L_283 - .L_282)
.L_282:
        /*0780*/ 	.word	0x00000180
        /*0784*/ 	.word	0x00000001
        /*0788*/ 	.word	0x00000001


	//----- nvinfo : EIATTR_CRS_STACK_SIZE
	.align		4
.L_283:
        /*078c*/ 	.byte	0x04, 0x1e
        /*078e*/ 	.short	(.L_285 - .L_284)
.L_284:
        /*0790*/ 	.word	0x00000000


	//----- nvinfo : EIATTR_CBANK_PARAM_SIZE
	.align		4
.L_285:
        /*0794*/ 	.byte	0x03, 0x19
        /*0796*/ 	.short	0x004d


	//----- nvinfo : EIATTR_PARAM_CBANK
	.align		4
        /*0798*/ 	.byte	0x04, 0x0a
        /*079a*/ 	.short	(.L_287 - .L_286)
	.align		4
.L_286:
        /*079c*/ 	.word	index@(.nv.constant0._ZN3cub18CUB_300001_SM_10006detail10radix_sort29DeviceRadixSortOnesweepKernelINS1_5radix10policy_hubImiyE10Policy1000ELNS0_9SortOrderE0EmiyiiNS1_21identity_decomposer_tEEEvPT5_SB_PT3_PKSC_PT1_PKSG_PT2_PKSK_T4_iiT6_)
        /*07a0*/ 	.short	0x0380
        /*07a2*/ 	.short	0x004d


	//----- nvinfo : EIATTR_SW_WAR
	.align		4
.L_287:
        /*07a4*/ 	.byte	0x04, 0x36
        /*07a6*/ 	.short	(.L_289 - .L_288)
.L_288:
        /*07a8*/ 	.word	0x00000008
.L_289:


//--------------------- .nv.info._ZN3cub18CUB_300001_SM_10006detail10radix_sort33DeviceRadixSortExclusiveSumKernelINS1_5radix10policy_hubImiyE10Policy1000EyEEvPT0_ --------------------------
	.section	.nv.info._ZN3cub18CUB_300001_SM_10006detail10radix_sort33DeviceRadixSortExclusiveSumKernelINS1_5radix10policy_hubImiyE10Policy1000EyEEvPT0_,"",@"SHT_CUDA_INFO"
	.sectionflags	@""
	.align	4


	//----- nvinfo : EIATTR_CUDA_API_VERSION
	.align		4
        /*0000*/ 	.byte	0x04, 0x37
        /*0002*/ 	.short	(.L_291 - .L_290)
.L_290:
        /*0004*/ 	.word	0x00000082


	//----- nvinfo : EIATTR_KPARAM_INFO
	.align		4
.L_291:
        /*0008*/ 	.byte	0x04, 0x17
        /*000a*/ 	.short	(.L_293 - .L_292)
.L_292:
        /*000c*/ 	.word	0x00000000
        /*0010*/ 	.short	0x0000
        /*0012*/ 	.short	0x0000
        /*0014*/ 	.byte	0x00, 0xf5, 0x21, 0x00


	//----- nvinfo : EIATTR_SPARSE_MMA_MASK
	.align		4
.L_293:
        /*0018*/ 	.byte	0x03, 0x50
        /*001a*/ 	.short	0x0000


	//----- nvinfo : EIATTR_MAXREG_COUNT
	.align		4
        /*001c*/ 	.byte	0x03, 0x1b
        /*001e*/ 	.short	0x00ff


	//----- nvinfo : EIATTR_NUM_BARRIERS
	.align		4
        /*0020*/ 	.byte	0x02, 0x4c
        /*0022*/ 	.byte	0x01
	.zero		1


	//----- nvinfo : EIATTR_MERCURY_ISA_VERSION
	.align		4
        /*0024*/ 	.byte	0x03, 0x5f
        /*0026*/ 	.short	0x0101


	//----- nvinfo : EIATTR_COOP_GROUP_MASK_REGIDS
	.align		4
        /*0028*/ 	.byte	0x04, 0x29
        /*002a*/ 	.short	(.L_295 - .L_294)


	//   ....[0]....
.L_294:
        /*002c*/ 	.word	0xffffffff


	//   ....[1]....
        /*0030*/ 	.word	0xffffffff


	//   ....[2]....
        /*0034*/ 	.word	0xffffffff


	//   ....[3]....
        /*0038*/ 	.word	0xffffffff


	//   ....[4]....
        /*003c*/ 	.word	0xffffffff


	//   ....[5]....
        /*0040*/ 	.word	0xffffffff


	//   ....[6]....
        /*0044*/ 	.word	0xffffffff


	//   ....[7]....
        /*0048*/ 	.word	0xffffffff


	//   ....[8]....
        /*004c*/ 	.word	0xffffffff


	//   ....[9]....
        /*0050*/ 	.word	0xffffffff


	//   ....[10]....
        /*0054*/ 	.word	0x05000015


	//   ....[11]....
        /*0058*/ 	.word	0x05000015


	//   ....[12]....
        /*005c*/ 	.word	0x05000015


	//   ....[13]....
        /*0060*/ 	.word	0x05000015


	//   ....[14]....
        /*0064*/ 	.word	0x05000015


	//   ....[15]....
        /*0068*/ 	.word	0x05000015


	//   ....[16]....
        /*006c*/ 	.word	0x05000015


	//   ....[17]....
        /*0070*/ 	.word	0x05000015


	//   ....[18]....
        /*0074*/ 	.word	0x05000015


	//   ....[19]....
        /*0078*/ 	.word	0x05000015


	//----- nvinfo : EIATTR_COOP_GROUP_INSTR_OFFSETS
	.align		4
.L_295:
        /*007c*/ 	.byte	0x04, 0x28
        /*007e*/ 	.short	(.L_297 - .L_296)


	//   ....[0]....
.L_296:
        /*0080*/ 	.word	0x00000250


	//   ....[1]....
        /*0084*/ 	.word	0x00000260


	//   ....[2]....
        /*0088*/ 	.word	0x000002a0


	//   ....[3]....
        /*008c*/ 	.word	0x000002c0


	//   ....[4]....
        /*0090*/ 	.word	0x00000310


	//   ....[5]....
        /*0094*/ 	.word	0x00000320


	//   ....[6]....
        /*0098*/ 	.word	0x00000360


	//   ....[7]....
        /*009c*/ 	.word	0x00000380


	//   ....[8]....
        /*00a0*/ 	.word	0x000003d0


	//   ....[9]....
        /*00a4*/ 	.word	0x000003e0


	//   ....[10]....
        /*00a8*/ 	.word	0x00000660


	//   ....[11]....
        /*00ac*/ 	.word	0x000006b0


	//   ....[12]....
        /*00b0*/ 	.word	0x00000740


	//   ....[13]....
        /*00b4*/ 	.word	0x00000790


	//   ....[14]....
        /*00b8*/ 	.word	0x00000820


	//   ....[15]....
        /*00bc*/ 	.word	0x00000870


	//   ....[16]....
        /*00c0*/ 	.word	0x00000900


	//   ....[17]....
        /*00c4*/ 	.word	0x00000950


	//   ....[18]....
        /*00c8*/ 	.word	0x000009e0


	//   ....[19]....
        /*00cc*/ 	.word	0x00000a30


	//----- nvinfo : EIATTR_VRC_CTA_INIT_COUNT
	.align		4
.L_297:
        /*00d0*/ 	.byte	0x02, 0x4a
	.zero		1
	.zero		1


	//----- nvinfo : EIATTR_EXIT_INSTR_OFFSETS
	.align		4
        /*00d4*/ 	.byte	0x04, 0x1c
        /*00d6*/ 	.short	(.L_299 - .L_298)


	//   ....[0]....
.L_298:
        /*00d8*/ 	.word	0x000005d0


	//   ....[1]....
        /*00dc*/ 	.word	0x00000600


	//----- nvinfo : EIATTR_CRS_STACK_SIZE
	.align		4
.L_299:
        /*00e0*/ 	.byte	0x04, 0x1e
        /*00e2*/ 	.short	(.L_301 - .L_300)
.L_300:
        /*00e4*/ 	.word	0x00000000


	//----- nvinfo : EIATTR_CBANK_PARAM_SIZE
	.align		4
.L_301:
        /*00e8*/ 	.byte	0x03, 0x19
        /*00ea*/ 	.short	0x0008


	//----- nvinfo : EIATTR_PARAM_CBANK
	.align		4
        /*00ec*/ 	.byte	0x04, 0x0a
        /*00ee*/ 	.short	(.L_303 - .L_302)
	.align		4
.L_302:
        /*00f0*/ 	.word	index@(.nv.constant0._ZN3cub18CUB_300001_SM_10006detail10radix_sort33DeviceRadixSortExclusiveSumKernelINS1_5radix10policy_hubImiyE10Policy1000EyEEvPT0_)
        /*00f4*/ 	.short	0x0380
        /*00f6*/ 	.short	0x0008


	//----- nvinfo : EIATTR_SW_WAR
	.align		4
.L_303:
        /*00f8*/ 	.byte	0x04, 0x36
        /*00fa*/ 	.short	(.L_305 - .L_304)
.L_304:
        /*00fc*/ 	.word	0x00000008
.L_305:


//--------------------- .nv.info._ZN3cub18CUB_300001_SM_10006detail10radix_sort30DeviceRadixSortHistogramKernelINS1_5radix10policy_hubImiyE10Policy1000ELNS0_9SortOrderE0EmyNS1_21identity_decomposer_tEEEvPT2_PKT1_SA_iiT3_ --------------------------
	.section	.nv.info._ZN3cub18CUB_300001_SM_10006detail10radix_sort30DeviceRadixSortHistogramKernelINS1_5radix10policy_hubImiyE10Policy1000ELNS0_9SortOrderE0EmyNS1_21identity_decomposer_tEEEvPT2_PKT1_SA_iiT3_,"",@"SHT_CUDA_INFO"
	.sectionflags	@""
	.align	4


	//----- nvinfo : EIATTR_CUDA_API_VERSION
	.align		4
        /*0000*/ 	.byte	0x04, 0x37
        /*0002*/ 	.short	(.L_307 - .L_306)
.L_306:
        /*0004*/ 	.word	0x00000082


	//----- nvinfo : EIATTR_KPARAM_INFO
	.align		4
.L_307:
        /*0008*/ 	.byte	0x04, 0x17
        /*000a*/ 	.short	(.L_309 - .L_308)
.L_308:
        /*000c*/ 	.word	0x00000000
        /*0010*/ 	.short	0x0005
        /*0012*/ 	.short	0x0020
        /*0014*/ 	.byte	0x00, 0xf0, 0x05, 0x00


	//----- nvinfo : EIATTR_KPARAM_INFO
	.align		4
.L_309:
        /*0018*/ 	.byte	0x04, 0x17
        /*001a*/ 	.short	(.L_311 - .L_310)
.L_310:
        /*001c*/ 	.word	0x00000000
        /*0020*/ 	.short	0x0004
        /*0022*/ 	.short	0x001c
        /*0024*/ 	.byte	0x00, 0xf0, 0x11, 0x00


	//----- nvinfo : EIATTR_KPARAM_INFO
	.align		4
.L_311:
        /*0028*/ 	.byte	0x04, 0x17
        /*002a*/ 	.short	(.L_313 - .L_312)
.L_312:
        /*002c*/ 	.word	0x00000000
        /*0030*/ 	.short	0x0003
        /*0032*/ 	.short	0x0018
        /*0034*/ 	.byte	0x00, 0xf0, 0x11, 0x00


	//----- nvinfo : EIATTR_KPARAM_INFO
	.align		4
.L_313:
        /*0038*/ 	.byte	0x04, 0x17
        /*003a*/ 	.short	(.L_315 - .L_314)
.L_314:
        /*003c*/ 	.word	0x00000000
        /*0040*/ 	.short	0x0002
        /*0042*/ 	.short	0x0010
        /*0044*/ 	.byte	0x00, 0xf0, 0x21, 0x00


	//----- nvinfo : EIATTR_KPARAM_INFO
	.align		4
.L_315:
        /*0048*/ 	.byte	0x04, 0x17
        /*004a*/ 	.short	(.L_317 - .L_316)
.L_316:
        /*004c*/ 	.word	0x00000000
        /*0050*/ 	.short	0x0001
        /*0052*/ 	.short	0x0008
        /*0054*/ 	.byte	0x00, 0xf5, 0x21, 0x00


	//----- nvinfo : EIATTR_KPARAM_INFO
	.align		4
.L_317:
        /*0058*/ 	.byte	0x04, 0x17
        /*005a*/ 	.short	(.L_319 - .L_318)
.L_318:
        /*005c*/ 	.word	0x00000000
        /*0060*/ 	.short	0x0000
        /*0062*/ 	.short	0x0000
        /*0064*/ 	.byte	0x00, 0xf5, 0x21, 0x00


	//----- nvinfo : EIATTR_SPARSE_MMA_MASK
	.align		4
.L_319:
        /*0068*/ 	.byte	0x03, 0x50
        /*006a*/ 	.short	0x0000


	//----- nvinfo : EIATTR_MAXREG_COUNT
	.align		4
        /*006c*/ 	.byte	0x03, 0x1b
        /*006e*/ 	.short	0x00ff


	//----- nvinfo : EIATTR_NUM_BARRIERS
	.align		4
        /*0070*/ 	.byte	0x02, 0x4c
        /*0072*/ 	.byte	0x01
	.zero		1


	//----- nvinfo : EIATTR_MERCURY_ISA_VERSION
	.align		4
        /*0074*/ 	.byte	0x03, 0x5f
        /*0076*/ 	.short	0x0101


	//----- nvinfo : EIATTR_VRC_CTA_INIT_COUNT
	.align		4
        /*0078*/ 	.byte	0x02, 0x4a
	.zero		1
	.zero		1


	//----- nvinfo : EIATTR_EXIT_INSTR_OFFSETS
	.align		4
        /*007c*/ 	.byte	0x04, 0x1c
        /*007e*/ 	.short	(.L_321 - .L_320)


	//   ....[0]....
.L_320:
        /*0080*/ 	.word	0x00000040


	//   ....[1]....
        /*0084*/ 	.word	0x00002fb0


	//----- nvinfo : EIATTR_MAX_THREADS
	.align		4
.L_321:
        /*0088*/ 	.byte	0x04, 0x05
        /*008a*/ 	.short	(.L_323 - .L_322)
.L_322:
        /*008c*/ 	.word	0x00000080
        /*0090*/ 	.word	0x00000001
        /*0094*/ 	.word	0x00000001


	//----- nvinfo : EIATTR_CRS_STACK_SIZE
	.align		4
.L_323:
        /*0098*/ 	.byte	0x04, 0x1e
        /*009a*/ 	.short	(.L_325 - .L_324)
.L_324:
        /*009c*/ 	.word	0x00000000


	//----- nvinfo : EIATTR_CBANK_PARAM_SIZE
	.align		4
.L_325:
        /*00a0*/ 	.byte	0x03, 0x19
        /*00a2*/ 	.short	0x0021


	//----- nvinfo : EIATTR_PARAM_CBANK
	.align		4
        /*00a4*/ 	.byte	0x04, 0x0a
        /*00a6*/ 	.short	(.L_327 - .L_326)
	.align		4
.L_326:
        /*00a8*/ 	.word	index@(.nv.constant0._ZN3cub18CUB_300001_SM_10006detail10radix_sort30DeviceRadixSortHistogramKernelINS1_5radix10policy_hubImiyE10Policy1000ELNS0_9SortOrderE0EmyNS1_21identity_decomposer_tEEEvPT2_PKT1_SA_iiT3_)
        /*00ac*/ 	.short	0x0380
        /*00ae*/ 	.short	0x0021


	//----- nvinfo : EIATTR_SW_WAR
	.align		4
.L_327:
        /*00b0*/ 	.byte	0x04, 0x36
        /*00b2*/ 	.short	(.L_329 - .L_328)
.L_328:
        /*00b4*/ 	.word	0x00000008
.L_329:


//--------------------- .nv.info._ZN3cub18CUB_300001_SM_10006detail10radix_sort31DeviceRadixSortSingleTileKernelINS1_5radix10policy_hubImiyE10Policy1000ELNS0_9SortOrderE0EmiyNS1_21identity_decomposer_tEEEvPKT1_PSA_PKT2_PSE_T3_iiT4_ --------------------------
	.section	.nv.info._ZN3cub18CUB_300001_SM_10006detail10radix_sort31DeviceRadixSortSingleTileKernelINS1_5radix10policy_hubImiyE10Policy1000ELNS0_9SortOrderE0EmiyNS1_21identity_decomposer_tEEEvPKT1_PSA_PKT2_PSE_T3_iiT4_,"",@"SHT_CUDA_INFO"
	.sectionflags	@""
	.align	4


	//----- nvinfo : EIATTR_CUDA_API_VERSION
	.align		4
        /*0000*/ 	.byte	0x04, 0x37
        /*0002*/ 	.short	(.L_331 - .L_330)
.L_330:
        /*0004*/ 	.word	0x00000082


	//----- nvinfo : EIATTR_KPARAM_INFO
	.align		4
.L_331:
        /*0008*/ 	.byte	0x04, 0x17
        /*000a*/ 	.short	(.L_333 - .L_332)
.L_332:
        /*000c*/ 	.word	0x00000000
        /*0010*/ 	.short	0x0007
        /*0012*/ 	.short	0x0030
        /*0014*/ 	.byte	0x00, 0xf0, 0x05, 0x00


	//----- nvinfo : EIATTR_KPARAM_INFO
	.align		4
.L_333:
        /*0018*/ 	.byte	0x04, 0x17
        /*001a*/ 	.short	(.L_335 - .L_334)
.L_334:
        /*001c*/ 	.word	0x00000000
        /*0020*/ 	.short	0x0006
        /*0022*/ 	.short	0x002c
        /*0024*/ 	.byte	0x00, 0xf0, 0x11, 0x00


	//----- nvinfo : EIATTR_KPARAM_INFO
	.align		4
.L_335:
        /*0028*/ 	.byte	0x04, 0x17
        /*002a*/ 	.short	(.L_337 - .L_336)
.L_336:
        /*002c*/ 	.word	0x00000000
        /*0030*/ 	.short	0x0005
        /*0032*/ 	.short	0x0028
        /*0034*/ 	.byte	0x00, 0xf0, 0x11, 0x00


	//----- nvinfo : EIATTR_KPARAM_INFO
	.align		4
.L_337:
        /*0038*/ 	.byte	0x04, 0x17
        /*003a*/ 	.short	(.L_339 - .L_338)
.L_338:
        /*003c*/ 	.word	0x00000000
        /*0040*/ 	.short	0x0004
        /*0042*/ 	.short	0x0020
        /*0044*/ 	.byte	0x00, 0xf0, 0x21, 0x00


	//----- nvinfo : EIATTR_KPARAM_INFO
	.align		4
.L_339:
        /*0048*/ 	.byte	0x04, 0x17
        /*004a*/ 	.short	(.L_341 - .L_340)
.L_340:
        /*004c*/ 	.word	0x00000000
        /*0050*/ 	.short	0x0003
        /*0052*/ 	.short	0x0018
        /*0054*/ 	.byte	0x00, 0xf5, 0x21, 0x00


	//----- nvinfo : EIATTR_KPARAM_INFO
	.align		4
.L_341:
        /*0058*/ 	.byte	0x04, 0x17
        /*005a*/ 	.short	(.L_343 - .L_342)
.L_342:
        /*005c*/ 	.word	0x00000000
        /*0060*/ 	.short	0x0002
        /*0062*/ 	.short	0x0010
        /*0064*/ 	.byte	0x00, 0xf5, 0x21, 0x00


	//----- nvinfo : EIATTR_KPARAM_INFO
	.align		4
.L_343:
        /*0068*/ 	.byte	0x04, 0x17
        /*006a*/ 	.short	(.L_345 - .L_344)
.L_344:
        /*006c*/ 	.word	0x00000000
        /*0070*/ 	.short	0x0001
        /*0072*/ 	.short	0x0008
        /*0074*/ 	.byte	0x00, 0xf5, 0x21, 0x00


	//----- nvinfo : EIATTR_KPARAM_INFO
	.align		4
.L_345:
        /*0078*/ 	.byte	0x04, 0x17
        /*007a*/ 	.short	(.L_347 - .L_346)
.L_346:
        /*007c*/ 	.word	0x00000000
        /*0080*/ 	.short	0x0000
        /*0082*/ 	.short	0x0000
        /*0084*/ 	.byte	0x00, 0xf5, 0x21, 0x00


	//----- nvinfo : EIATTR_SPARSE_MMA_MASK
	.align		4
.L_347:
        /*0088*/ 	.byte	0x03, 0x50
        /*008a*/ 	.short	0x0000


	//----- nvinfo : EIATTR_MAXREG_COUNT
	.align		4
        /*008c*/ 	.byte	0x03, 0x1b
        /*008e*/ 	.short	0x00ff


	//----- nvinfo : EIATTR_NUM_BARRIERS
	.align		4
        /*0090*/ 	.byte	0x02, 0x4c
        /*0092*/ 	.byte	0x01
	.zero		1


	//----- nvinfo : EIATTR_MERCURY_ISA_VERSION
	.align		4
        /*0094*/ 	.byte	0x03, 0x5f
        /*0096*/ 	.short	0x0101


	//----- nvinfo : EIATTR_COOP_GROUP_MASK_REGIDS
	.align		4
        /*0098*/ 	.byte	0x04, 0x29
        /*009a*/ 	.short	(.L_349 - .L_348)


	//   ....[0]....
.L_348:
        /*009c*/ 	.word	0xffffffff


	//   ....[1]....
        /*00a0*/ 	.word	0xffffffff


	//   ....[2]....
        /*00a4*/ 	.word	0xffffffff


	//   ....[3]....
        /*00a8*/ 	.word	0xffffffff


	//   ....[4]....
        /*00ac*/ 	.word	0xffffffff


	//----- nvinfo : EIATTR_COOP_GROUP_INSTR_OFFSETS
	.align		4
.L_349:
        /*00b0*/ 	.byte	0x04, 0x28
        /*00b2*/ 	.short	(.L_351 - .L_350)


	//   ....[0]....
.L_350:
        /*00b4*/ 	.word	0x000011f0


	//   ....[1]....
        /*00b8*/ 	.word	0x00001210


	//   ....[2]....
        /*00bc*/ 	.word	0x00001230


	//   ....[3]....
        /*00c0*/ 	.word	0x00001250


	//   ....[4]....
        /*00c4*/ 	.word	0x00001270


	//----- nvinfo : EIATTR_VRC_CTA_INIT_COUNT
	.align		4
.L_351:
        /*00c8*/ 	.byte	0x02, 0x4a
	.zero		1
	.zero		1


	//----- nvinfo : EIATTR_EXIT_INSTR_OFFSETS
	.align		4
        /*00cc*/ 	.byte	0x04, 0x1c
        /*00ce*/ 	.short	(.L_353 - .L_352)


	//   ....[0]....
.L_352:
        /*00d0*/ 	.word	0x000024e0


	//   ....[1]....
        /*00d4*/ 	.word	0x00002520


	//----- nvinfo : EIATTR_MAX_THREADS
	.align		4
.L_353:
        /*00d8*/ 	.byte	0x04, 0x05
        /*00da*/ 	.short	(.L_355 - .L_354)
.L_354:
        /*00dc*/ 	.word	0x00000100
        /*00e0*/ 	.word	0x00000001
        /*00e4*/ 	.word	0x00000001


	//----- nvinfo : EIATTR_CBANK_PARAM_SIZE
	.align		4
.L_355:
        /*00e8*/ 	.byte	0x03, 0x19
        /*00ea*/ 	.short	0x0031


	//----- nvinfo : EIATTR_PARAM_CBANK
	.align		4
        /*00ec*/ 	.byte	0x04, 0x0a
        /*00ee*/ 	.short	(.L_357 - .L_356)
	.align		4
.L_356:
        /*00f0*/ 	.word	index@(.nv.constant0._ZN3cub18CUB_300001_SM_10006detail10radix_sort31DeviceRadixSortSingleTileKernelINS1_5radix10policy_hubImiyE10Policy1000ELNS0_9SortOrderE0EmiyNS1_21identity_decomposer_tEEEvPKT1_PSA_PKT2_PSE_T3_iiT4_)
        /*00f4*/ 	.short	0x0380
        /*00f6*/ 	.short	0x0031


	//----- nvinfo : EIATTR_SW_WAR
	.align		4
.L_357:
        /*00f8*/ 	.byte	0x04, 0x36
        /*00fa*/ 	.short	(.L_359 - .L_358)
.L_358:
        /*00fc*/ 	.word	0x00000008
.L_359:


//--------------------- .nv.info._ZN3cub18CUB_300001_SM_10006detail11EmptyKernelIvEEvv --------------------------
	.section	.nv.info._ZN3cub18CUB_300001_SM_10006detail11EmptyKernelIvEEvv,"",@"SHT_CUDA_INFO"
	.sectionflags	@""
	.align	4


	//----- nvinfo : EIATTR_CUDA_API_VERSION
	.align		4
        /*0000*/ 	.byte	0x04, 0x37
        /*0002*/ 	.short	(.L_361 - .L_360)
.L_360:
        /*0004*/ 	.word	0x00000082


	//----- nvinfo : EIATTR_SPARSE_MMA_MASK
	.align		4
.L_361:
        /*0008*/ 	.byte	0x03, 0x50
        /*000a*/ 	.short	0x0000


	//----- nvinfo : EIATTR_MAXREG_COUNT
	.align		4
        /*000c*/ 	.byte	0x03, 0x1b
        /*000e*/ 	.short	0x00ff


	//----- nvinfo : EIATTR_MERCURY_ISA_VERSION
	.align		4
        /*0010*/ 	.byte	0x03, 0x5f
        /*0012*/ 	.short	0x0101


	//----- nvinfo : EIATTR_VRC_CTA_INIT_COUNT
	.align		4
        /*0014*/ 	.byte	0x02, 0x4a
	.zero		1
	.zero		1


	//----- nvinfo : EIATTR_EXIT_INSTR_OFFSETS
	.align		4
        /*0018*/ 	.byte	0x04, 0x1c
        /*001a*/ 	.short	(.L_363 - .L_362)


	//   ....[0]....
.L_362:
        /*001c*/ 	.word	0x00000010


	//----- nvinfo : EIATTR_SW_WAR
	.align		4
.L_363:
        /*0020*/ 	.byte	0x04, 0x36
        /*0022*/ 	.short	(.L_365 - .L_364)
.L_364:
        /*0024*/ 	.word	0x00000008
.L_365:


//--------------------- .nv.info._Z9dbguprintPmi  --------------------------
	.section	.nv.info._Z9dbguprintPmi,"",@"SHT_CUDA_INFO"
	.sectionflags	@""
	.align	4


	//----- nvinfo : EIATTR_CUDA_API_VERSION
	.align		4
        /*0000*/ 	.byte	0x04, 0x37
        /*0002*/ 	.short	(.L_367 - .L_366)
.L_366:
        /*0004*/ 	.word	0x00000082


	//----- nvinfo : EIATTR_KPARAM_INFO
	.align		4
.L_367:
        /*0008*/ 	.byte	0x04, 0x17
        /*000a*/ 	.short	(.L_369 - .L_368)
.L_368:
        /*000c*/ 	.word	0x00000000
        /*0010*/ 	.short	0x0001
        /*0012*/ 	.short	0x0008
        /*0014*/ 	.byte	0x00, 0xf0, 0x11, 0x00


	//----- nvinfo : EIATTR_KPARAM_INFO
	.align		4
.L_369:
        /*0018*/ 	.byte	0x04, 0x17
        /*001a*/ 	.short	(.L_371 - .L_370)
.L_370:
        /*001c*/ 	.word	0x00000000
        /*0020*/ 	.short	0x0000
        /*0022*/ 	.short	0x0000
        /*0024*/ 	.byte	0x00, 0xf5, 0x21, 0x00


	//----- nvinfo : EIATTR_SPARSE_MMA_MASK
	.align		4
.L_371:
        /*0028*/ 	.byte	0x03, 0x50
        /*002a*/ 	.short	0x0000


	//----- nvinfo : EIATTR_MAXREG_COUNT
	.align		4
        /*002c*/ 	.byte	0x03, 0x1b
        /*002e*/ 	.short	0x00ff


	//----- nvinfo : EIATTR_EXTERNS
	.align		4
        /*0030*/ 	.byte	0x04, 0x0f
        /*0032*/ 	.short	(.L_373 - .L_372)


	//   ....[0]....
	.align		4
.L_372:
        /*0034*/ 	.word	index@(vprintf)


	//----- nvinfo : EIATTR_MERCURY_ISA_VERSION
	.align		4
.L_373:
        /*0038*/ 	.byte	0x03, 0x5f
        /*003a*/ 	.short	0x0101


	//----- nvinfo : EIATTR_VRC_CTA_INIT_COUNT
	.align		4
        /*003c*/ 	.byte	0x02, 0x4a
	.zero		1
	.zero		1


	//----- nvinfo : EIATTR_SYSCALL_OFFSETS
	.align		4
        /*0040*/ 	.byte	0x04, 0x46
        /*0042*/ 	.short	(.L_375 - .L_374)


	//   ....[0]....
.L_374:
        /*0044*/ 	.word	0x00000210


	//   ....[1]....
        /*0048*/ 	.word	0x000002d0


	//   ....[2]....
        /*004c*/ 	.word	0x00000390


	//   ....[3]....
        /*0050*/ 	.word	0x00000450


	//   ....[4]....
        /*0054*/ 	.word	0x00000510


	//   ....[5]....
        /*0058*/ 	.word	0x000005d0


	//   ....[6]....
        /*005c*/ 	.word	0x00000690


	//   ....[7]....
        /*0060*/ 	.word	0x00000750


	//   ....[8]....
        /*0064*/ 	.word	0x00000810


	//   ....[9]....
        /*0068*/ 	.word	0x000008d0


	//   ....[10]....
        /*006c*/ 	.word	0x00000990


	//   ....[11]....
        /*0070*/ 	.word	0x00000a50


	//   ....[12]....
        /*0074*/ 	.word	0x00000b10


	//   ....[13]....
        /*0078*/ 	.word	0x00000bd0


	//   ....[14]....
        /*007c*/ 	.word	0x00000c90


	//   ....[15]....
        /*0080*/ 	.word	0x00000d50


	//   ....[16]....
        /*0084*/ 	.word	0x00000ef0


	//   ....[17]....
        /*0088*/ 	.word	0x00000fb0


	//   ....[18]....
        /*008c*/ 	.word	0x00001070


	//   ....[19]....
        /*0090*/ 	.word	0x00001130


	//   ....[20]....
        /*0094*/ 	.word	0x000011f0


	//   ....[21]....
        /*0098*/ 	.word	0x000012b0


	//   ....[22]....
        /*009c*/ 	.word	0x00001370


	//   ....[23]....
        /*00a0*/ 	.word	0x00001430


	//   ....[24]....
        /*00a4*/ 	.word	0x00001580


	//   ....[25]....
        /*00a8*/ 	.word	0x00001640


	//   ....[26]....
        /*00ac*/ 	.word	0x00001700


	//   ....[27]....
        /*00b0*/ 	.word	0x000017c0


	//   ....[28]....
        /*00b4*/ 	.word	0x00001940


	//----- nvinfo : EIATTR_EXIT_INSTR_OFFSETS
	.align		4
.L_375:
        /*00b8*/ 	.byte	0x04, 0x1c
        /*00ba*/ 	.short	(.L_377 - .L_376)


	//   ....[0]....
.L_376:
        /*00bc*/ 	.word	0x00000070


	//   ....[1]....
        /*00c0*/ 	.word	0x00000dd0


	//   ....[2]....
        /*00c4*/ 	.word	0x00001460


	//   ....[3]....
        /*00c8*/ 	.word	0x000017f0


	//   ....[4]....
        /*00cc*/ 	.word	0x000019a0


	//----- nvinfo : EIATTR_CRS_STACK_SIZE
	.align		4
.L_377:
        /*00d0*/ 	.byte	0x04, 0x1e
        /*00d2*/ 	.short	(.L_379 - .L_378)
.L_378:
        /*00d4*/ 	.word	0x00000000


	//----- nvinfo : EIATTR_CBANK_PARAM_SIZE
	.align		4
.L_379:
        /*00d8*/ 	.byte	0x03, 0x19
        /*00da*/ 	.short	0x000c


	//----- nvinfo : EIATTR_PARAM_CBANK
	.align		4
        /*00dc*/ 	.byte	0x04, 0x0a
        /*00de*/ 	.short	(.L_381 - .L_380)
	.align		4
.L_380:
        /*00e0*/ 	.word	index@(.nv.constant0._Z9dbguprintPmi)
        /*00e4*/ 	.short	0x0380
        /*00e6*/ 	.short	0x000c


	//----- nvinfo : EIATTR_SW_WAR
	.align		4
.L_381:
        /*00e8*/ 	.byte	0x04, 0x36
        /*00ea*/ 	.short	(.L_383 - .L_382)
.L_382:
        /*00ec*/ 	.word	0x00000008
.L_383:


//--------------------- .nv.info._Z9dbgiprintPii  --------------------------
	.section	.nv.info._Z9dbgiprintPii,"",@"SHT_CUDA_INFO"
	.sectionflags	@""
	.align	4


	//----- nvinfo : EIATTR_CUDA_API_VERSION
	.align		4
        /*0000*/ 	.byte	0x04, 0x37
        /*0002*/ 	.short	(.L_385 - .L_384)
.L_384:
        /*0004*/ 	.word	0x00000082


	//----- nvinfo : EIATTR_KPARAM_INFO
	.align		4
.L_385:
        /*0008*/ 	.byte	0x04, 0x17
        /*000a*/ 	.short	(.L_387 - .L_386)
.L_386:
        /*000c*/ 	.word	0x00000000
        /*0010*/ 	.short	0x0001
        /*0012*/ 	.short	0x0008
        /*0014*/ 	.byte	0x00, 0xf0, 0x11, 0x00


	//----- nvinfo : EIATTR_KPARAM_INFO
	.align		4
.L_387:
        /*0018*/ 	.byte	0x04, 0x17
        /*001a*/ 	.short	(.L_389 - .L_388)
.L_388:
        /*001c*/ 	.word	0x00000000
        /*0020*/ 	.short	0x0000
        /*0022*/ 	.short	0x0000
        /*0024*/ 	.byte	0x00, 0xf5, 0x21, 0x00


	//----- nvinfo : EIATTR_SPARSE_MMA_MASK
	.align		4
.L_389:
        /*0028*/ 	.byte	0x03, 0x50
        /*002a*/ 	.short	0x0000


	//----- nvinfo : EIATTR_MAXREG_COUNT
	.align		4
        /*002c*/ 	.byte	0x03, 0x1b
        /*002e*/ 	.short	0x00ff


	//----- nvinfo : EIATTR_EXTERNS
	.align		4
        /*0030*/ 	.byte	0x04, 0x0f
        /*0032*/ 	.short	(.L_391 - .L_390)


	//   ....[0]....
	.align		4
.L_390:
        /*0034*/ 	.word	index@(vprintf)


	//----- nvinfo : EIATTR_MERCURY_ISA_VERSION
	.align		4
.L_391:
        /*0038*/ 	.byte	0x03, 0x5f
        /*003a*/ 	.short	0x0101


	//----- nvinfo : EIATTR_VRC_CTA_INIT_COUNT
	.align		4
        /*003c*/ 	.byte	0x02, 0x4a
	.zero		1
	.zero		1


	//----- nvinfo : EIATTR_SYSCALL_OFFSETS
	.align		4
        /*0040*/ 	.byte	0x04, 0x46
        /*0042*/ 	.short	(.L_393 - .L_392)


	//   ....[0]....
.L_392:
        /*0044*/ 	.word	0x00000230


	//   ....[1]....
        /*0048*/ 	.word	0x000002d0


	//   ....[2]....
        /*004c*/ 	.word	0x00000370


	//   ....[3]....
        /*0050*/ 	.word	0x00000410


	//   ....[4]....
        /*0054*/ 	.word	0x000004b0


	//   ....[5]....
        /*0058*/ 	.word	0x00000550


	//   ....[6]....
        /*005c*/ 	.word	0x000005f0


	//   ....[7]....
        /*0060*/ 	.word	0x00000690


	//   ....[8]....
        /*0064*/ 	.word	0x00000730


	//   ....[9]....
        /*0068*/ 	.word	0x000007d0


	//   ....[10]....
        /*006c*/ 	.word	0x00000870


	//   ....[11]....
        /*0070*/ 	.word	0x00000910


	//   ....[12]....
        /*0074*/ 	.word	0x000009b0


	//   ....[13]....
        /*0078*/ 	.word	0x00000a50


	//   ....[14]....
        /*007c*/ 	.word	0x00000af0


	//   ....[15]....
        /*0080*/ 	.word	0x00000b90


	//   ....[16]....
        /*0084*/ 	.word	0x00000d10


	//   ....[17]....
        /*0088*/ 	.word	0x00000db0


	//   ....[18]....
        /*008c*/ 	.word	0x00000e50


	//   ....[19]....
        /*0090*/ 	.word	0x00000ef0


	//   ....[20]....
        /*0094*/ 	.word	0x00000f90


	//   ....[21]....
        /*0098*/ 	.word	0x00001030


	//   ....[22]....
        /*009c*/ 	.word	0x000010d0


	//   ....[23]....
        /*00a0*/ 	.word	0x00001170


	//   ....[24]....
        /*00a4*/ 	.word	0x000012b0


	//   ....[25]....
        /*00a8*/ 	.word	0x00001350


	//   ....[26]....
        /*00ac*/ 	.word	0x000013f0


	//   ....[27]....
        /*00b0*/ 	.word	0x00001490


	//   ....[28]....
        /*00b4*/ 	.word	0x000015f0


	//----- nvinfo : EIATTR_EXIT_INSTR_OFFSETS
	.align		4
.L_393:
        /*00b8*/ 	.byte	0x04, 0x1c
        /*00ba*/ 	.short	(.L_395 - .L_394)


	//   ....[0]....
.L_394:
        /*00bc*/ 	.word	0x00000070


	//   ....[1]....
        /*00c0*/ 	.word	0x00000c00


	//   ....[2]....
        /*00c4*/ 	.word	0x000011a0


	//   ....[3]....
        /*00c8*/ 	.word	0x000014c0


	//   ....[4]....
        /*00cc*/ 	.word	0x00001640


	//----- nvinfo : EIATTR_CRS_STACK_SIZE
	.align		4
.L_395:
        /*00d0*/ 	.byte	0x04, 0x1e
        /*00d2*/ 	.short	(.L_397 - .L_396)
.L_396:
        /*00d4*/ 	.word	0x00000000


	//----- nvinfo : EIATTR_CBANK_PARAM_SIZE
	.align		4
.L_397:
        /*00d8*/ 	.byte	0x03, 0x19
        /*00da*/ 	.short	0x000c


	//----- nvinfo : EIATTR_PARAM_CBANK
	.align		4
        /*00dc*/ 	.byte	0x04, 0x0a
        /*00de*/ 	.short	(.L_399 - .L_398)
	.align		4
.L_398:
        /*00e0*/ 	.word	index@(.nv.constant0._Z9dbgiprintPii)
        /*00e4*/ 	.short	0x0380
        /*00e6*/ 	.short	0x000c


	//----- nvinfo : EIATTR_SW_WAR
	.align		4
.L_399:
        /*00e8*/ 	.byte	0x04, 0x36
        /*00ea*/ 	.short	(.L_401 - .L_400)
.L_400:
        /*00ec*/ 	.word	0x00000008
.L_401:


//--------------------- .nv.info._Z8dbgprintPdi   --------------------------
	.section	.nv.info._Z8dbgprintPdi,"",@"SHT_CUDA_INFO"
	.sectionflags	@""
	.align	4


	//----- nvinfo : EIATTR_CUDA_API_VERSION
	.align		4
        /*0000*/ 	.byte	0x04, 0x37
        /*0002*/ 	.short	(.L_403 - .L_402)
.L_402:
        /*0004*/ 	.word	0x00000082


	//----- nvinfo : EIATTR_KPARAM_INFO
	.align		4
.L_403:
        /*0008*/ 	.byte	0x04, 0x17
        /*000a*/ 	.short	(.L_405 - .L_404)
.L_404:
        /*000c*/ 	.word	0x00000000
        /*0010*/ 	.short	0x0001
        /*0012*/ 	.short	0x0008
        /*0014*/ 	.byte	0x00, 0xf0, 0x11, 0x00


	//----- nvinfo : EIATTR_KPARAM_INFO
	.align		4
.L_405:
        /*0018*/ 	.byte	0x04, 0x17
        /*001a*/ 	.short	(.L_407 - .L_406)
.L_406:
        /*001c*/ 	.word	0x00000000
        /*0020*/ 	.short	0x0000
        /*0022*/ 	.short	0x0000
        /*0024*/ 	.byte	0x00, 0xf5, 0x21, 0x00


	//----- nvinfo : EIATTR_SPARSE_MMA_MASK
	.align		4
.L_407:
        /*0028*/ 	.byte	0x03, 0x50
        /*002a*/ 	.short	0x0000


	//----- nvinfo : EIATTR_MAXREG_COUNT
	.align		4
        /*002c*/ 	.byte	0x03, 0x1b
        /*002e*/ 	.short	0x00ff


	//----- nvinfo : EIATTR_EXTERNS
	.align		4
        /*0030*/ 	.byte	0x04, 0x0f
        /*0032*/ 	.short	(.L_409 - .L_408)


	//   ....[0]....
	.align		4
.L_408:
        /*0034*/ 	.word	index@(vprintf)


	//----- nvinfo : EIATTR_MERCURY_ISA_VERSION
	.align		4
.L_409:
        /*0038*/ 	.byte	0x03, 0x5f
        /*003a*/ 	.short	0x0101


	//----- nvinfo : EIATTR_VRC_CTA_INIT_COUNT
	.align		4
        /*003c*/ 	.byte	0x02, 0x4a
	.zero		1
	.zero		1


	//----- nvinfo : EIATTR_SYSCALL_OFFSETS
	.align		4
        /*0040*/ 	.byte	0x04, 0x46
        /*0042*/ 	.short	(.L_411 - .L_410)


	//   ....[0]....
.L_410:
        /*0044*/ 	.word	0x00000270


	//   ....[1]....
        /*0048*/ 	.word	0x00000350


	//   ....[2]....
        /*004c*/ 	.word	0x00000430


	//   ....[3]....
        /*0050*/ 	.word	0x00000510


	//   ....[4]....
        /*0054*/ 	.word	0x000005f0


	//   ....[5]....
        /*0058*/ 	.word	0x000006d0


	//   ....[6]....
        /*005c*/ 	.word	0x000007b0


	//   ....[7]....
        /*0060*/ 	.word	0x00000890


	//   ....[8]....
        /*0064*/ 	.word	0x00000a60


	//   ....[9]....
        /*0068*/ 	.word	0x00000b40


	//   ....[10]....
        /*006c*/ 	.word	0x00000c20


	//   ....[11]....
        /*0070*/ 	.word	0x00000d00


	//   ....[12]....
        /*0074*/ 	.word	0x00000e70


	//   ....[13]....
        /*0078*/ 	.word	0x00000f50


	//   ....[14]....
        /*007c*/ 	.word	0x000010c0


	//----- nvinfo : EIATTR_EXIT_INSTR_OFFSETS
	.align		4
.L_411:
        /*0080*/ 	.byte	0x04, 0x1c
        /*0082*/ 	.short	(.L_413 - .L_412)


	//   ....[0]....
.L_412:
        /*0084*/ 	.word	0x00000070


	//   ....[1]....
        /*0088*/ 	.word	0x00000900


	//   ....[2]....
        /*008c*/ 	.word	0x00000d30


	//   ....[3]....
        /*0090*/ 	.word	0x00000fa0


	//   ....[4]....
        /*0094*/ 	.word	0x000010d0


	//----- nvinfo : EIATTR_CRS_STACK_SIZE
	.align		4
.L_413:
        /*0098*/ 	.byte	0x04, 0x1e
        /*009a*/ 	.short	(.L_415 - .L_414)
.L_414:
        /*009c*/ 	.word	0x00000000


	//----- nvinfo : EIATTR_CBANK_PARAM_SIZE
	.align		4
.L_415:
        /*00a0*/ 	.byte	0x03, 0x19
        /*00a2*/ 	.short	0x000c


	//----- nvinfo : EIATTR_PARAM_CBANK
	.align		4
        /*00a4*/ 	.byte	0x04, 0x0a
        /*00a6*/ 	.short	(.L_417 - .L_416)
	.align		4
.L_416:
        /*00a8*/ 	.word	index@(.nv.constant0._Z8dbgprintPdi)
        /*00ac*/ 	.short	0x0380
        /*00ae*/ 	.short	0x000c


	//----- nvinfo : EIATTR_SW_WAR
	.align		4
.L_417:
        /*00b0*/ 	.byte	0x04, 0x36
        /*00b2*/ 	.short	(.L_419 - .L_418)
.L_418:
        /*00b4*/ 	.word	0x00000008
.L_419:


//--------------------- .nv.info._Z6setboxPdS_Pi  --------------------------
	.section	.nv.info._Z6setboxPdS_Pi,"",@"SHT_CUDA_INFO"
	.sectionflags	@""
	.align	4


	//----- nvinfo : EIATTR_CUDA_API_VERSION
	.align		4
        /*0000*/ 	.byte	0x04, 0x37
        /*0002*/ 	.short	(.L_421 - .L_420)
.L_420:
        /*0004*/ 	.word	0x00000082


	//----- nvinfo : EIATTR_KPARAM_INFO
	.align		4
.L_421:
        /*0008*/ 	.byte	0x04, 0x17
        /*000a*/ 	.short	(.L_423 - .L_422)
.L_422:
        /*000c*/ 	.word	0x00000000
        /*0010*/ 	.short	0x0002
        /*0012*/ 	.short	0x0010
        /*0014*/ 	.byte	0x00, 0xf5, 0x21, 0x00


	//----- nvinfo : EIATTR_KPARAM_INFO
	.align		4
.L_423:
        /*0018*/ 	.byte	0x04, 0x17
        /*001a*/ 	.short	(.L_425 - .L_424)
.L_424:
        /*001c*/ 	.word	0x00000000
        /*0020*/ 	.short	0x0001
        /*0022*/ 	.short	0x0008
        /*0024*/ 	.byte	0x00, 0xf5, 0x21, 0x00


	//----- nvinfo : EIATTR_KPARAM_INFO
	.align		4
.L_425:
        /*0028*/ 	.byte	0x04, 0x17
        /*002a*/ 	.short	(.L_427 - .L_426)
.L_426:
        /*002c*/ 	.word	0x00000000
        /*0030*/ 	.short	0x0000
        /*0032*/ 	.short	0x0000
        /*0034*/ 	.byte	0x00, 0xf5, 0x21, 0x00


	//----- nvinfo : EIATTR_SPARSE_MMA_MASK
	.align		4
.L_427:
        /*0038*/ 	.byte	0x03, 0x50
        /*003a*/ 	.short	0x0000


	//----- nvinfo : EIATTR_MAXREG_COUNT
	.align		4
        /*003c*/ 	.byte	0x03, 0x1b
        /*003e*/ 	.short	0x00ff


	//----- nvinfo : EIATTR_MERCURY_ISA_VERSION
	.align		4
        /*0040*/ 	.byte	0x03, 0x5f
        /*0042*/ 	.short	0x0101


	//----- nvinfo : EIATTR_VRC_CTA_INIT_COUNT
	.align		4
        /*0044*/ 	.byte	0x02, 0x4a
	.zero		1
	.zero		1


	//----- nvinfo : EIATTR_EXIT_INSTR_OFFSETS
	.align		4
        /*0048*/ 	.byte	0x04, 0x1c
        /*004a*/ 	.short	(.L_429 - .L_428)


	//   ....[0]....
.L_428:
        /*004c*/ 	.word	0x00000030


	//   ....[1]....
        /*0050*/ 	.word	0x000000f0


	//----- nvinfo : EIATTR_CBANK_PARAM_SIZE
	.align		4
.L_429:
        /*0054*/ 	.byte	0x03, 0x19
        /*0056*/ 	.short	0x0018


	//----- nvinfo : EIATTR_PARAM_CBANK
	.align		4
        /*0058*/ 	.byte	0x04, 0x0a
        /*005a*/ 	.short	(.L_431 - .L_430)
	.align		4
.L_430:
        /*005c*/ 	.word	index@(.nv.constant0._Z6setboxPdS_Pi)
        /*0060*/ 	.short	0x0380
        /*0062*/ 	.short	0x0018


	//----- nvinfo : EIATTR_SW_WAR
	.align		4
.L_431:
        /*0064*/ 	.byte	0x04, 0x36
        /*0066*/ 	.short	(.L_433 - .L_432)
.L_432:
        /*0068*/ 	.word	0x00000008
.L_433:


//--------------------- .nv.info._Z14compute_mortoniPmPA3_dPd --------------------------
	.section	.nv.info._Z14compute_mortoniPmPA3_dPd,"",@"SHT_CUDA_INFO"
	.sectionflags	@""
	.align	4


	//----- nvinfo : EIATTR_CUDA_API_VERSION
	.align		4
        /*0000*/ 	.byte	0x04, 0x37
        /*0002*/ 	.short	(.L_435 - .L_434)
.L_434:
        /*0004*/ 	.word	0x00000082


	//----- nvinfo : EIATTR_KPARAM_INFO
	.align		4
.L_435:
        /*0008*/ 	.byte	0x04, 0x17
        /*000a*/ 	.short	(.L_437 - .L_436)
.L_436:
        /*000c*/ 	.word	0x00000000
        /*0010*/ 	.short	0x0003
        /*0012*/ 	.short	0x0018
        /*0014*/ 	.byte	0x00, 0xf5, 0x21, 0x00


	//----- nvinfo : EIATTR_KPARAM_INFO
	.align		4
.L_437:
        /*0018*/ 	.byte	0x04, 0x17
        /*001a*/ 	.short	(.L_439 - .L_438)
.L_438:
        /*001c*/ 	.word	0x00000000
        /*0020*/ 	.short	0x0002
        /*0022*/ 	.short	0x0010
        /*0024*/ 	.byte	0x00, 0xf5, 0x21, 0x00


	//----- nvinfo : EIATTR_KPARAM_INFO
	.align		4
.L_439:
        /*0028*/ 	.byte	0x04, 0x17
        /*002a*/ 	.short	(.L_441 - .L_440)
.L_440:
        /*002c*/ 	.word	0x00000000
        /*0030*/ 	.short	0x0001
        /*0032*/ 	.short	0x0008
        /*0034*/ 	.byte	0x00, 0xf5, 0x21, 0x00


	//----- nvinfo : EIATTR_KPARAM_INFO
	.align		4
.L_441:
        /*0038*/ 	.byte	0x04, 0x17
        /*003a*/ 	.short	(.L_443 - .L_442)
.L_442:
        /*003c*/ 	.word	0x00000000
        /*0040*/ 	.short	0x0000
        /*0042*/ 	.short	0x0000
        /*0044*/ 	.byte	0x00, 0xf0, 0x11, 0x00


	//----- nvinfo : EIATTR_SPARSE_MMA_MASK
	.align		4
.L_443:
        /*0048*/ 	.byte	0x03, 0x50
        /*004a*/ 	.short	0x0000


	//----- nvinfo : EIATTR_MAXREG_COUNT
	.align		4
        /*004c*/ 	.byte	0x03, 0x1b
        /*004e*/ 	.short	0x00ff


	//----- nvinfo : EIATTR_MERCURY_ISA_VERSION
	.align		4
        /*0050*/ 	.byte	0x03, 0x5f
        /*0052*/ 	.short	0x0101


	//----- nvinfo : EIATTR_VRC_CTA_INIT_COUNT
	.align		4
        /*0054*/ 	.byte	0x02, 0x4a
	.zero		1
	.zero		1


	//----- nvinfo : EIATTR_EXIT_INSTR_OFFSETS
	.align		4
        /*0058*/ 	.byte	0x04, 0x1c
        /*005a*/ 	.short	(.L_445 - .L_444)


	//   ....[0]....
.L_444:
        /*005c*/ 	.word	0x00000070


	//   ....[1]....
        /*0060*/ 	.word	0x00000b00


	//----- nvinfo : EIATTR_CRS_STACK_SIZE
	.align		4
.L_445:
        /*0064*/ 	.byte	0x04, 0x1e
        /*0066*/ 	.short	(.L_447 - .L_446)
.L_446:
        /*0068*/ 	.word	0x00000000


	//----- nvinfo : EIATTR_CBANK_PARAM_SIZE
	.align		4
.L_447:
        /*006c*/ 	.byte	0x03, 0x19
        /*006e*/ 	.short	0x0020


	//----- nvinfo : EIATTR_PARAM_CBANK
	.align		4
        /*0070*/ 	.byte	0x04, 0x0a
        /*0072*/ 	.short	(.L_449 - .L_448)
	.align		4
.L_448:
        /*0074*/ 	.word	index@(.nv.constant0._Z14compute_mortoniPmPA3_dPd)
        /*0078*/ 	.short	0x0380
        /*007a*/ 	.short	0x0020


	//----- nvinfo : EIATTR_SW_WAR
	.align		4
.L_449:
        /*007c*/ 	.byte	0x04, 0x36
        /*007e*/ 	.short	(.L_451 - .L_450)
.L_450:
        /*0080*/ 	.word	0x00000008
.L_451:


//--------------------- .nv.info._Z6arangePii     --------------------------
	.section	.nv.info._Z6arangePii,"",@"SHT_CUDA_INFO"
	.sectionflags	@""
	.align	4


	//----- nvinfo : EIATTR_CUDA_API_VERSION
	.align		4
        /*0000*/ 	.byte	0x04, 0x37
        /*0002*/ 	.short	(.L_453 - .L_452)
.L_452:
        /*0004*/ 	.word	0x00000082


	//----- nvinfo : EIATTR_KPARAM_INFO
	.align		4
.L_453:
        /*0008*/ 	.byte	0x04, 0x17
        /*000a*/ 	.short	(.L_455 - .L_454)
.L_454:
        /*000c*/ 	.word	0x00000000
        /*0010*/ 	.short	0x0001
        /*0012*/ 	.short	0x0008
        /*0014*/ 	.byte	0x00, 0xf0, 0x11, 0x00


	//----- nvinfo : EIATTR_KPARAM_INFO
	.align		4
.L_455:
        /*0018*/ 	.byte	0x04, 0x17
        /*001a*/ 	.short	(.L_457 - .L_456)
.L_456:
        /*001c*/ 	.word	0x00000000
        /*0020*/ 	.short	0x0000
        /*0022*/ 	.short	0x0000
        /*0024*/ 	.byte	0x00, 0xf5, 0x21, 0x00


	//----- nvinfo : EIATTR_SPARSE_MMA_MASK
	.align		4
.L_457:
        /*0028*/ 	.byte	0x03, 0x50
        /*002a*/ 	.short	0x0000


	//----- nvinfo : EIATTR_MAXREG_COUNT
	.align		4
        /*002c*/ 	.byte	0x03, 0x1b
        /*002e*/ 	.short	0x00ff


	//----- nvinfo : EIATTR_MERCURY_ISA_VERSION
	.align		4
        /*0030*/ 	.byte	0x03, 0x5f
        /*0032*/ 	.short	0x0101


	//----- nvinfo : EIATTR_VRC_CTA_INIT_COUNT
	.align		4
        /*0034*/ 	.byte	0x02, 0x4a
	.zero		1
	.zero		1


	//----- nvinfo : EIATTR_EXIT_INSTR_OFFSETS
	.align		4
        /*0038*/ 	.byte	0x04, 0x1c
        /*003a*/ 	.short	(.L_459 - .L_458)


	//   ....[0]....
.L_458:
        /*003c*/ 	.word	0x00000070


	//   ....[1]....
        /*0040*/ 	.word	0x000000c0


	//----- nvinfo : EIATTR_CBANK_PARAM_SIZE
	.align		4
.L_459:
        /*0044*/ 	.byte	0x03, 0x19
        /*0046*/ 	.short	0x000c


	//----- nvinfo : EIATTR_PARAM_CBANK
	.align		4
        /*0048*/ 	.byte	0x04, 0x0a
        /*004a*/ 	.short	(.L_461 - .L_460)
	.align		4
.L_460:
        /*004c*/ 	.word	index@(.nv.constant0._Z6arangePii)
        /*0050*/ 	.short	0x0380
        /*0052*/ 	.short	0x000c


	//----- nvinfo : EIATTR_SW_WAR
	.align		4
.L_461:
        /*0054*/ 	.byte	0x04, 0x36
        /*0056*/ 	.short	(.L_463 - .L_462)
.L_462:
        /*0058*/ 	.word	0x00000008
.L_463:


//--------------------- .nv.callgraph             --------------------------
	.section	.nv.callgraph,"",@"SHT_CUDA_CALLGRAPH"
	.align	4
	.sectionentsize	8
	.align		4
        /*0000*/ 	.word	0x00000000
	.align		4
        /*0004*/ 	.word	0xffffffff
	.align		4
        /*0008*/ 	.word	index@(_Z9dbguprintPmi)
	.align		4
        /*000c*/ 	.word	index@(vprintf)
	.align		4
        /*0010*/ 	.word	index@(_Z9dbgiprintPii)
	.align		4
        /*0014*/ 	.word	index@(vprintf)
	.align		4
        /*0018*/ 	.word	index@(_Z8dbgprintPdi)
	.align		4
        /*001c*/ 	.word	index@(vprintf)
	.align		4
        /*0020*/ 	.word	0x00000000
	.align		4
        /*0024*/ 	.word	0xfffffffe
	.align		4
        /*0028*/ 	.word	0x00000000
	.align		4
        /*002c*/ 	.word	0xfffffffd
	.align		4
        /*0030*/ 	.word	0x00000000
	.align		4
        /*0034*/ 	.word	0xfffffffc


//--------------------- .nv.constant4             --------------------------
	.section	.nv.constant4,"a",@progbits
	.align	8
	.align		8
.nv.constant4:
        /*0000*/ 	.dword	_ZN34_INTERNAL_7a816b5b_4_k_cu_bb93d5724cuda3std3__45__cpo5beginE
	.align		8
        /*0008*/ 	.dword	_ZN34_INTERNAL_7a816b5b_4_k_cu_bb93d5724cuda3std3__45__cpo3endE
	.align		8
        /*0010*/ 	.dword	_ZN34_INTERNAL_7a816b5b_4_k_cu_bb93d5724cuda3std3__45__cpo6cbeginE
	.align		8
        /*0018*/ 	.dword	_ZN34_INTERNAL_7a816b5b_4_k_cu_bb93d5724cuda3std3__45__cpo4cendE
	.align		8
        /*0020*/ 	.dword	_ZN34_INTERNAL_7a816b5b_4_k_cu_bb93d5724cuda3std3__45__cpo6rbeginE
	.align		8
        /*0028*/ 	.dword	_ZN34_INTERNAL_7a816b5b_4_k_cu_bb93d5724cuda3std3__45__cpo4rendE
	.align		8
        /*0030*/ 	.dword	_ZN34_INTERNAL_7a816b5b_4_k_cu_bb93d5724cuda3std3__45__cpo7crbeginE
	.align		8
        /*0038*/ 	.dword	_ZN34_INTERNAL_7a816b5b_4_k_cu_bb93d5724cuda3std3__45__cpo5crendE
	.align		8
        /*0040*/ 	.dword	_ZN34_INTERNAL_7a816b5b_4_k_cu_bb93d5724cuda3std3__436_GLOBAL__N__7a816b5b_4_k_cu_bb93d5726ignoreE
	.align		8
        /*0048*/ 	.dword	_ZN34_INTERNAL_7a816b5b_4_k_cu_bb93d5724cuda3std3__419piecewise_constructE
	.align		8
        /*0050*/ 	.dword	_ZN34_INTERNAL_7a816b5b_4_k_cu_bb93d5724cuda3std3__48in_placeE
	.align		8
        /*0058*/ 	.dword	_ZN34_INTERNAL_7a816b5b_4_k_cu_bb93d5724cuda3std3__420unreachable_sentinelE
	.align		8
        /*0060*/ 	.dword	_ZN34_INTERNAL_7a816b5b_4_k_cu_bb93d5724cuda3std3__47nulloptE
	.align		8
        /*0068*/ 	.dword	_ZN34_INTERNAL_7a816b5b_4_k_cu_bb93d5724cuda3std3__48unexpectE
	.align		8
        /*0070*/ 	.dword	_ZN34_INTERNAL_7a816b5b_4_k_cu_bb93d5724cuda3std6ranges3__45__cpo4swapE
	.align		8
        /*0078*/ 	.dword	_ZN34_INTERNAL_7a816b5b_4_k_cu_bb93d5724cuda3std6ranges3__45__cpo9iter_moveE
	.align		8
        /*0080*/ 	.dword	_ZN34_INTERNAL_7a816b5b_4_k_cu_bb93d5724cuda3std6ranges3__45__cpo5beginE
	.align		8
        /*0088*/ 	.dword	_ZN34_INTERNAL_7a816b5b_4_k_cu_bb93d5724cuda3std6ranges3__45__cpo3endE
	.align		8
        /*0090*/ 	.dword	_ZN34_INTERNAL_7a816b5b_4_k_cu_bb93d5724cuda3std6ranges3__45__cpo6cbeginE
	.align		8
        /*0098*/ 	.dword	_ZN34_INTERNAL_7a816b5b_4_k_cu_bb93d5724cuda3std6ranges3__45__cpo4cendE
	.align		8
        /*00a0*/ 	.dword	_ZN34_INTERNAL_7a816b5b_4_k_cu_bb93d5724cuda3std6ranges3__45__cpo7advanceE
	.align		8
        /*00a8*/ 	.dword	_ZN34_INTERNAL_7a816b5b_4_k_cu_bb93d5724cuda3std6ranges3__45__cpo9iter_swapE
	.align		8
        /*00b0*/ 	.dword	_ZN34_INTERNAL_7a816b5b_4_k_cu_bb93d5724cuda3std6ranges3__45__cpo4nextE
	.align		8
        /*00b8*/ 	.dword	_ZN34_INTERNAL_7a816b5b_4_k_cu_bb93d5724cuda3std6ranges3__45__cpo4prevE
	.align		8
        /*00c0*/ 	.dword	_ZN34_INTERNAL_7a816b5b_4_k_cu_bb93d5724cuda3std6ranges3__45__cpo4dataE
	.align		8
        /*00c8*/ 	.dword	_ZN34_INTERNAL_7a816b5b_4_k_cu_bb93d5724cuda3std6ranges3__45__cpo5cdataE
	.align		8
        /*00d0*/ 	.dword	_ZN34_INTERNAL_7a816b5b_4_k_cu_bb93d5724cuda3std6ranges3__45__cpo4sizeE
	.align		8
        /*00d8*/ 	.dword	_ZN34_INTERNAL_7a816b5b_4_k_cu_bb93d5724cuda3std6ranges3__45__cpo5ssizeE
	.align		8
        /*00e0*/ 	.dword	_ZN34_INTERNAL_7a816b5b_4_k_cu_bb93d5724cuda3std6ranges3__45__cpo8distanceE
	.align		8
        /*00e8*/ 	.dword	_ZN34_INTERNAL_7a816b5b_4_k_cu_bb93d5726thrust24THRUST_300001_SM_1000_NS8cuda_cub3parE
	.align		8
        /*00f0*/ 	.dword	_ZN34_INTERNAL_7a816b5b_4_k_cu_bb93d5726thrust24THRUST_300001_SM_1000_NS8cuda_cub10par_nosyncE
	.align		8
        /*00f8*/ 	.dword	_ZN34_INTERNAL_7a816b5b_4_k_cu_bb93d5726thrust24THRUST_300001_SM_1000_NS6system6detail10sequential3seqE
	.align		8
        /*0100*/ 	.dword	_ZN34_INTERNAL_7a816b5b_4_k_cu_bb93d5726thrust24THRUST_300001_SM_1000_NS6system3cpp3parE
	.align		8
        /*0108*/ 	.dword	_ZN34_INTERNAL_7a816b5b_4_k_cu_bb93d5726thrust24THRUST_300001_SM_1000_NS12placeholders2_1E
	.align		8
        /*0110*/ 	.dword	_ZN34_INTERNAL_7a816b5b_4_k_cu_bb93d5726thrust24THRUST_300001_SM_1000_NS12placeholders2_2E
	.align		8
        /*0118*/ 	.dword	_ZN34_INTERNAL_7a816b5b_4_k_cu_bb93d5726thrust24THRUST_300001_SM_1000_NS12placeholders2_3E
	.align		8
        /*0120*/ 	.dword	_ZN34_INTERNAL_7a816b5b_4_k_cu_bb93d5726thrust24THRUST_300001_SM_1000_NS12placeholders2_4E
	.align		8
        /*0128*/ 	.dword	_ZN34_INTERNAL_7a816b5b_4_k_cu_bb93d5726thrust24THRUST_300001_SM_1000_NS12placeholders2_5E
	.align		8
        /*0130*/ 	.dword	_ZN34_INTERNAL_7a816b5b_4_k_cu_bb93d5726thrust24THRUST_300001_SM_1000_NS12placeholders2_6E
	.align		8
        /*0138*/ 	.dword	_ZN34_INTERNAL_7a816b5b_4_k_cu_bb93d5726thrust24THRUST_300001_SM_1000_NS12placeholders2_7E
	.align		8
        /*0140*/ 	.dword	_ZN34_INTERNAL_7a816b5b_4_k_cu_bb93d5726thrust24THRUST_300001_SM_1000_NS12placeholders2_8E
	.align		8
        /*0148*/ 	.dword	_ZN34_INTERNAL_7a816b5b_4_k_cu_bb93d5726thrust24THRUST_300001_SM_1000_NS12placeholders2_9E
	.align		8
        /*0150*/ 	.dword	_ZN34_INTERNAL_7a816b5b_4_k_cu_bb93d5726thrust24THRUST_300001_SM_1000_NS12placeholders3_10E
	.align		8
        /*0158*/ 	.dword	_ZN34_INTERNAL_7a816b5b_4_k_cu_bb93d5726thrust24THRUST_300001_SM_1000_NS3seqE
	.align		8
        /*0160*/ 	.dword	_ZN34_INTERNAL_7a816b5b_4_k_cu_bb93d5726thrust24THRUST_300001_SM_1000_NS6deviceE
	.align		8
        /*0168*/ 	.dword	$str
	.align		8
        /*0170*/ 	.dword	$str$1
	.align		8
        /*0178*/ 	.dword	$str$2
	.align		8
        /*0180*/ 	.dword	vprintf


//--------------------- .text._ZN3cub18CUB_300001_SM_10006detail10radix_sort29DeviceRadixSortOnesweepKernelINS1_5radix10policy_hubImmyE10Policy1000ELNS0_9SortOrderE0EmmyiiNS1_21identity_decomposer_tEEEvPT5_SB_PT3_PKSC_PT1_PKSG_PT2_PKSK_T4_iiT6_ --------------------------
	.section	.text._ZN3cub18CUB_300001_SM_10006detail10radix_sort29DeviceRadixSortOnesweepKernelINS1_5radix10policy_hubImmyE10Policy1000ELNS0_9SortOrderE0EmmyiiNS1_21identity_decomposer_tEEEvPT5_SB_PT3_PKSC_PT1_PKSG_PT2_PKSK_T4_iiT6_,"ax",@progbits
	.align	128
        .global         _ZN3cub18CUB_300001_SM_10006detail10radix_sort29DeviceRadixSortOnesweepKernelINS1_5radix10policy_hubImmyE10Policy1000ELNS0_9SortOrderE0EmmyiiNS1_21identity_decomposer_tEEEvPT5_SB_PT3_PKSC_PT1_PKSG_PT2_PKSK_T4_iiT6_
        .type           _ZN3cub18CUB_300001_SM_10006detail10radix_sort29DeviceRadixSortOnesweepKernelINS1_5radix10policy_hubImmyE10Policy1000ELNS0_9SortOrderE0EmmyiiNS1_21identity_decomposer_tEEEvPT5_SB_PT3_PKSC_PT1_PKSG_PT2_PKSK_T4_iiT6_,@function
        .size           _ZN3cub18CUB_300001_SM_10006detail10radix_sort29DeviceRadixSortOnesweepKernelINS1_5radix10policy_hubImmyE10Policy1000ELNS0_9SortOrderE0EmmyiiNS1_21identity_decomposer_tEEEvPT5_SB_PT3_PKSC_PT1_PKSG_PT2_PKSK_T4_iiT6_,(.L_x_552 - _ZN3cub18CUB_300001_SM_10006detail10radix_sort29DeviceRadixSortOnesweepKernelINS1_5radix10policy_hubImmyE10Policy1000ELNS0_9SortOrderE0EmmyiiNS1_21identity_decomposer_tEEEvPT5_SB_PT3_PKSC_PT1_PKSG_PT2_PKSK_T4_iiT6_)
        .other          _ZN3cub18CUB_300001_SM_10006detail10radix_sort29DeviceRadixSortOnesweepKernelINS1_5radix10policy_hubImmyE10Policy1000ELNS0_9SortOrderE0EmmyiiNS1_21identity_decomposer_tEEEvPT5_SB_PT3_PKSC_PT1_PKSG_PT2_PKSK_T4_iiT6_,@"STO_CUDA_ENTRY STV_DEFAULT"
_ZN3cub18CUB_300001_SM_10006detail10radix_sort29DeviceRadixSortOnesweepKernelINS1_5radix10policy_hubImmyE10Policy1000ELNS0_9SortOrderE0EmmyiiNS1_21identity_decomposer_tEEEvPT5_SB_PT3_PKSC_PT1_PKSG_PT2_PKSK_T4_iiT6_:
.text._ZN3cub18CUB_300001_SM_10006detail10radix_sort29DeviceRadixSortOnesweepKernelINS1_5radix10policy_hubImmyE10Policy1000ELNS0_9SortOrderE0EmmyiiNS1_21identity_decomposer_tEEEvPT5_SB_PT3_PKSC_PT1_PKSG_PT2_PKSK_T4_iiT6_:
[----:B------:R-:W-:Y:S01]  /*0000*/  LDC R1, c[0x0][0x37c] ;  /* 0x0000df00ff017b82 */ /* 0x000fe20000000800 */
[----:B------:R-:W0:Y:S01]  /*0010*/  S2R R19, SR_TID.X ;  /* 0x0000000000137919 */ /* 0x000e220000002100 */
[----:B------:R-:W-:Y:S01]  /*0020*/  MOV R41, 0x400 ;  /* 0x0000040000297802 */ /* 0x000fe20000000f00 */
[----:B------:R-:W1:Y:S01]  /*0030*/  LDCU.64 UR8, c[0x0][0x358] ;  /* 0x00006b00ff0877ac */ /* 0x000e620008000a00 */
[----:B------:R-:W-:Y:S01]  /*0040*/  BSSY.RECONVERGENT B0, `(.L_x_0) ;  /* 0x000000c000007945 */ /* 0x000fe20003800200 */
[----:B------:R-:W2:Y:S01]  /*0050*/  S2R R0, SR_CgaCtaId ;  /* 0x0000000000007919 */ /* 0x000ea20000008800 */
[----:B0-----:R-:W-:Y:S02]  /*0060*/  ISETP.NE.AND P0, PT, R19, RZ, PT ;  /* 0x000000ff1300720c */ /* 0x001fe40003f05270 */
[----:B--2---:R-:W-:-:S11]  /*0070*/  LEA R41, R0, R41, 0x18 ;  /* 0x0000002900297211 */ /* 0x004fd600078ec0ff */
[----:B-1----:R-:W-:Y:S05]  /*0080*/  @P0 BRA `(.L_x_1) ;  /* 0x00000000001c0947 */ /* 0x002fea0003800000 */
[----:B------:R-:W0:Y:S01]  /*0090*/  LDC.64 R2, c[0x0][0x388] ;  /* 0x0000e200ff027b82 */ /* 0x000e220000000a00 */
[----:B------:R-:W-:-:S05]  /*00a0*/  IMAD.MOV.U32 R5, RZ, RZ, 0x1 ;  /* 0x00000001ff057424 */ /* 0x000fca00078e00ff */
[----:B0-----:R-:W2:Y:S02]  /*00b0*/  ATOMG.E.ADD.STRONG.GPU PT, R2, desc[UR8][R2.64], R5 ;  /* 0x80000005020279a8 */ /* 0x001ea400081ef108 */
[----:B------:R-:W0:Y:S01]  /*00c0*/  S2UR UR5, SR_CgaCtaId ;  /* 0x00000000000579c3 */ /* 0x000e220000008800 */
[----:B------:R-:W-:Y:S02]  /*00d0*/  UMOV UR4, 0x400 ;  /* 0x0000040000047882 */ /* 0x000fe40000000000 */
[----:B0-----:R-:W-:-:S09]  /*00e0*/  ULEA UR4, UR5, UR4, 0x18 ;  /* 0x0000000405047291 */ /* 0x001fd2000f8ec0ff */
[----:B--2---:R0:W-:Y:S03]  /*00f0*/  STS [UR4+0x9000], R2 ;  /* 0x00900002ff007988 */ /* 0x0041e60008000804 */
.L_x_1:
[----:B------:R-:W-:Y:S05]  /*0100*/  BSYNC.RECONVERGENT B0 ;  /* 0x0000000000007941 */ /* 0x000fea0003800200 */
.L_x_0:
[----:B------:R-:W-:Y:S01]  /*0110*/  BAR.SYNC.DEFER_BLOCKING 0x0 ;  /* 0x0000000000007b1d */ /* 0x000fe20000010000 */
[----:B0-----:R-:W-:-:S05]  /*0120*/  SHF.R.U32.HI R2, RZ, 0x5, R19 ;  /* 0x00000005ff027819 */ /* 0x001fca0000011613 */
[----:B------:R-:W0:Y:S01]  /*0130*/  LDCU UR4, c[0x0][0x3c0] ;  /* 0x00007800ff0477ac */ /* 0x000e220008000800 */
[----:B------:R-:W1:Y:S01]  /*0140*/  S2R R42, SR_LANEID ;  /* 0x00000000002a7919 */ /* 0x000e620000000000 */
[----:B------:R-:W2:Y:S02]  /*0150*/  LDS R4, [R41+0x9000] ;  /* 0x0090000029047984 */ /* 0x000ea40000000800 */
[----:B--2---:R-:W-:-:S04]  /*0160*/  IMAD R3, R4, 0x1200, RZ ;  /* 0x0000120004037824 */ /* 0x004fc800078e02ff */
[----:B------:R-:W-:Y:S01]  /*0170*/  VIADD R39, R3, 0x1200 ;  /* 0x0000120003277836 */ /* 0x000fe20000000000 */
[----:B------:R-:W-:-:S04]  /*0180*/  SHF.R.S32.HI R48, RZ, 0x1f, R3 ;  /* 0x0000001fff307819 */ /* 0x000fc80000011403 */
[----:B0-----:R-:W-:-:S13]  /*0190*/  ISETP.GT.AND P0, PT, R39, UR4, PT ;  /* 0x0000000427007c0c */ /* 0x001fda000bf04270 */
[----:B-1----:R-:W-:Y:S05]  /*01a0*/  @P0 BRA `(.L_x_2) ;  /* 0x0000000000540947 */ /* 0x002fea0003800000 */
[----:B------:R-:W0:Y:S01]  /*01b0*/  LDCU.64 UR4, c[0x0][0x3a8] ;  /* 0x00007500ff0477ac */ /* 0x000e220008000a00 */
[C---:B------:R-:W-:Y:S02]  /*01c0*/  LOP3.LUT R0, R19.reuse, 0x1f, RZ, 0xc0, !PT ;  /* 0x0000001f13007812 */ /* 0x040fe400078ec0ff */
[----:B------:R-:W-:-:S05]  /*01d0*/  LOP3.LUT R5, R19, 0x3e0, RZ, 0xc0, !PT ;  /* 0x000003e013057812 */ /* 0x000fca00078ec0ff */
[----:B------:R-:W-:-:S05]  /*01e0*/  IMAD R0, R5, 0xc, R0 ;  /* 0x0000000c05007824 */ /* 0x000fca00078e0200 */
[----:B------:R-:W-:-:S05]  /*01f0*/  IADD3 R3, P0, PT, R3, R0, RZ ;  /* 0x0000000003037210 */ /* 0x000fca0007f1e0ff */
[----:B------:R-:W-:Y:S01]  /*0200*/  IMAD.X R48, RZ, RZ, R48, P0 ;  /* 0x000000ffff307224 */ /* 0x000fe200000e0630 */
[----:B0-----:R-:W-:-:S04]  /*0210*/  LEA R6, P0, R3, UR4, 0x3 ;  /* 0x0000000403067c11 */ /* 0x001fc8000f8018ff */
[----:B------:R-:W-:-:S05]  /*0220*/  LEA.HI.X R7, R3, UR5, R48, 0x3, P0 ;  /* 0x0000000503077c11 */ /* 0x000fca00080f1c30 */
[----:B------:R0:W5:Y:S04]  /*0230*/  LDG.E.64 R36, desc[UR8][R6.64] ;  /* 0x0000000806247981 */ /* 0x000168000c1e1b00 */
        /* <DEDUP_REMOVED lines=10> */
[----:B------:R0:W5:Y:S01]  /*02e0*/  LDG.E.64 R14, desc[UR8][R6.64+0xb00] ;  /* 0x000b0008060e7981 */ /* 0x000162000c1e1b00 */
[----:B------:R-:W-:Y:S05]  /*02f0*/  BRA `(.L_x_3) ;  /* 0x0000000400107947 */ /* 0x000fea0003800000 */
.L_x_2:
[----:B------:R-:W0:Y:S01]  /*0300*/  LDCU.64 UR6, c[0x0][0x3a8] ;  /* 0x00007500ff0677ac */ /* 0x000e220008000a00 */
[C---:B------:R-:W-:Y:S01]  /*0310*/  LOP3.LUT R0, R19.reuse, 0x1f, RZ, 0xc0, !PT ;  /* 0x0000001f13007812 */ /* 0x040fe200078ec0ff */
[----:B------:R-:W-:Y:S01]  /*0320*/  IMAD.MOV.U32 R36, RZ, RZ, -0x1 ;  /* 0xffffffffff247424 */ /* 0x000fe200078e00ff */
[----:B------:R-:W-:Y:S01]  /*0330*/  LOP3.LUT R5, R19, 0x3e0, RZ, 0xc0, !PT ;  /* 0x000003e013057812 */ /* 0x000fe200078ec0ff */
[----:B------:R-:W-:Y:S02]  /*0340*/  IMAD.MOV.U32 R37, RZ, RZ, -0x1 ;  /* 0xffffffffff257424 */ /* 0x000fe400078e00ff */
[----:B------:R-:W-:Y:S02]  /*0350*/  IMAD.MOV.U32 R34, RZ, RZ, -0x1 ;  /* 0xffffffffff227424 */ /* 0x000fe400078e00ff */
[----:B------:R-:W-:Y:S01]  /*0360*/  IMAD R0, R5, 0xc, R0 ;  /* 0x0000000c05007824 */ /* 0x000fe200078e0200 */
[----:B------:R-:W-:Y:S01]  /*0370*/  IADD3 R5, PT, PT, -R3, UR4, RZ ;  /* 0x0000000403057c10 */ /* 0x000fe2000fffe1ff */
[----:B------:R-:W-:-:S02]  /*0380*/  IMAD.MOV.U32 R35, RZ, RZ, -0x1 ;  /* 0xffffffffff237424 */ /* 0x000fc400078e00ff */
[C---:B------:R-:W-:Y:S01]  /*0390*/  VIADD R8, R0.reuse, 0x40 ;  /* 0x0000004000087836 */ /* 0x040fe20000000000 */
[----:B------:R-:W-:Y:S01]  /*03a0*/  IADD3 R3, P0, PT, R3, R0, RZ ;  /* 0x0000000003037210 */ /* 0x000fe20007f1e0ff */
[C---:B------:R-:W-:Y:S01]  /*03b0*/  VIADD R6, R0.reuse, 0x20 ;  /* 0x0000002000067836 */ /* 0x040fe20000000000 */
[CC--:B------:R-:W-:Y:S01]  /*03c0*/  ISETP.GE.AND P3, PT, R0.reuse, R5.reuse, PT ;  /* 0x000000050000720c */ /* 0x0c0fe20003f66270 */
[----:B------:R-:W-:Y:S01]  /*03d0*/  VIADD R10, R0, 0x60 ;  /* 0x00000060000a7836 */ /* 0x000fe20000000000 */
[-C--:B------:R-:W-:Y:S01]  /*03e0*/  ISETP.GE.AND P6, PT, R8, R5.reuse, PT ;  /* 0x000000050800720c */ /* 0x080fe20003fc6270 */
[----:B------:R-:W-:Y:S01]  /*03f0*/  VIADD R8, R0, 0x80 ;  /* 0x0000008000087836 */ /* 0x000fe20000000000 */
[-C--:B------:R-:W-:Y:S01]  /*0400*/  ISETP.GE.AND P2, PT, R6, R5.reuse, PT ;  /* 0x000000050600720c */ /* 0x080fe20003f46270 */
[----:B------:R-:W-:Y:S01]  /*0410*/  IMAD.X R48, RZ, RZ, R48, P0 ;  /* 0x000000ffff307224 */ /* 0x000fe200000e0630 */
[C---:B0-----:R-:W-:Y:S01]  /*0420*/  LEA R6, P4, R3.reuse, UR6, 0x3 ;  /* 0x0000000603067c11 */ /* 0x041fe2000f8818ff */
[----:B------:R-:W-:Y:S01]  /*0430*/  IMAD.MOV.U32 R32, RZ, RZ, -0x1 ;  /* 0xffffffffff207424 */ /* 0x000fe200078e00ff */
[-C--:B------:R-:W-:Y:S01]  /*0440*/  ISETP.GE.AND P5, PT, R10, R5.reuse, PT ;  /* 0x000000050a00720c */ /* 0x080fe20003fa6270 */
[----:B------:R-:W-:Y:S01]  /*0450*/  VIADD R10, R0, 0xa0 ;  /* 0x000000a0000a7836 */ /* 0x000fe20000000000 */
[-C--:B------:R-:W-:Y:S01]  /*0460*/  ISETP.GE.AND P1, PT, R8, R5.reuse, PT ;  /* 0x000000050800720c */ /* 0x080fe20003f26270 */
[----:B------:R-:W-:Y:S01]  /*0470*/  VIADD R8, R0, 0xe0 ;  /* 0x000000e000087836 */ /* 0x000fe20000000000 */
[----:B------:R-:W-:Y:S01]  /*0480*/  LEA.HI.X R7, R3, UR7, R48, 0x3, P4 ;  /* 0x0000000703077c11 */ /* 0x000fe2000a0f1c30 */
[----:B------:R-:W-:Y:S01]  /*0490*/  IMAD.MOV.U32 R33, RZ, RZ, -0x1 ;  /* 0xffffffffff217424 */ /* 0x000fe200078e00ff */
[----:B------:R-:W-:Y:S01]  /*04a0*/  ISETP.GE.AND P0, PT, R10, R5, PT ;  /* 0x000000050a00720c */ /* 0x000fe20003f06270 */
[----:B------:R-:W-:-:S02]  /*04b0*/  VIADD R10, R0, 0x100 ;  /* 0x00000100000a7836 */ /* 0x000fc40000000000 */
[----:B------:R1:W5:Y:S01]  /*04c0*/  @!P3 LDG.E.64 R36, desc[UR8][R6.64] ;  /* 0x000000080624b981 */ /* 0x000362000c1e1b00 */
[-C--:B------:R-:W-:Y:S01]  /*04d0*/  ISETP.GE.AND P3, PT, R8, R5.reuse, PT ;  /* 0x000000050800720c */ /* 0x080fe20003f66270 */
[C---:B------:R-:W-:Y:S02]  /*04e0*/  VIADD R12, R0.reuse, 0xc0 ;  /* 0x000000c0000c7836 */ /* 0x040fe40000000000 */
[----:B------:R-:W-:Y:S01]  /*04f0*/  VIADD R8, R0, 0x120 ;  /* 0x0000012000087836 */ /* 0x000fe20000000000 */
[----:B------:R1:W5:Y:S01]  /*0500*/  @!P2 LDG.E.64 R34, desc[UR8][R6.64+0x100] ;  /* 0x000100080622a981 */ /* 0x000362000c1e1b00 */
[-C--:B------:R-:W-:Y:S01]  /*0510*/  ISETP.GE.AND P2, PT, R10, R5.reuse, PT ;  /* 0x000000050a00720c */ /* 0x080fe20003f46270 */
[----:B------:R-:W-:Y:S01]  /*0520*/  IMAD.MOV.U32 R10, RZ, RZ, -0x1 ;  /* 0xffffffffff0a7424 */ /* 0x000fe200078e00ff */
[-C--:B------:R-:W-:Y:S01]  /*0530*/  ISETP.GE.AND P4, PT, R12, R5.reuse, PT ;  /* 0x000000050c00720c */ /* 0x080fe20003f86270 */
[----:B------:R-:W-:Y:S01]  /*0540*/  IMAD.MOV.U32 R11, RZ, RZ, -0x1 ;  /* 0xffffffffff0b7424 */ /* 0x000fe200078e00ff */
[----:B------:R1:W5:Y:S01]  /*0550*/  @!P6 LDG.E.64 R32, desc[UR8][R6.64+0x200] ;  /* 0x000200080620e981 */ /* 0x000362000c1e1b00 */
[----:B------:R-:W-:Y:S01]  /*0560*/  IMAD.MOV.U32 R30, RZ, RZ, -0x1 ;  /* 0xffffffffff1e7424 */ /* 0x000fe200078e00ff */
[----:B------:R-:W-:Y:S01]  /*0570*/  ISETP.GE.AND P6, PT, R8, R5, PT ;  /* 0x000000050800720c */ /* 0x000fe20003fc6270 */
[----:B------:R-:W-:-:S02]  /*0580*/  IMAD.MOV.U32 R31, RZ, RZ, -0x1 ;  /* 0xffffffffff1f7424 */ /* 0x000fc400078e00ff */
[C---:B------:R-:W-:Y:S01]  /*0590*/  VIADD R12, R0.reuse, 0x140 ;  /* 0x00000140000c7836 */ /* 0x040fe20000000000 */
[----:B------:R1:W5:Y:S01]  /*05a0*/  @!P5 LDG.E.64 R10, desc[UR8][R6.64+0x300] ;  /* 0x00030008060ad981 */ /* 0x000362000c1e1b00 */
[----:B------:R-:W-:-:S03]  /*05b0*/  VIADD R8, R0, 0x160 ;  /* 0x0000016000087836 */ /* 0x000fc60000000000 */
[----:B------:R1:W5:Y:S01]  /*05c0*/  @!P1 LDG.E.64 R30, desc[UR8][R6.64+0x400] ;  /* 0x00040008061e9981 */ /* 0x000362000c1e1b00 */
[-C--:B------:R-:W-:Y:S02]  /*05d0*/  ISETP.GE.AND P5, PT, R12, R5.reuse, PT ;  /* 0x000000050c00720c */ /* 0x080fe40003fa6270 */
[----:B------:R-:W-:Y:S01]  /*05e0*/  ISETP.GE.AND P1, PT, R8, R5, PT ;  /* 0x000000050800720c */ /* 0x000fe20003f26270 */
[----:B------:R-:W-:Y:S02]  /*05f0*/  IMAD.MOV.U32 R12, RZ, RZ, -0x1 ;  /* 0xffffffffff0c7424 */ /* 0x000fe400078e00ff */
[----:B------:R-:W-:Y:S02]  /*0600*/  IMAD.MOV.U32 R13, RZ, RZ, -0x1 ;  /* 0xffffffffff0d7424 */ /* 0x000fe400078e00ff */
[----:B------:R-:W-:Y:S02]  /*0610*/  IMAD.MOV.U32 R28, RZ, RZ, -0x1 ;  /* 0xffffffffff1c7424 */ /* 0x000fe400078e00ff */
[----:B------:R-:W-:-:S02]  /*0620*/  IMAD.MOV.U32 R29, RZ, RZ, -0x1 ;  /* 0xffffffffff1d7424 */ /* 0x000fc400078e00ff */
[----:B------:R-:W-:Y:S01]  /*0630*/  IMAD.MOV.U32 R26, RZ, RZ, -0x1 ;  /* 0xffffffffff1a7424 */ /* 0x000fe200078e00ff */
[----:B------:R1:W5:Y:S01]  /*0640*/  @!P0 LDG.E.64 R12, desc[UR8][R6.64+0x500] ;  /* 0x00050008060c8981 */ /* 0x000362000c1e1b00 */
[----:B------:R-:W-:Y:S02]  /*0650*/  IMAD.MOV.U32 R27, RZ, RZ, -0x1 ;  /* 0xffffffffff1b7424 */ /* 0x000fe400078e00ff */
[----:B------:R-:W-:Y:S01]  /*0660*/  IMAD.MOV.U32 R24, RZ, RZ, -0x1 ;  /* 0xffffffffff187424 */ /* 0x000fe200078e00ff */
[----:B------:R1:W5:Y:S01]  /*0670*/  @!P4 LDG.E.64 R28, desc[UR8][R6.64+0x600] ;  /* 0x00060008061cc981 */ /* 0x000362000c1e1b00 */
[----:B------:R-:W-:Y:S02]  /*0680*/  IMAD.MOV.U32 R25, RZ, RZ, -0x1 ;  /* 0xffffffffff197424 */ /* 0x000fe400078e00ff */
[----:B------:R-:W-:Y:S01]  /*0690*/  IMAD.MOV.U32 R22, RZ, RZ, -0x1 ;  /* 0xffffffffff167424 */ /* 0x000fe200078e00ff */
[----:B------:R1:W5:Y:S01]  /*06a0*/  @!P3 LDG.E.64 R26, desc[UR8][R6.64+0x700] ;  /* 0x00070008061ab981 */ /* 0x000362000c1e1b00 */
[----:B------:R-:W-:-:S02]  /*06b0*/  IMAD.MOV.U32 R23, RZ, RZ, -0x1 ;  /* 0xffffffffff177424 */ /* 0x000fc400078e00ff */
[----:B------:R-:W-:Y:S01]  /*06c0*/  IMAD.MOV.U32 R16, RZ, RZ, -0x1 ;  /* 0xffffffffff107424 */ /* 0x000fe200078e00ff */
[----:B------:R1:W5:Y:S01]  /*06d0*/  @!P2 LDG.E.64 R24, desc[UR8][R6.64+0x800] ;  /* 0x000800080618a981 */ /* 0x000362000c1e1b00 */
[----:B------:R-:W-:Y:S02]  /*06e0*/  IMAD.MOV.U32 R17, RZ, RZ, -0x1 ;  /* 0xffffffffff117424 */ /* 0x000fe400078e00ff */
[----:B------:R-:W-:Y:S01]  /*06f0*/  IMAD.MOV.U32 R14, RZ, RZ, -0x1 ;  /* 0xffffffffff0e7424 */ /* 0x000fe200078e00ff */
[----:B------:R1:W5:Y:S01]  /*0700*/  @!P6 LDG.E.64 R22, desc[UR8][R6.64+0x900] ;  /* 0x000900080616e981 */ /* 0x000362000c1e1b00 */
[----:B------:R-:W-:-:S03]  /*0710*/  IMAD.MOV.U32 R15, RZ, RZ, -0x1 ;  /* 0xffffffffff0f7424 */ /* 0x000fc600078e00ff */
[----:B------:R1:W5:Y:S04]  /*0720*/  @!P5 LDG.E.64 R16, desc[UR8][R6.64+0xa00] ;  /* 0x000a00080610d981 */ /* 0x000368000c1e1b00 */
[----:B------:R1:W5:Y:S02]  /*0730*/  @!P1 LDG.E.64 R14, desc[UR8][R6.64+0xb00] ;  /* 0x000b0008060e9981 */ /* 0x000364000c1e1b00 */
.L_x_3:
[----:B------:R-:W-:Y:S01]  /*0740*/  VIMNMX R5, PT, PT, R42, 0xe0, !PT ;  /* 0x000000e02a057848 */ /* 0x000fe20007fe0100 */
[----:B------:R-:W2:Y:S01]  /*0750*/  LDCU UR4, c[0x0][0x3c8] ;  /* 0x00007900ff0477ac */ /* 0x000ea20008000800 */
[----:B------:R-:W-:Y:S01]  /*0760*/  BSSY.RECONVERGENT B0, `(.L_x_4) ;  /* 0x0000025000007945 */ /* 0x000fe20003800200 */
[--C-:B01----:R-:W-:Y:S01]  /*0770*/  IMAD.MOV.U32 R7, RZ, RZ, R42.reuse ;  /* 0x000000ffff077224 */ /* 0x103fe200078e002a */
[----:B------:R-:W-:Y:S01]  /*0780*/  IADD3 R5, PT, PT, R5, 0x1f, -R42 ;  /* 0x0000001f05057810 */ /* 0x000fe20007ffe82a */
[----:B------:R-:W-:-:S03]  /*0790*/  UMOV UR5, 0xffffffff ;  /* 0xffffffff00057882 */ /* 0x000fc60000000000 */
[C---:B------:R-:W-:Y:S02]  /*07a0*/  ISETP.GE.U32.AND P0, PT, R5.reuse, 0x1e0, PT ;  /* 0x000001e00500780c */ /* 0x040fe40003f06070 */
[----:B------:R-:W-:Y:S01]  /*07b0*/  LEA.HI R6, R5, 0x1, RZ, 0x1b ;  /* 0x0000000105067811 */ /* 0x000fe200078fd8ff */
[----:B------:R-:W-:-:S03]  /*07c0*/  IMAD.SHL.U32 R5, R2, 0x400, RZ ;  /* 0x0000040002057824 */ /* 0x000fc600078e00ff */
[----:B------:R-:W-:-:S04]  /*07d0*/  LOP3.LUT R9, R6, 0xf, RZ, 0xc0, !PT ;  /* 0x0000000f06097812 */ /* 0x000fc800078ec0ff */
[----:B------:R-:W-:Y:S01]  /*07e0*/  ISETP.NE.AND P1, PT, R9, RZ, PT ;  /* 0x000000ff0900720c */ /* 0x000fe20003f25270 */
[----:B--2---:R-:W-:Y:S02]  /*07f0*/  USHF.L.U32 UR4, UR5, UR4, URZ ;  /* 0x0000000405047299 */ /* 0x004fe400080006ff */
[----:B------:R-:W-:Y:S10]  /*0800*/  @!P0 BRA `(.L_x_5) ;  /* 0x0000000000688947 */ /* 0x000ff40003800000 */
[----:B------:R-:W-:Y:S01]  /*0810*/  IMAD R8, R42, 0x4, R5 ;  /* 0x000000042a087824 */ /* 0x000fe200078e0205 */
[----:B------:R-:W-:Y:S01]  /*0820*/  LOP3.LUT R2, R6, 0xffffff0, RZ, 0xc0, !PT ;  /* 0x0ffffff006027812 */ /* 0x000fe200078ec0ff */
[----:B------:R-:W-:-:S03]  /*0830*/  IMAD.MOV.U32 R7, RZ, RZ, R42 ;  /* 0x000000ffff077224 */ /* 0x000fc600078e002a */
[----:B------:R-:W-:Y:S01]  /*0840*/  IADD3 R8, PT, PT, R8, 0x400, R41 ;  /* 0x0000040008087810 */ /* 0x000fe20007ffe029 */
[----:B------:R-:W-:-:S07]  /*0850*/  IMAD.MOV R2, RZ, RZ, -R2 ;  /* 0x000000ffff027224 */ /* 0x000fce00078e0a02 */
.L_x_6:
[----:B------:R-:W-:Y:S01]  /*0860*/  VIADD R2, R2, 0x10 ;  /* 0x0000001002027836 */ /* 0x000fe20000000000 */
[----:B------:R-:W-:Y:S01]  /*0870*/  STS [R8+-0x400], RZ ;  /* 0xfffc00ff08007388 */ /* 0x000fe20000000800 */
[----:B------:R-:W-:-:S03]  /*0880*/  VIADD R7, R7, 0x200 ;  /* 0x0000020007077836 */ /* 0x000fc60000000000 */
[----:B------:R-:W-:Y:S01]  /*0890*/  ISETP.NE.AND P0, PT, R2, RZ, PT ;  /* 0x000000ff0200720c */ /* 0x000fe20003f05270 */
[----:B------:R-:W-:Y:S04]  /*08a0*/  STS [R8+-0x380], RZ ;  /* 0xfffc80ff08007388 */ /* 0x000fe80000000800 */
[----:B------:R-:W-:Y:S04]  /*08b0*/  STS [R8+-0x300], RZ ;  /* 0xfffd00ff08007388 */ /* 0x000fe80000000800 */
[----:B------:R-:W-:Y:S04]  /*08c0*/  STS [R8+-0x280], RZ ;  /* 0xfffd80ff08007388 */ /* 0x000fe80000000800 */
[----:B------:R-:W-:Y:S04]  /*08d0*/  STS [R8+-0x200], RZ ;  /* 0xfffe00ff08007388 */ /* 0x000fe80000000800 */
[----:B------:R-:W-:Y:S04]  /*08e0*/  STS [R8+-0x180], RZ ;  /* 0xfffe80ff08007388 */ /* 0x000fe80000000800 */
[----:B------:R-:W-:Y:S04]  /*08f0*/  STS [R8+-0x100], RZ ;  /* 0xffff00ff08007388 */ /* 0x000fe80000000800 */
[----:B------:R-:W-:Y:S04]  /*0900*/  STS [R8+-0x80], RZ ;  /* 0xffff80ff08007388 */ /* 0x000fe80000000800 */
[----:B------:R-:W-:Y:S04]  /*0910*/  STS [R8], RZ ;  /* 0x000000ff08007388 */ /* 0x000fe80000000800 */
[----:B------:R-:W-:Y:S04]  /*0920*/  STS [R8+0x80], RZ ;  /* 0x000080ff08007388 */ /* 0x000fe80000000800 */
[----:B------:R-:W-:Y:S04]  /*0930*/  STS [R8+0x100], RZ ;  /* 0x000100ff08007388 */ /* 0x000fe80000000800 */
[----:B------:R-:W-:Y:S04]  /*0940*/  STS [R8+0x180], RZ ;  /* 0x000180ff08007388 */ /* 0x000fe80000000800 */
[----:B------:R-:W-:Y:S04]  /*0950*/  STS [R8+0x200], RZ ;  /* 0x000200ff08007388 */ /* 0x000fe80000000800 */
[----:B------:R-:W-:Y:S04]  /*0960*/  STS [R8+0x280], RZ ;  /* 0x000280ff08007388 */ /* 0x000fe80000000800 */
[----:B------:R-:W-:Y:S04]  /*0970*/  STS [R8+0x300], RZ ;  /* 0x000300ff08007388 */ /* 0x000fe80000000800 */
[----:B------:R0:W-:Y:S02]  /*0980*/  STS [R8+0x380], RZ ;  /* 0x000380ff08007388 */ /* 0x0001e40000000800 */
[----:B0-----:R-:W-:Y:S01]  /*0990*/  VIADD R8, R8, 0x800 ;  /* 0x0000080008087836 */ /* 0x001fe20000000000 */
[----:B------:R-:W-:Y:S06]  /*09a0*/  @P0 BRA `(.L_x_6) ;  /* 0xfffffffc00ac0947 */ /* 0x000fec000383ffff */
.L_x_5:
[----:B------:R-:W-:Y:S05]  /*09b0*/  BSYNC.RECONVERGENT B0 ;  /* 0x0000000000007941 */ /* 0x000fea0003800200 */
.L_x_4:
[----:B------:R-:W-:Y:S01]  /*09c0*/  BSSY.RECONVERGENT B0, `(.L_x_7) ;  /* 0x0000026000007945 */ /* 0x000fe20003800200 */
[----:B------:R-:W-:-:S03]  /*09d0*/  IMAD.IADD R2, R41, 0x1, R5 ;  /* 0x0000000129027824 */ /* 0x000fc600078e0205 */
[----:B------:R-:W-:Y:S05]  /*09e0*/  @!P1 BRA `(.L_x_8) ;  /* 0x00000000008c9947 */ /* 0x000fea0003800000 */
[----:B------:R-:W-:Y:S01]  /*09f0*/  ISETP.GE.U32.AND P0, PT, R9, 0x8, PT ;  /* 0x000000080900780c */ /* 0x000fe20003f06070 */
[----:B------:R-:W-:Y:S01]  /*0a00*/  BSSY.RECONVERGENT B1, `(.L_x_9) ;  /* 0x000000e000017945 */ /* 0x000fe20003800200 */
[----:B------:R-:W-:-:S04]  /*0a10*/  LOP3.LUT R20, R6, 0x7, RZ, 0xc0, !PT ;  /* 0x0000000706147812 */ /* 0x000fc800078ec0ff */
[----:B------:R-:W-:-:S07]  /*0a20*/  ISETP.NE.AND P1, PT, R20, RZ, PT ;  /* 0x000000ff1400720c */ /* 0x000fce0003f25270 */
[----:B------:R-:W-:Y:S06]  /*0a30*/  @!P0 BRA `(.L_x_10) ;  /* 0x0000000000288947 */ /* 0x000fec0003800000 */
[C---:B------:R-:W-:Y:S02]  /*0a40*/  IMAD R8, R7.reuse, 0x4, R2 ;  /* 0x0000000407087824 */ /* 0x040fe400078e0202 */
[----:B------:R-:W-:-:S03]  /*0a50*/  VIADD R7, R7, 0x100 ;  /* 0x0000010007077836 */ /* 0x000fc60000000000 */
[----:B------:R0:W-:Y:S04]  /*0a60*/  STS [R8], RZ ;  /* 0x000000ff08007388 */ /* 0x0001e80000000800 */
[----:B------:R0:W-:Y:S04]  /*0a70*/  STS [R8+0x80], RZ ;  /* 0x000080ff08007388 */ /* 0x0001e80000000800 */
[----:B------:R0:W-:Y:S04]  /*0a80*/  STS [R8+0x100], RZ ;  /* 0x000100ff08007388 */ /* 0x0001e80000000800 */
[----:B------:R0:W-:Y:S04]  /*0a90*/  STS [R8+0x180], RZ ;  /* 0x000180ff08007388 */ /* 0x0001e80000000800 */
[----:B------:R0:W-:Y:S04]  /*0aa0*/  STS [R8+0x200], RZ ;  /* 0x000200ff08007388 */ /* 0x0001e80000000800 */
[----:B------:R0:W-:Y:S04]  /*0ab0*/  STS [R8+0x280], RZ ;  /* 0x000280ff08007388 */ /* 0x0001e80000000800 */
[----:B------:R0:W-:Y:S04]  /*0ac0*/  STS [R8+0x300], RZ ;  /* 0x000300ff08007388 */ /* 0x0001e80000000800 */
[----:B------:R0:W-:Y:S02]  /*0ad0*/  STS [R8+0x380], RZ ;  /* 0x000380ff08007388 */ /* 0x0001e40000000800 */
.L_x_10:
[----:B------:R-:W-:Y:S05]  /*0ae0*/  BSYNC.RECONVERGENT B1 ;  /* 0x0000000000017941 */ /* 0x000fea0003800200 */
.L_x_9:
[----:B------:R-:W-:Y:S05]  /*0af0*/  @!P1 BRA `(.L_x_8) ;  /* 0x0000000000489947 */ /* 0x000fea0003800000 */
[----:B------:R-:W-:Y:S02]  /*0b00*/  ISETP.GE.U32.AND P0, PT, R20, 0x4, PT ;  /* 0x000000041400780c */ /* 0x000fe40003f06070 */
[----:B------:R-:W-:-:S04]  /*0b10*/  LOP3.LUT R6, R6, 0x3, RZ, 0xc0, !PT ;  /* 0x0000000306067812 */ /* 0x000fc800078ec0ff */
[----:B------:R-:W-:-:S07]  /*0b20*/  ISETP.NE.AND P1, PT, R6, RZ, PT ;  /* 0x000000ff0600720c */ /* 0x000fce0003f25270 */
[C---:B0-----:R-:W-:Y:S02]  /*0b30*/  @P0 IMAD R8, R7.reuse, 0x4, R2 ;  /* 0x0000000407080824 */ /* 0x041fe400078e0202 */
[----:B------:R-:W-:-:S03]  /*0b40*/  @P0 VIADD R7, R7, 0x80 ;  /* 0x0000008007070836 */ /* 0x000fc60000000000 */
[----:B------:R1:W-:Y:S04]  /*0b50*/  @P0 STS [R8], RZ ;  /* 0x000000ff08000388 */ /* 0x0003e80000000800 */
[----:B------:R1:W-:Y:S04]  /*0b60*/  @P0 STS [R8+0x80], RZ ;  /* 0x000080ff08000388 */ /* 0x0003e80000000800 */
[----:B------:R1:W-:Y:S04]  /*0b70*/  @P0 STS [R8+0x100], RZ ;  /* 0x000100ff08000388 */ /* 0x0003e80000000800 */
[----:B------:R1:W-:Y:S01]  /*0b80*/  @P0 STS [R8+0x180], RZ ;  /* 0x000180ff08000388 */ /* 0x0003e20000000800 */
[----:B------:R-:W-:Y:S05]  /*0b90*/  @!P1 BRA `(.L_x_8) ;  /* 0x0000000000209947 */ /* 0x000fea0003800000 */
[----:B-1----:R-:W-:Y:S02]  /*0ba0*/  IMAD R8, R7, 0x4, R5 ;  /* 0x0000000407087824 */ /* 0x002fe400078e0205 */
[----:B------:R-:W-:Y:S02]  /*0bb0*/  IMAD.MOV R6, RZ, RZ, -R6 ;  /* 0x000000ffff067224 */ /* 0x000fe400078e0a06 */
[----:B------:R-:W-:-:S07]  /*0bc0*/  IMAD.IADD R8, R41, 0x1, R8 ;  /* 0x0000000129087824 */ /* 0x000fce00078e0208 */
.L_x_11:
[----:B------:R-:W-:Y:S01]  /*0bd0*/  VIADD R6, R6, 0x1 ;  /* 0x0000000106067836 */ /* 0x000fe20000000000 */
[----:B------:R0:W-:Y:S04]  /*0be0*/  STS [R8], RZ ;  /* 0x000000ff08007388 */ /* 0x0001e80000000800 */
[----:B------:R-:W-:Y:S01]  /*0bf0*/  ISETP.NE.AND P0, PT, R6, RZ, PT ;  /* 0x000000ff0600720c */ /* 0x000fe20003f05270 */
[----:B0-----:R-:W-:-:S12]  /*0c00*/  VIADD R8, R8, 0x80 ;  /* 0x0000008008087836 */ /* 0x001fd80000000000 */
[----:B------:R-:W-:Y:S05]  /*0c10*/  @P0 BRA `(.L_x_11) ;  /* 0xfffffffc00ec0947 */ /* 0x000fea000383ffff */
.L_x_8:
[----:B------:R-:W-:Y:S05]  /*0c20*/  BSYNC.RECONVERGENT B0 ;  /* 0x0000000000007941 */ /* 0x000fea0003800200 */
.L_x_7:
[----:B------:R-:W2:Y:S01]  /*0c30*/  LDCU UR5, c[0x0][0x3c4] ;  /* 0x00007880ff0577ac */ /* 0x000ea20008000800 */
[----:B------:R-:W3:Y:S01]  /*0c40*/  LDC.64 R20, c[0x0][0x380] ;  /* 0x0000e000ff147b82 */ /* 0x000ee20000000a00 */
[----:B------:R-:W-:Y:S01]  /*0c50*/  ISETP.GT.U32.AND P2, PT, R19, 0xff, PT ;  /* 0x000000ff1300780c */ /* 0x000fe20003f44070 */
[----:B------:R-:W-:Y:S03]  /*0c60*/  BSSY.RECONVERGENT B0, `(.L_x_12) ;  /* 0x000005a000007945 */ /* 0x000fe60003800200 */
[----:B------:R-:W-:Y:S02]  /*0c70*/  P2R R59, PR, RZ, 0x4 ;  /* 0x00000004ff3b7803 */ /* 0x000fe40000000000 */
[----:B--2--5:R-:W-:Y:S02]  /*0c80*/  SHF.R.U64 R47, R36, UR5, R37 ;  /* 0x00000005242f7c19 */ /* 0x024fe40008001225 */
[----:B------:R-:W-:-:S02]  /*0c90*/  SHF.R.U64 R49, R34, UR5, R35 ;  /* 0x0000000522317c19 */ /* 0x000fc40008001223 */
[----:B------:R-:W-:Y:S02]  /*0ca0*/  SHF.R.U64 R51, R32, UR5, R33 ;  /* 0x0000000520337c19 */ /* 0x000fe40008001221 */
[----:B------:R-:W-:Y:S02]  /*0cb0*/  SHF.R.U64 R46, R10, UR5, R11 ;  /* 0x000000050a2e7c19 */ /* 0x000fe4000800120b */
[----:B------:R-:W-:Y:S02]  /*0cc0*/  LOP3.LUT R47, R47, UR4, RZ, 0x30, !PT ;  /* 0x000000042f2f7c12 */ /* 0x000fe4000f8e30ff */
[----:B------:R-:W-:Y:S02]  /*0cd0*/  LOP3.LUT R49, R49, UR4, RZ, 0x30, !PT ;  /* 0x0000000431317c12 */ /* 0x000fe4000f8e30ff */
[----:B------:R-:W-:Y:S01]  /*0ce0*/  SHF.R.U64 R45, R30, UR5, R31 ;  /* 0x000000051e2d7c19 */ /* 0x000fe2000800121f */
[--C-:B------:R-:W-:Y:S01]  /*0cf0*/  IMAD R50, R47, 0x4, R2.reuse ;  /* 0x000000042f327824 */ /* 0x100fe200078e0202 */
[----:B------:R-:W-:Y:S01]  /*0d00*/  LOP3.LUT R51, R51, UR4, RZ, 0x30, !PT ;  /* 0x0000000433337c12 */ /* 0x000fe2000f8e30ff */
[--C-:B------:R-:W-:Y:S01]  /*0d10*/  IMAD R52, R49, 0x4, R2.reuse ;  /* 0x0000000431347824 */ /* 0x100fe200078e0202 */
[----:B------:R-:W-:Y:S01]  /*0d20*/  SHF.R.U64 R44, R12, UR5, R13 ;  /* 0x000000050c2c7c19 */ /* 0x000fe2000800120d */
[----:B------:R-:W-:Y:S01]  /*0d30*/  NOP ;  /* 0x0000000000007918 */ /* 0x000fe20000000000 */
[----:B------:R-:W-:Y:S01]  /*0d40*/  LOP3.LUT R46, R46, UR4, RZ, 0x30, !PT ;  /* 0x000000042e2e7c12 */ /* 0x000fe2000f8e30ff */
[--C-:B------:R-:W-:Y:S01]  /*0d50*/  IMAD R54, R51, 0x4, R2.reuse ;  /* 0x0000000433367824 */ /* 0x100fe200078e0202 */
[----:B------:R-:W-:Y:S01]  /*0d60*/  SHF.R.U64 R40, R28, UR5, R29 ;  /* 0x000000051c287c19 */ /* 0x000fe2000800121d */
[----:B------:R-:W-:Y:S01]  /*0d70*/  ATOMS.POPC.INC.32 RZ, [R50+URZ] ;  /* 0x0000000032ff7f8c */ /* 0x000fe2000d8000ff */
[----:B------:R-:W-:Y:S01]  /*0d80*/  LOP3.LUT R45, R45, UR4, RZ, 0x30, !PT ;  /* 0x000000042d2d7c12 */ /* 0x000fe2000f8e30ff */
[--C-:B------:R-:W-:Y:S01]  /*0d90*/  IMAD R5, R46, 0x4, R2.reuse ;  /* 0x000000042e057824 */ /* 0x100fe200078e0202 */
[----:B------:R-:W-:Y:S01]  /*0da0*/  LOP3.LUT R44, R44, UR4, RZ, 0x30, !PT ;  /* 0x000000042c2c7c12 */ /* 0x000fe2000f8e30ff */
[----:B------:R-:W-:Y:S01]  /*0db0*/  ATOMS.POPC.INC.32 RZ, [R52+URZ] ;  /* 0x0000000034ff7f8c */ /* 0x000fe2000d8000ff */
[----:B------:R-:W-:Y:S01]  /*0dc0*/  LOP3.LUT R40, R40, UR4, RZ, 0x30, !PT ;  /* 0x0000000428287c12 */ /* 0x000fe2000f8e30ff */
[--C-:B------:R-:W-:Y:S01]  /*0dd0*/  IMAD R6, R45, 0x4, R2.reuse ;  /* 0x000000042d067824 */ /* 0x100fe200078e0202 */
[----:B------:R-:W-:Y:S01]  /*0de0*/  SHF.R.U64 R9, R26, UR5, R27 ;  /* 0x000000051a097c19 */ /* 0x000fe2000800121b */
[--C-:B------:R-:W-:Y:S01]  /*0df0*/  IMAD R38, R44, 0x4, R2.reuse ;  /* 0x000000042c267824 */ /* 0x100fe200078e0202 */
[----:B01----:R-:W-:Y:S01]  /*0e00*/  SHF.R.U64 R8, R24, UR5, R25 ;  /* 0x0000000518087c19 */ /* 0x003fe20008001219 */
[----:B------:R-:W-:Y:S01]  /*0e10*/  ATOMS.POPC.INC.32 RZ, [R54+URZ] ;  /* 0x0000000036ff7f8c */ /* 0x000fe2000d8000ff */
[----:B------:R-:W-:Y:S01]  /*0e20*/  SHF.R.U64 R7, R22, UR5, R23 ;  /* 0x0000000516077c19 */ /* 0x000fe20008001217 */
[----:B------:R-:W-:Y:S01]  /*0e30*/  IMAD R43, R40, 0x4, R2 ;  /* 0x00000004282b7824 */ /* 0x000fe200078e0202 */
[----:B------:R-:W-:Y:S01]  /*0e40*/  SHF.R.U64 R53, R16, UR5, R17 ;  /* 0x0000000510357c19 */ /* 0x000fe20008001211 */
[----:B------:R0:W-:Y:S01]  /*0e50*/  ATOMS.POPC.INC.32 RZ, [R5+URZ] ;  /* 0x0000000005ff7f8c */ /* 0x0001e2000d8000ff */
[----:B------:R-:W-:-:S02]  /*0e60*/  LOP3.LUT R9, R9, UR4, RZ, 0x30, !PT ;  /* 0x0000000409097c12 */ /* 0x000fc4000f8e30ff */
[----:B------:R-:W-:Y:S01]  /*0e70*/  LOP3.LUT R8, R8, UR4, RZ, 0x30, !PT ;  /* 0x0000000408087c12 */ /* 0x000fe2000f8e30ff */
[----:B------:R1:W-:Y:S01]  /*0e80*/  ATOMS.POPC.INC.32 RZ, [R6+URZ] ;  /* 0x0000000006ff7f8c */ /* 0x0003e2000d8000ff */
[----:B------:R-:W-:Y:S02]  /*0e90*/  LOP3.LUT R7, R7, UR4, RZ, 0x30, !PT ;  /* 0x0000000407077c12 */ /* 0x000fe4000f8e30ff */
[----:B0-----:R-:W-:Y:S01]  /*0ea0*/  SHF.R.U64 R5, R14, UR5, R15 ;  /* 0x000000050e057c19 */ /* 0x001fe2000800120f */
[----:B------:R0:W-:Y:S02]  /*0eb0*/  ATOMS.POPC.INC.32 RZ, [R38+URZ] ;  /* 0x0000000026ff7f8c */ /* 0x0001e4000d8000ff */
[--C-:B------:R-:W-:Y:S01]  /*0ec0*/  IMAD R55, R7, 0x4, R2.reuse ;  /* 0x0000000407377824 */ /* 0x100fe200078e0202 */
[----:B-1----:R-:W-:Y:S01]  /*0ed0*/  LOP3.LUT R6, R53, UR4, RZ, 0x30, !PT ;  /* 0x0000000435067c12 */ /* 0x002fe2000f8e30ff */
[----:B------:R1:W-:Y:S01]  /*0ee0*/  ATOMS.POPC.INC.32 RZ, [R43+URZ] ;  /* 0x000000002bff7f8c */ /* 0x0003e2000d8000ff */
[----:B------:R-:W-:Y:S01]  /*0ef0*/  LOP3.LUT R5, R5, UR4, RZ, 0x30, !PT ;  /* 0x0000000405057c12 */ /* 0x000fe2000f8e30ff */
[----:B------:R-:W-:-:S02]  /*0f00*/  IMAD R53, R8, 0x4, R2 ;  /* 0x0000000408357824 */ /* 0x000fc400078e0202 */
[--C-:B------:R-:W-:Y:S02]  /*0f10*/  IMAD R56, R6, 0x4, R2.reuse ;  /* 0x0000000406387824 */ /* 0x100fe400078e0202 */
[----:B0-----:R-:W-:Y:S02]  /*0f20*/  IMAD.MOV.U32 R38, RZ, RZ, RZ ;  /* 0x000000ffff267224 */ /* 0x001fe400078e00ff */
[--C-:B-1----:R-:W-:Y:S02]  /*0f30*/  IMAD R43, R9, 0x4, R2.reuse ;  /* 0x00000004092b7824 */ /* 0x102fe400078e0202 */
[----:B------:R-:W-:-:S03]  /*0f40*/  IMAD R2, R5, 0x4, R2 ;  /* 0x0000000405027824 */ /* 0x000fc600078e0202 */
[----:B------:R0:W-:Y:S04]  /*0f50*/  ATOMS.POPC.INC.32 RZ, [R43+URZ] ;  /* 0x000000002bff7f8c */ /* 0x0001e8000d8000ff */
[----:B------:R0:W-:Y:S04]  /*0f60*/  ATOMS.POPC.INC.32 RZ, [R53+URZ] ;  /* 0x0000000035ff7f8c */ /* 0x0001e8000d8000ff */
[----:B------:R0:W-:Y:S04]  /*0f70*/  ATOMS.POPC.INC.32 RZ, [R55+URZ] ;  /* 0x0000000037ff7f8c */ /* 0x0001e8000d8000ff */
[----:B------:R0:W-:Y:S04]  /*0f80*/  ATOMS.POPC.INC.32 RZ, [R56+URZ] ;  /* 0x0000000038ff7f8c */ /* 0x0001e8000d8000ff */
[----:B------:R0:W-:Y:S01]  /*0f90*/  ATOMS.POPC.INC.32 RZ, [R2+URZ] ;  /* 0x0000000002ff7f8c */ /* 0x0001e2000d8000ff */
[----:B------:R-:W-:Y:S06]  /*0fa0*/  BAR.SYNC.DEFER_BLOCKING 0x0 ;  /* 0x0000000000007b1d */ /* 0x000fec0000010000 */
[----:B---3--:R-:W-:Y:S05]  /*0fb0*/  @P2 BRA `(.L_x_13) ;  /* 0x0000000000902947 */ /* 0x008fea0003800000 */
[----:B0-----:R-:W-:-:S05]  /*0fc0*/  IMAD R2, R19, 0x4, R41 ;  /* 0x0000000413027824 */ /* 0x001fca00078e0229 */
[----:B------:R-:W-:Y:S04]  /*0fd0*/  LDS R43, [R2] ;  /* 0x00000000022b7984 */ /* 0x000fe80000000800 */
[----:B------:R-:W0:Y:S04]  /*0fe0*/  LDS R38, [R2+0x400] ;  /* 0x0004000002267984 */ /* 0x000e280000000800 */
[----:B------:R-:W1:Y:S04]  /*0ff0*/  LDS R56, [R2+0x800] ;  /* 0x0008000002387984 */ /* 0x000e680000000800 */
[----:B------:R-:W2:Y:S04]  /*1000*/  LDS R58, [R2+0xc00] ;  /* 0x000c0000023a7984 */ /* 0x000ea80000000800 */
[----:B------:R-:W3:Y:S04]  /*1010*/  LDS R60, [R2+0x1000] ;  /* 0x00100000023c7984 */ /* 0x000ee80000000800 */
[----:B------:R-:W4:Y:S04]  /*1020*/  LDS R62, [R2+0x1400] ;  /* 0x00140000023e7984 */ /* 0x000f280000000800 */
[----:B------:R-:W5:Y:S04]  /*1030*/  LDS R64, [R2+0x1800] ;  /* 0x0018000002407984 */ /* 0x000f680000000800 */
[----:B------:R-:W5:Y:S04]  /*1040*/  LDS R66, [R2+0x1c00] ;  /* 0x001c000002427984 */ /* 0x000f680000000800 */
[----:B------:R-:W5:Y:S04]  /*1050*/  LDS R68, [R2+0x2000] ;  /* 0x0020000002447984 */ /* 0x000f680000000800 */
[----:B------:R-:W5:Y:S04]  /*1060*/  LDS R70, [R2+0x2400] ;  /* 0x0024000002467984 */ /* 0x000f680000000800 */
[----:B------:R-:W5:Y:S01]  /*1070*/  LDS R72, [R2+0x2800] ;  /* 0x0028000002487984 */ /* 0x000f620000000800 */
[----:B0-----:R-:W-:-:S03]  /*1080*/  IMAD.IADD R53, R43, 0x1, R38 ;  /* 0x000000012b357824 */ /* 0x001fc600078e0226 */
[----:B------:R-:W-:Y:S01]  /*1090*/  STS [R2+0x400], R43 ;  /* 0x0004002b02007388 */ /* 0x000fe20000000800 */
[----:B-1----:R-:W-:-:S03]  /*10a0*/  IMAD.IADD R55, R53, 0x1, R56 ;  /* 0x0000000135377824 */ /* 0x002fc600078e0238 */
[----:B------:R-:W0:Y:S01]  /*10b0*/  LDS R38, [R2+0x2c00] ;  /* 0x002c000002267984 */ /* 0x000e220000000800 */
[----:B--2---:R-:W-:-:S03]  /*10c0*/  IMAD.IADD R57, R55, 0x1, R58 ;  /* 0x0000000137397824 */ /* 0x004fc600078e023a */
[----:B------:R1:W-:Y:S01]  /*10d0*/  STS [R2+0x800], R53 ;  /* 0x0008003502007388 */ /* 0x0003e20000000800 */
[----:B---3--:R-:W-:-:S03]  /*10e0*/  IMAD.IADD R61, R57, 0x1, R60 ;  /* 0x00000001393d7824 */ /* 0x008fc600078e023c */
[----:B------:R1:W-:Y:S01]  /*10f0*/  STS [R2+0xc00], R55 ;  /* 0x000c003702007388 */ /* 0x0003e20000000800 */
[----:B----4-:R-:W-:-:S03]  /*1100*/  IMAD.IADD R63, R61, 0x1, R62 ;  /* 0x000000013d3f7824 */ /* 0x010fc600078e023e */
[----:B------:R1:W-:Y:S01]  /*1110*/  STS [R2+0x1000], R57 ;  /* 0x0010003902007388 */ /* 0x0003e20000000800 */
[----:B-----5:R-:W-:-:S03]  /*1120*/  IMAD.IADD R65, R63, 0x1, R64 ;  /* 0x000000013f417824 */ /* 0x020fc600078e0240 */
[----:B------:R1:W-:Y:S01]  /*1130*/  STS [R2+0x1400], R61 ;  /* 0x0014003d02007388 */ /* 0x0003e20000000800 */
[----:B------:R-:W-:-:S03]  /*1140*/  IMAD.IADD R67, R65, 0x1, R66 ;  /* 0x0000000141437824 */ /* 0x000fc600078e0242 */
[----:B------:R1:W-:Y:S01]  /*1150*/  STS [R2+0x1800], R63 ;  /* 0x0018003f02007388 */ /* 0x0003e20000000800 */
[----:B------:R-:W-:-:S03]  /*1160*/  IMAD.IADD R69, R67, 0x1, R68 ;  /* 0x0000000143457824 */ /* 0x000fc600078e0244 */
[----:B------:R1:W-:Y:S01]  /*1170*/  STS [R2+0x1c00], R65 ;  /* 0x001c004102007388 */ /* 0x0003e20000000800 */
[----:B------:R-:W-:-:S03]  /*1180*/  IMAD.IADD R71, R69, 0x1, R70 ;  /* 0x0000000145477824 */ /* 0x000fc600078e0246 */
[----:B------:R1:W-:Y:S01]  /*1190*/  STS [R2+0x2000], R67 ;  /* 0x0020004302007388 */ /* 0x0003e20000000800 */
[----:B------:R-:W-:-:S03]  /*11a0*/  IMAD.IADD R73, R71, 0x1, R72 ;  /* 0x0000000147497824 */ /* 0x000fc600078e0248 */
[----:B------:R1:W-:Y:S04]  /*11b0*/  STS [R2+0x2400], R69 ;  /* 0x0024004502007388 */ /* 0x0003e80000000800 */
[----:B------:R1:W-:Y:S04]  /*11c0*/  STS [R2+0x2800], R71 ;  /* 0x0028004702007388 */ /* 0x0003e80000000800 */
[----:B------:R1:W-:Y:S01]  /*11d0*/  STS [R2], RZ ;  /* 0x000000ff02007388 */ /* 0x0003e20000000800 */
[----:B0-----:R-:W-:-:S03]  /*11e0*/  IMAD.IADD R38, R73, 0x1, R38 ;  /* 0x0000000149267824 */ /* 0x001fc600078e0226 */
[----:B------:R1:W-:Y:S04]  /*11f0*/  STS [R2+0x2c00], R73 ;  /* 0x002c004902007388 */ /* 0x0003e80000000800 */
.L_x_13:
[----:B------:R-:W-:Y:S05]  /*1200*/  BSYNC.RECONVERGENT B0 ;  /* 0x0000000000007941 */ /* 0x000fea0003800200 */
.L_x_12:
[----:B------:R-:W-:Y:S01]  /*1210*/  ISETP.NE.AND P0, PT, R38, 0x1200, PT ;  /* 0x000012002600780c */ /* 0x000fe20003f05270 */
[----:B0-----:R-:W-:Y:S01]  /*1220*/  IMAD R43, R4, 0x100, R19 ;  /* 0x00000100042b7824 */ /* 0x001fe200078e0213 */
[----:B------:R-:W1:Y:S02]  /*1230*/  LDCU.64 UR6, c[0x0][0x3b8] ;  /* 0x00007700ff0677ac */ /* 0x000e640008000a00 */
[----:B------:R-:W-:Y:S01]  /*1240*/  ISETP.LT.U32.AND P0, PT, R19, 0x100, !P0 ;  /* 0x000001001300780c */ /* 0x000fe20004701070 */
[----:B------:R-:W-:Y:S01]  /*1250*/  IMAD.WIDE R20, R43, 0x4, R20 ;  /* 0x000000042b147825 */ /* 0x000fe200078e0214 */
[----:B------:R-:W-:-:S05]  /*1260*/  @!P2 LOP3.LUT R43, R38, 0x40000000, RZ, 0xfc, !PT ;  /* 0x40000000262ba812 */ /* 0x000fca00078efcff */
[----:B------:R0:W-:Y:S06]  /*1270*/  @!P2 STG.E.STRONG.SYS desc[UR8][R20.64], R43 ;  /* 0x0000002b1400a986 */ /* 0x0001ec000c115908 */
[----:B------:R-:W-:Y:S06]  /*1280*/  BAR.RED.OR.DEFER_BLOCKING 0x0, P0 ;  /* 0x0000000000007b1d */ /* 0x000fec0000014800 */
[----:B------:R-:W2:Y:S01]  /*1290*/  B2R.RESULT RZ, P0 ;  /* 0x0000000000ff731c */ /* 0x000ea20000004000 */
[----:B-1----:R-:W-:-:S04]  /*12a0*/  LEA R2, P1, R3, UR6, 0x3 ;  /* 0x0000000603027c11 */ /* 0x002fc8000f8218ff */
[----:B------:R-:W-:Y:S01]  /*12b0*/  LEA.HI.X R3, R3, UR7, R48, 0x3, P1 ;  /* 0x0000000703037c11 */ /* 0x000fe200088f1c30 */
[----:B0-2---:R-:W-:Y:S08]  /*12c0*/  @!P0 BRA `(.L_x_14) ;  /* 0x0000000c00c48947 */ /* 0x005ff00003800000 */
[----:B------:R-:W-:Y:S01]  /*12d0*/  BSSY B1, `(.L_x_15) ;  /* 0x0000030000017945 */ /* 0x000fe20003800000 */
[----:B------:R-:W-:-:S03]  /*12e0*/  IMAD R41, R19, 0x8, R41 ;  /* 0x0000000813297824 */ /* 0x000fc600078e0229 */
[----:B------:R-:W-:Y:S05]  /*12f0*/  @P2 BRA `(.L_x_16) ;  /* 0x0000000000b42947 */ /* 0x000fea0003800000 */
[----:B------:R-:W0:Y:S02]  /*1300*/  LDCU.64 UR6, c[0x0][0x398] ;  /* 0x00007300ff0677ac */ /* 0x000e240008000a00 */
[----:B0-----:R-:W-:-:S04]  /*1310*/  LEA R8, P0, R19, UR6, 0x3 ;  /* 0x0000000613087c11 */ /* 0x001fc8000f8018ff */
[----:B------:R-:W-:-:S05]  /*1320*/  LEA.HI.X R9, R19, UR7, RZ, 0x3, P0 ;  /* 0x0000000713097c11 */ /* 0x000fca00080f1cff */
[----:B------:R-:W2:Y:S01]  /*1330*/  LDG.E.64 R6, desc[UR8][R8.64] ;  /* 0x0000000808067981 */ /* 0x000ea2000c1e1b00 */
[----:B------:R-:W-:-:S04]  /*1340*/  ISETP.GT.U32.AND P0, PT, R19, R47, PT ;  /* 0x0000002f1300720c */ /* 0x000fc80003f04070 */
[----:B------:R-:W-:-:S04]  /*1350*/  SEL R5, RZ, 0x1200, !P0 ;  /* 0x00001200ff057807 */ /* 0x000fc80004000000 */
[----:B--2---:R-:W-:Y:S01]  /*1360*/  IADD3 R6, P0, PT, R6, -R5, RZ ;  /* 0x8000000506067210 */ /* 0x004fe20007f1e0ff */
[----:B------:R-:W-:-:S03]  /*1370*/  IMAD.MOV.U32 R5, RZ, RZ, R38 ;  /* 0x000000ffff057224 */ /* 0x000fc600078e0026 */
[----:B------:R-:W-:Y:S02]  /*1380*/  IADD3.X R7, PT, PT, R7, -0x1, RZ, P0, !PT ;  /* 0xffffffff07077810 */ /* 0x000fe400007fe4ff */
[----:B------:R-:W-:-:S03]  /*1390*/  ISETP.GE.AND P0, PT, R4, 0x1, PT ;  /* 0x000000010400780c */ /* 0x000fc60003f06270 */
[----:B------:R0:W-:Y:S10]  /*13a0*/  STS.64 [R41+0x9000], R6 ;  /* 0x0090000629007388 */ /* 0x0001f40000000a00 */
[----:B------:R-:W-:Y:S05]  /*13b0*/  @!P0 BRA `(.L_x_17) ;  /* 0x00000000006c8947 */ /* 0x000fea0003800000 */
[----:B------:R-:W-:Y:S01]  /*13c0*/  BSSY B0, `(.L_x_18) ;  /* 0x0000019000007945 */ /* 0x000fe20003800000 */
[----:B------:R-:W-:Y:S02]  /*13d0*/  IMAD.MOV.U32 R8, RZ, RZ, -0x1 ;  /* 0xffffffffff087424 */ /* 0x000fe400078e00ff */
[----:B------:R-:W-:Y:S02]  /*13e0*/  IMAD.MOV.U32 R9, RZ, RZ, R4 ;  /* 0x000000ffff097224 */ /* 0x000fe400078e0004 */
[----:B------:R-:W-:-:S07]  /*13f0*/  IMAD.MOV.U32 R5, RZ, RZ, R38 ;  /* 0x000000ffff057224 */ /* 0x000fce00078e0026 */
.L_x_22:
[----:B0-----:R-:W0:Y:S01]  /*1400*/  LDC.64 R6, c[0x0][0x380] ;  /* 0x0000e000ff067b82 */ /* 0x001e220000000a00 */
[----:B------:R-:W-:Y:S01]  /*1410*/  VIADD R45, R9, 0xffffffff ;  /* 0xffffffff092d7836 */ /* 0x000fe20000000000 */
[----:B------:R-:W-:Y:S03]  /*1420*/  BSSY B2, `(.L_x_19) ;  /* 0x0000008000027945 */ /* 0x000fe60003800000 */
[----:B------:R-:W-:-:S04]  /*1430*/  IMAD R43, R45, 0x100, R19 ;  /* 0x000001002d2b7824 */ /* 0x000fc800078e0213 */
[----:B0-----:R-:W-:-:S07]  /*1440*/  IMAD.WIDE R6, R43, 0x4, R6 ;  /* 0x000000042b067825 */ /* 0x001fce00078e0206 */
.L_x_20:
[----:B------:R-:W-:Y:S05]  /*1450*/  YIELD ;  /* 0x0000000000007946 */ /* 0x000fea0003800000 */
[----:B------:R0:W-:Y:S06]  /*1460*/  MEMBAR.SC.CTA ;  /* 0x0000000000007992 */ /* 0x0001ec0000000000 */
[----:B0-----:R-:W2:Y:S02]  /*1470*/  LDG.E.STRONG.SYS R40, desc[UR8][R6.64] ;  /* 0x0000000806287981 */ /* 0x001ea4000c1f5900 */
[----:B--2---:R-:W-:-:S13]  /*1480*/  ISETP.NE.AND P0, PT, R40, RZ, PT ;  /* 0x000000ff2800720c */ /* 0x004fda0003f05270 */
[----:B------:R-:W-:Y:S05]  /*1490*/  @!P0 BRA `(.L_x_20) ;  /* 0xfffffffc00ec8947 */ /* 0x000fea000383ffff */
[----:B------:R-:W-:Y:S05]  /*14a0*/  BSYNC B2 ;  /* 0x0000000000027941 */ /* 0x000fea0003800000 */
.L_x_19:
[----:B------:R-:W-:Y:S01]  /*14b0*/  BSSY.RECONVERGENT B2, `(.L_x_21) ;  /* 0x0000006000027945 */ /* 0x000fe20003800200 */
[C---:B------:R-:W-:Y:S02]  /*14c0*/  ISETP.GT.AND P0, PT, R40.reuse, -0x1, PT ;  /* 0xffffffff2800780c */ /* 0x040fe40003f04270 */
[----:B------:R-:W-:Y:S01]  /*14d0*/  LOP3.LUT R40, R40, 0x3fffffff, RZ, 0xc0, !PT ;  /* 0x3fffffff28287812 */ /* 0x000fe200078ec0ff */
[----:B------:R-:W-:Y:S05]  /*14e0*/  WARPSYNC.EXCLUSIVE R8 ;  /* 0x0000000008007348 */ /* 0x000fea0003a00000 */
[----:B------:R-:W-:-:S05]  /*14f0*/  IMAD.IADD R5, R40, 0x1, R5 ;  /* 0x0000000128057824 */ /* 0x000fca00078e0205 */
[----:B------:R-:W-:-:S07]  /*1500*/  VOTE.ANY R8, PT, P0 ;  /* 0x0000000000087806 */ /* 0x000fce00000e0100 */
[----:B------:R-:W-:Y:S05]  /*1510*/  BSYNC.RECONVERGENT B2 ;  /* 0x0000000000027941 */ /* 0x000fea0003800200 */
.L_x_21:
[----:B------:R-:W-:Y:S01]  /*1520*/  ISETP.GT.U32.AND P1, PT, R9, 0x1, PT ;  /* 0x000000010900780c */ /* 0x000fe20003f24070 */
[----:B------:R-:W-:-:S12]  /*1530*/  IMAD.MOV.U32 R9, RZ, RZ, R45 ;  /* 0x000000ffff097224 */ /* 0x000fd800078e002d */
[----:B------:R-:W-:Y:S05]  /*1540*/  @P0 BRA P1, `(.L_x_22) ;  /* 0xfffffffc00ac0947 */ /* 0x000fea000083ffff */
[----:B------:R-:W-:Y:S05]  /*1550*/  BSYNC B0 ;  /* 0x0000000000007941 */ /* 0x000fea0003800000 */
.L_x_18:
[----:B------:R1:W2:Y:S02]  /*1560*/  LDS.64 R6, [R41+0x9000] ;  /* 0x0090000029067984 */ /* 0x0002a40000000a00 */
.L_x_17:
[C---:B------:R-:W-:Y:S01]  /*1570*/  IMAD.IADD R9, R5.reuse, 0x1, -R38 ;  /* 0x0000000105097824 */ /* 0x040fe200078e0a26 */
[----:B------:R-:W-:-:S04]  /*1580*/  LOP3.LUT R5, R5, 0x80000000, RZ, 0xfc, !PT ;  /* 0x8000000005057812 */ /* 0x000fc800078efcff */
[C---:B0-2---:R-:W-:Y:S01]  /*1590*/  IADD3 R6, P0, PT, R9.reuse, R6, RZ ;  /* 0x0000000609067210 */ /* 0x045fe20007f1e0ff */
[----:B------:R0:W-:Y:S03]  /*15a0*/  STG.E.STRONG.SYS desc[UR8][R20.64], R5 ;  /* 0x0000000514007986 */ /* 0x0001e6000c115908 */
[----:B------:R-:W-:-:S05]  /*15b0*/  LEA.HI.X.SX32 R7, R9, R7, 0x1, P0 ;  /* 0x0000000709077211 */ /* 0x000fca00000f0eff */
[----:B------:R0:W-:Y:S04]  /*15c0*/  STS.64 [R41+0x9000], R6 ;  /* 0x0090000629007388 */ /* 0x0001e80000000a00 */
.L_x_16:
[----:B------:R-:W-:Y:S05]  /*15d0*/  BSYNC B1 ;  /* 0x0000000000017941 */ /* 0x000fea0003800000 */
.L_x_15:
[----:B0-----:R-:W0:Y:S08]  /*15e0*/  LDC R5, c[0x0][0x3c0] ;  /* 0x0000f000ff057b82 */ /* 0x001e300000000800 */
[----:B------:R-:W2:Y:S01]  /*15f0*/  LDC.64 R8, c[0x0][0x390] ;  /* 0x0000e400ff087b82 */ /* 0x000ea20000000a00 */
[----:B0-----:R-:W-:Y:S02]  /*1600*/  ISETP.GE.AND P0, PT, R39, R5, PT ;  /* 0x000000052700720c */ /* 0x001fe40003f06270 */
[----:B--2---:R-:W-:-:S04]  /*1610*/  ISETP.EQ.U32.AND P1, PT, R8, RZ, PT ;  /* 0x000000ff0800720c */ /* 0x004fc80003f22070 */
[----:B------:R-:W-:-:S04]  /*1620*/  ISETP.EQ.OR.EX P0, PT, R9, RZ, !P0, P1 ;  /* 0x000000ff0900720c */ /* 0x000fc80004702710 */
[----:B------:R-:W-:-:S13]  /*1630*/  ISETP.GT.U32.OR P0, PT, R19, 0xff, P0 ;  /* 0x000000ff1300780c */ /* 0x000fda0000704470 */
[----:B------:R-:W-:Y:S05]  /*1640*/  @P0 BRA `(.L_x_23) ;  /* 0x0000000000240947 */ /* 0x000fea0003800000 */
[----:B------:R-:W0:Y:S01]  /*1650*/  LDS.64 R6, [R41+0x9000] ;  /* 0x0090000029067984 */ /* 0x000e220000000a00 */
[C---:B------:R-:W-:Y:S02]  /*1660*/  ISETP.GT.U32.AND P0, PT, R19.reuse, R47, PT ;  /* 0x0000002f1300720c */ /* 0x040fe40003f04070 */
[C---:B------:R-:W-:Y:S02]  /*1670*/  LEA R8, P2, R19.reuse, R8, 0x3 ;  /* 0x0000000813087211 */ /* 0x040fe400078418ff */
[----:B------:R-:W-:Y:S02]  /*1680*/  SEL R43, RZ, 0x1200, !P0 ;  /* 0x00001200ff2b7807 */ /* 0x000fe40004000000 */
[--C-:B------:R-:W-:Y:S02]  /*1690*/  SHF.R.S32.HI R21, RZ, 0x1f, R38.reuse ;  /* 0x0000001fff157819 */ /* 0x100fe40000011426 */
[----:B------:R-:W-:Y:S02]  /*16a0*/  LEA.HI.X R9, R19, R9, RZ, 0x3, P2 ;  /* 0x0000000913097211 */ /* 0x000fe400010f1cff */
[----:B0-----:R-:W-:-:S04]  /*16b0*/  IADD3 R6, P0, P1, R6, R43, R38 ;  /* 0x0000002b06067210 */ /* 0x001fc8000791e026 */
[----:B------:R-:W-:-:S05]  /*16c0*/  IADD3.X R7, PT, PT, R7, RZ, R21, P0, P1 ;  /* 0x000000ff07077210 */ /* 0x000fca00007e2415 */
[----:B------:R0:W-:Y:S04]  /*16d0*/  STG.E.64 desc[UR8][R8.64], R6 ;  /* 0x0000000608007986 */ /* 0x0001e8000c101b08 */
.L_x_23:
[----:B------:R-:W-:Y:S05]  /*16e0*/  WARPSYNC.ALL ;  /* 0x0000000000007948 */ /* 0x000fea0003800000 */
[----:B------:R-:W2:Y:S08]  /*16f0*/  S2UR UR6, SR_CgaCtaId ;  /* 0x00000000000679c3 */ /* 0x000eb00000008800 */
[----:B------:R-:W-:Y:S01]  /*1700*/  BAR.SYNC.DEFER_BLOCKING 0x0 ;  /* 0x0000000000007b1d */ /* 0x000fe20000010000 */
[----:B------:R-:W-:-:S05]  /*1710*/  ISETP.GT.AND P0, PT, R39, R5, PT ;  /* 0x000000052700720c */ /* 0x000fca0003f04270 */
[----:B------:R-:W-:Y:S02]  /*1720*/  UMOV UR5, 0x400 ;  /* 0x0000040000057882 */ /* 0x000fe40000000000 */
[----:B--2---:R-:W-:-:S06]  /*1730*/  ULEA UR5, UR6, UR5, 0x18 ;  /* 0x0000000506057291 */ /* 0x004fcc000f8ec0ff */
[----:B0-----:R-:W-:-:S06]  /*1740*/  LEA R6, R47, UR5, 0x3 ;  /* 0x000000052f067c11 */ /* 0x001fcc000f8e18ff */
[----:B------:R-:W0:Y:S01]  /*1750*/  LDS.64 R6, [R6+0x9000] ;  /* 0x0090000006067984 */ /* 0x000e220000000a00 */
[----:B------:R-:W-:Y:S05]  /*1760*/  @P0 BRA `(.L_x_24) ;  /* 0x0000000000480947 */ /* 0x000fea0003800000 */
[----:B------:R-:W2:Y:S01]  /*1770*/  LDCU.64 UR4, c[0x0][0x3a0] ;  /* 0x00007400ff0477ac */ /* 0x000ea20008000a00 */
[----:B0-----:R-:W-:-:S05]  /*1780*/  IADD3 R6, P1, PT, R0, R6, RZ ;  /* 0x0000000600067210 */ /* 0x001fca0007f3e0ff */
[----:B------:R-:W-:Y:S01]  /*1790*/  IMAD.X R7, RZ, RZ, R7, P1 ;  /* 0x000000ffff077224 */ /* 0x000fe200008e0607 */
[----:B--2---:R-:W-:-:S04]  /*17a0*/  LEA R8, P1, R6, UR4, 0x3 ;  /* 0x0000000406087c11 */ /* 0x004fc8000f8218ff */
[----:B------:R-:W-:-:S05]  /*17b0*/  LEA.HI.X R9, R6, UR5, R7, 0x3, P1 ;  /* 0x0000000506097c11 */ /* 0x000fca00088f1c07 */
[----:B------:R2:W-:Y:S04]  /*17c0*/  STG.E.64 desc[UR8][R8.64], R36 ;  /* 0x0000002408007986 */ /* 0x0005e8000c101b08 */
        /* <DEDUP_REMOVED lines=10> */
[----:B------:R2:W-:Y:S01]  /*1870*/  STG.E.64 desc[UR8][R8.64+0xb00], R14 ;  /* 0x000b000e08007986 */ /* 0x0005e2000c101b08 */
[----:B------:R-:W-:Y:S05]  /*1880*/  BRA `(.L_x_25) ;  /* 0x0000000000a47947 */ /* 0x000fea0003800000 */
.L_x_24:
[----:B------:R-:W2:Y:S01]  /*1890*/  LDCU.64 UR4, c[0x0][0x3a0] ;  /* 0x00007400ff0477ac */ /* 0x000ea20008000a00 */
[----:B0-----:R-:W-:Y:S01]  /*18a0*/  IADD3 R6, P1, PT, R0, R6, RZ ;  /* 0x0000000600067210 */ /* 0x001fe20007f3e0ff */
[----:B------:R-:W-:Y:S02]  /*18b0*/  IMAD R19, R4, -0x1200, R5 ;  /* 0xffffee0004137824 */ /* 0x000fe400078e0205 */
[C---:B------:R-:W-:Y:S02]  /*18c0*/  VIADD R8, R0.reuse, 0x20 ;  /* 0x0000002000087836 */ /* 0x040fe40000000000 */
[C---:B------:R-:W-:Y:S01]  /*18d0*/  VIADD R18, R0.reuse, 0x40 ;  /* 0x0000004000127836 */ /* 0x040fe20000000000 */
[-C--:B------:R-:W-:Y:S01]  /*18e0*/  ISETP.GE.AND P4, PT, R0, R19.reuse, PT ;  /* 0x000000130000720c */ /* 0x080fe20003f86270 */
[----:B------:R-:W-:Y:S01]  /*18f0*/  IMAD.X R7, RZ, RZ, R7, P1 ;  /* 0x000000ffff077224 */ /* 0x000fe200008e0607 */
[-C--:B------:R-:W-:Y:S01]  /*1900*/  ISETP.GE.AND P5, PT, R8, R19.reuse, PT ;  /* 0x000000130800720c */ /* 0x080fe20003fa6270 */
[----:B------:R-:W-:Y:S01]  /*1910*/  VIADD R20, R0, 0x80 ;  /* 0x0000008000147836 */ /* 0x000fe20000000000 */
[----:B------:R-:W-:Y:S01]  /*1920*/  ISETP.GE.AND P6, PT, R18, R19, PT ;  /* 0x000000131200720c */ /* 0x000fe20003fc6270 */
[----:B------:R-:W-:-:S02]  /*1930*/  VIADD R18, R0, 0x60 ;  /* 0x0000006000127836 */ /* 0x000fc40000000000 */
[----:B------:R-:W-:Y:S01]  /*1940*/  VIADD R38, R0, 0xa0 ;  /* 0x000000a000267836 */ /* 0x000fe20000000000 */
[-C--:B------:R-:W-:Y:S01]  /*1950*/  ISETP.GE.AND P2, PT, R20, R19.reuse, PT ;  /* 0x000000131400720c */ /* 0x080fe20003f46270 */
[----:B------:R-:W-:Y:S01]  /*1960*/  VIADD R20, R0, 0xe0 ;  /* 0x000000e000147836 */ /* 0x000fe20000000000 */
[----:B--2---:R-:W-:Y:S02]  /*1970*/  LEA R8, P1, R6, UR4, 0x3 ;  /* 0x0000000406087c11 */ /* 0x004fe4000f8218ff */
[-C--:B------:R-:W-:Y:S02]  /*1980*/  ISETP.GE.AND P3, PT, R38, R19.reuse, PT ;  /* 0x000000132600720c */ /* 0x080fe40003f66270 */
[----:B------:R-:W-:Y:S02]  /*1990*/  LEA.HI.X R9, R6, UR5, R7, 0x3, P1 ;  /* 0x0000000506097c11 */ /* 0x000fe400088f1c07 */
[----:B------:R-:W-:Y:S01]  /*19a0*/  ISETP.GE.AND P1, PT, R18, R19, PT ;  /* 0x000000131200720c */ /* 0x000fe20003f26270 */
[----:B------:R-:W-:-:S02]  /*19b0*/  VIADD R18, R0, 0xc0 ;  /* 0x000000c000127836 */ /* 0x000fc40000000000 */
[----:B------:R0:W-:Y:S03]  /*19c0*/  @!P4 STG.E.64 desc[UR8][R8.64], R36 ;  /* 0x000000240800c986 */ /* 0x0001e6000c101b08 */
[-C--:B------:R-:W-:Y:S01]  /*19d0*/  ISETP.GE.AND P4, PT, R18, R19.reuse, PT ;  /* 0x000000131200720c */ /* 0x080fe20003f86270 */
[----:B------:R0:W-:Y:S01]  /*19e0*/  @!P5 STG.E.64 desc[UR8][R8.64+0x100], R34 ;  /* 0x000100220800d986 */ /* 0x0001e2000c101b08 */
[-C--:B------:R-:W-:Y:S01]  /*19f0*/  ISETP.GE.AND P5, PT, R20, R19.reuse, PT ;  /* 0x000000131400720c */ /* 0x080fe20003fa6270 */
[C---:B------:R-:W-:Y:S02]  /*1a00*/  VIADD R18, R0.reuse, 0x100 ;  /* 0x0000010000127836 */ /* 0x040fe40000000000 */
[----:B------:R-:W-:Y:S01]  /*1a10*/  VIADD R20, R0, 0x120 ;  /* 0x0000012000147836 */ /* 0x000fe20000000000 */
[----:B------:R0:W-:Y:S02]  /*1a20*/  @!P6 STG.E.64 desc[UR8][R8.64+0x200], R32 ;  /* 0x000200200800e986 */ /* 0x0001e4000c101b08 */
[-C--:B------:R-:W-:Y:S01]  /*1a30*/  ISETP.GE.AND P6, PT, R18, R19.reuse, PT ;  /* 0x000000131200720c */ /* 0x080fe20003fc6270 */
[----:B------:R-:W-:Y:S01]  /*1a40*/  VIADD R18, R0, 0x140 ;  /* 0x0000014000127836 */ /* 0x000fe20000000000 */
[----:B------:R0:W-:Y:S01]  /*1a50*/  @!P1 STG.E.64 desc[UR8][R8.64+0x300], R10 ;  /* 0x0003000a08009986 */ /* 0x0001e2000c101b08 */
[----:B------:R-:W-:Y:S01]  /*1a60*/  ISETP.GE.AND P1, PT, R20, R19, PT ;  /* 0x000000131400720c */ /* 0x000fe20003f26270 */
[----:B------:R-:W-:-:S02]  /*1a70*/  VIADD R20, R0, 0x160 ;  /* 0x0000016000147836 */ /* 0x000fc40000000000 */
[----:B------:R0:W-:Y:S01]  /*1a80*/  @!P2 STG.E.64 desc[UR8][R8.64+0x400], R30 ;  /* 0x0004001e0800a986 */ /* 0x0001e2000c101b08 */
[----:B------:R-:W-:-:S03]  /*1a90*/  ISETP.GE.AND P2, PT, R18, R19, PT ;  /* 0x000000131200720c */ /* 0x000fc60003f46270 */
[----:B------:R0:W-:Y:S01]  /*1aa0*/  @!P3 STG.E.64 desc[UR8][R8.64+0x500], R12 ;  /* 0x0005000c0800b986 */ /* 0x0001e2000c101b08 */
[----:B------:R-:W-:-:S03]  /*1ab0*/  ISETP.GE.AND P3, PT, R20, R19, PT ;  /* 0x000000131400720c */ /* 0x000fc60003f66270 */
[----:B------:R0:W-:Y:S04]  /*1ac0*/  @!P4 STG.E.64 desc[UR8][R8.64+0x600], R28 ;  /* 0x0006001c0800c986 */ /* 0x0001e8000c101b08 */
[----:B------:R0:W-:Y:S04]  /*1ad0*/  @!P5 STG.E.64 desc[UR8][R8.64+0x700], R26 ;  /* 0x0007001a0800d986 */ /* 0x0001e8000c101b08 */
[----:B------:R0:W-:Y:S04]  /*1ae0*/  @!P6 STG.E.64 desc[UR8][R8.64+0x800], R24 ;  /* 0x000800180800e986 */ /* 0x0001e8000c101b08 */
[----:B------:R0:W-:Y:S04]  /*1af0*/  @!P1 STG.E.64 desc[UR8][R8.64+0x900], R22 ;  /* 0x0009001608009986 */ /* 0x0001e8000c101b08 */
[----:B------:R0:W-:Y:S04]  /*1b00*/  @!P2 STG.E.64 desc[UR8][R8.64+0xa00], R16 ;  /* 0x000a00100800a986 */ /* 0x0001e8000c101b08 */
[----:B------:R0:W-:Y:S02]  /*1b10*/  @!P3 STG.E.64 desc[UR8][R8.64+0xb00], R14 ;  /* 0x000b000e0800b986 */ /* 0x0001e4000c101b08 */
.L_x_25:
[----:B------:R-:W-:Y:S05]  /*1b20*/  @P0 BRA `(.L_x_26) ;  /* 0x0000000000340947 */ /* 0x000fea0003800000 */
[----:B0-2---:R0:W5:Y:S04]  /*1b30*/  LDG.E.64 R26, desc[UR8][R2.64] ;  /* 0x00000008021a7981 */ /* 0x005168000c1e1b00 */
        /* <DEDUP_REMOVED lines=12> */
.L_x_26:
[----:B0-2---:R-:W-:Y:S02]  /*1c00*/  IMAD R33, R4, -0x1200, R5 ;  /* 0xffffee0004217824 */ /* 0x005fe400078e0205 */
[C---:B------:R-:W-:Y:S02]  /*1c10*/  VIADD R32, R0.reuse, 0x20 ;  /* 0x0000002000207836 */ /* 0x040fe40000000000 */
[C---:B------:R-:W-:Y:S01]  /*1c20*/  VIADD R34, R0.reuse, 0x40 ;  /* 0x0000004000227836 */ /* 0x040fe20000000000 */
[CC--:B------:R-:W-:Y:S01]  /*1c30*/  ISETP.GE.AND P4, PT, R0.reuse, R33.reuse, PT ;  /* 0x000000210000720c */ /* 0x0c0fe20003f86270 */
[----:B------:R-:W-:Y:S01]  /*1c40*/  VIADD R36, R0, 0x80 ;  /* 0x0000008000247836 */ /* 0x000fe20000000000 */
[-C--:B------:R-:W-:Y:S01]  /*1c50*/  ISETP.GE.AND P5, PT, R32, R33.reuse, PT ;  /* 0x000000212000720c */ /* 0x080fe20003fa6270 */
[----:B------:R-:W-:Y:S01]  /*1c60*/  VIADD R32, R0, 0x60 ;  /* 0x0000006000207836 */ /* 0x000fe20000000000 */
[-C--:B------:R-:W-:Y:S01]  /*1c70*/  ISETP.GE.AND P6, PT, R34, R33.reuse, PT ;  /* 0x000000212200720c */ /* 0x080fe20003fc6270 */
[----:B------:R-:W-:Y:S01]  /*1c80*/  VIADD R34, R0, 0xa0 ;  /* 0x000000a000227836 */ /* 0x000fe20000000000 */
[----:B------:R-:W-:-:S02]  /*1c90*/  ISETP.GE.AND P2, PT, R36, R33, PT ;  /* 0x000000212400720c */ /* 0x000fc40003f46270 */
[-C--:B------:R-:W-:Y:S01]  /*1ca0*/  ISETP.GE.AND P1, PT, R32, R33.reuse, PT ;  /* 0x000000212000720c */ /* 0x080fe20003f26270 */
[----:B------:R-:W-:Y:S01]  /*1cb0*/  VIADD R32, R0, 0xc0 ;  /* 0x000000c000207836 */ /* 0x000fe20000000000 */
[-C--:B------:R-:W-:Y:S01]  /*1cc0*/  ISETP.GE.AND P3, PT, R34, R33.reuse, PT ;  /* 0x000000212200720c */ /* 0x080fe20003f66270 */
[----:B------:R-:W-:Y:S02]  /*1cd0*/  VIADD R34, R0, 0xe0 ;  /* 0x000000e000227836 */ /* 0x000fe40000000000 */
[----:B------:R2:W5:Y:S01]  /*1ce0*/  @!P4 LDG.E.64 R26, desc[UR8][R2.64] ;  /* 0x00000008021ac981 */ /* 0x000562000c1e1b00 */
[-C--:B------:R-:W-:Y:S01]  /*1cf0*/  ISETP.GE.AND P4, PT, R32, R33.reuse, PT ;  /* 0x000000212000720c */ /* 0x080fe20003f86270 */
[----:B------:R-:W-:Y:S02]  /*1d00*/  VIADD R32, R0, 0x100 ;  /* 0x0000010000207836 */ /* 0x000fe40000000000 */
[----:B------:R2:W5:Y:S01]  /*1d10*/  @!P5 LDG.E.64 R28, desc[UR8][R2.64+0x100] ;  /* 0x00010008021cd981 */ /* 0x000562000c1e1b00 */
[----:B------:R-:W-:Y:S01]  /*1d20*/  ISETP.GE.AND P5, PT, R34, R33, PT ;  /* 0x000000212200720c */ /* 0x000fe20003fa6270 */
[----:B------:R-:W-:-:S02]  /*1d30*/  VIADD R34, R0, 0x120 ;  /* 0x0000012000227836 */ /* 0x000fc40000000000 */
[----:B------:R2:W5:Y:S01]  /*1d40*/  @!P6 LDG.E.64 R22, desc[UR8][R2.64+0x200] ;  /* 0x000200080216e981 */ /* 0x000562000c1e1b00 */
[-C--:B------:R-:W-:Y:S01]  /*1d50*/  ISETP.GE.AND P6, PT, R32, R33.reuse, PT ;  /* 0x000000212000720c */ /* 0x080fe20003fc6270 */
[----:B------:R-:W-:Y:S02]  /*1d60*/  VIADD R32, R0, 0x140 ;  /* 0x0000014000207836 */ /* 0x000fe40000000000 */
[----:B------:R2:W5:Y:S01]  /*1d70*/  @!P1 LDG.E.64 R24, desc[UR8][R2.64+0x300] ;  /* 0x0003000802189981 */ /* 0x000562000c1e1b00 */
[-C--:B------:R-:W-:Y:S01]  /*1d80*/  ISETP.GE.AND P1, PT, R34, R33.reuse, PT ;  /* 0x000000212200720c */ /* 0x080fe20003f26270 */
[----:B------:R-:W-:Y:S02]  /*1d90*/  VIADD R34, R0, 0x160 ;  /* 0x0000016000227836 */ /* 0x000fe40000000000 */
[----:B------:R2:W5:Y:S01]  /*1da0*/  @!P2 LDG.E.64 R20, desc[UR8][R2.64+0x400] ;  /* 0x000400080214a981 */ /* 0x000562000c1e1b00 */
[----:B------:R-:W-:-:S03]  /*1db0*/  ISETP.GE.AND P2, PT, R32, R33, PT ;  /* 0x000000212000720c */ /* 0x000fc60003f46270 */
[----:B------:R2:W5:Y:S01]  /*1dc0*/  @!P3 LDG.E.64 R18, desc[UR8][R2.64+0x500] ;  /* 0x000500080212b981 */ /* 0x000562000c1e1b00 */
[----:B------:R-:W-:-:S03]  /*1dd0*/  ISETP.GE.AND P3, PT, R34, R33, PT ;  /* 0x000000212200720c */ /* 0x000fc60003f66270 */
[----:B------:R2:W5:Y:S04]  /*1de0*/  @!P4 LDG.E.64 R16, desc[UR8][R2.64+0x600] ;  /* 0x000600080210c981 */ /* 0x000568000c1e1b00 */
[----:B------:R2:W5:Y:S04]  /*1df0*/  @!P5 LDG.E.64 R14, desc[UR8][R2.64+0x700] ;  /* 0x00070008020ed981 */ /* 0x000568000c1e1b00 */
[----:B------:R2:W5:Y:S04]  /*1e00*/  @!P6 LDG.E.64 R12, desc[UR8][R2.64+0x800] ;  /* 0x00080008020ce981 */ /* 0x000568000c1e1b00 */
[----:B------:R2:W5:Y:S04]  /*1e10*/  @!P1 LDG.E.64 R10, desc[UR8][R2.64+0x900] ;  /* 0x00090008020a9981 */ /* 0x000568000c1e1b00 */
[----:B------:R2:W5:Y:S04]  /*1e20*/  @!P2 LDG.E.64 R8, desc[UR8][R2.64+0xa00] ;  /* 0x000a00080208a981 */ /* 0x000568000c1e1b00 */
[----:B------:R2:W5:Y:S02]  /*1e30*/  @!P3 LDG.E.64 R30, desc[UR8][R2.64+0xb00] ;  /* 0x000b0008021eb981 */ /* 0x000564000c1e1b00 */
.L_x_27:
[----:B------:R-:W-:Y:S05]  /*1e40*/  @P0 BRA `(.L_x_28) ;  /* 0x0000000000400947 */ /* 0x000fea0003800000 */
[----:B------:R-:W0:Y:S02]  /*1e50*/  LDCU.64 UR4, c[0x0][0x3b0] ;  /* 0x00007600ff0477ac */ /* 0x000e240008000a00 */
[----:B0-2---:R-:W-:-:S04]  /*1e60*/  LEA R2, P0, R6, UR4, 0x3 ;  /* 0x0000000406027c11 */ /* 0x005fc8000f8018ff */
[----:B------:R-:W-:-:S05]  /*1e70*/  LEA.HI.X R3, R6, UR5, R7, 0x3, P0 ;  /* 0x0000000506037c11 */ /* 0x000fca00080f1c07 */
[----:B-----5:R-:W-:Y:S04]  /*1e80*/  STG.E.64 desc[UR8][R2.64], R26 ;  /* 0x0000001a02007986 */ /* 0x020fe8000c101b08 */
[----:B------:R-:W-:Y:S04]  /*1e90*/  STG.E.64 desc[UR8][R2.64+0x100], R28 ;  /* 0x0001001c02007986 */ /* 0x000fe8000c101b08 */
        /* <DEDUP_REMOVED lines=9> */
[----:B------:R-:W-:Y:S01]  /*1f30*/  STG.E.64 desc[UR8][R2.64+0xb00], R30 ;  /* 0x000b001e02007986 */ /* 0x000fe2000c101b08 */
[----:B------:R-:W-:Y:S05]  /*1f40*/  EXIT ;  /* 0x000000000000794d */ /* 0x000fea0003800000 */
.L_x_28:
[----:B------:R-:W3:Y:S01]  /*1f50*/  LDCU.64 UR4, c[0x0][0x3b0] ;  /* 0x00007600ff0477ac */ /* 0x000ee20008000a00 */
[----:B------:R-:W-:Y:S02]  /*1f60*/  IMAD R5, R4, -0x1200, R5 ;  /* 0xffffee0004057824 */ /* 0x000fe400078e0205 */
[C---:B0-2---:R-:W-:Y:S02]  /*1f70*/  VIADD R2, R0.reuse, 0x20 ;  /* 0x0000002000027836 */ /* 0x045fe40000000000 */
[C---:B------:R-:W-:Y:S01]  /*1f80*/  VIADD R4, R0.reuse, 0x40 ;  /* 0x0000004000047836 */ /* 0x040fe20000000000 */
[CC--:B------:R-:W-:Y:S01]  /*1f90*/  ISETP.GE.AND P5, PT, R0.reuse, R5.reuse, PT ;  /* 0x000000050000720c */ /* 0x0c0fe20003fa6270 */
[----:B------:R-:W-:Y:S01]  /*1fa0*/  VIADD R32, R0, 0x60 ;  /* 0x0000006000207836 */ /* 0x000fe20000000000 */
[-C--:B------:R-:W-:Y:S01]  /*1fb0*/  ISETP.GE.AND P6, PT, R2, R5.reuse, PT ;  /* 0x000000050200720c */ /* 0x080fe20003fc6270 */
[----:B------:R-:W-:Y:S01]  /*1fc0*/  VIADD R34, R0, 0xc0 ;  /* 0x000000c000227836 */ /* 0x000fe20000000000 */
[-C--:B------:R-:W-:Y:S01]  /*1fd0*/  ISETP.GE.AND P0, PT, R4, R5.reuse, PT ;  /* 0x000000050400720c */ /* 0x080fe20003f06270 */
[----:B------:R-:W-:Y:S01]  /*1fe0*/  VIADD R4, R0, 0x80 ;  /* 0x0000008000047836 */ /* 0x000fe20000000000 */
[-C--:B------:R-:W-:Y:S01]  /*1ff0*/  ISETP.GE.AND P1, PT, R32, R5.reuse, PT ;  /* 0x000000052000720c */ /* 0x080fe20003f26270 */
[----:B------:R-:W-:Y:S01]  /*2000*/  VIADD R32, R0, 0xa0 ;  /* 0x000000a000207836 */ /* 0x000fe20000000000 */
[----:B------:R-:W-:-:S02]  /*2010*/  ISETP.GE.AND P4, PT, R34, R5, PT ;  /* 0x000000052200720c */ /* 0x000fc40003f86270 */
[----:B---3--:R-:W-:Y:S02]  /*2020*/  LEA R2, P2, R6, UR4, 0x3 ;  /* 0x0000000406027c11 */ /* 0x008fe4000f8418ff */
[-C--:B------:R-:W-:Y:S02]  /*2030*/  ISETP.GE.AND P3, PT, R32, R5.reuse, PT ;  /* 0x000000052000720c */ /* 0x080fe40003f66270 */
[----:B------:R-:W-:Y:S01]  /*2040*/  LEA.HI.X R3, R6, UR5, R7, 0x3, P2 ;  /* 0x0000000506037c11 */ /* 0x000fe200090f1c07 */
[----:B------:R-:W-:Y:S01]  /*2050*/  VIADD R6, R0, 0x100 ;  /* 0x0000010000067836 */ /* 0x000fe20000000000 */
[-C--:B------:R-:W-:Y:S01]  /*2060*/  ISETP.GE.AND P2, PT, R4, R5.reuse, PT ;  /* 0x000000050400720c */ /* 0x080fe20003f46270 */
[----:B------:R-:W-:Y:S02]  /*2070*/  VIADD R4, R0, 0xe0 ;  /* 0x000000e000047836 */ /* 0x000fe40000000000 */
[----:B-----5:R0:W-:Y:S03]  /*2080*/  @!P5 STG.E.64 desc[UR8][R2.64], R26 ;  /* 0x0000001a0200d986 */ /* 0x0201e6000c101b08 */
[-C--:B------:R-:W-:Y:S01]  /*2090*/  ISETP.GE.AND P5, PT, R4, R5.reuse, PT ;  /* 0x000000050400720c */ /* 0x080fe20003fa6270 */
[----:B------:R0:W-:Y:S01]  /*20a0*/  @!P6 STG.E.64 desc[UR8][R2.64+0x100], R28 ;  /* 0x0001001c0200e986 */ /* 0x0001e2000c101b08 */
[----:B------:R-:W-:Y:S01]  /*20b0*/  ISETP.GE.AND P6, PT, R6, R5, PT ;  /* 0x000000050600720c */ /* 0x000fe20003fc6270 */
[----:B------:R-:W-:-:S02]  /*20c0*/  VIADD R4, R0, 0x120 ;  /* 0x0000012000047836 */ /* 0x000fc40000000000 */
[C---:B------:R-:W-:Y:S01]  /*20d0*/  VIADD R6, R0.reuse, 0x140 ;  /* 0x0000014000067836 */ /* 0x040fe20000000000 */
[----:B------:R0:W-:Y:S01]  /*20e0*/  @!P0 STG.E.64 desc[UR8][R2.64+0x200], R22 ;  /* 0x0002001602008986 */ /* 0x0001e2000c101b08 */
[----:B------:R-:W-:Y:S01]  /*20f0*/  VIADD R0, R0, 0x160 ;  /* 0x0000016000007836 */ /* 0x000fe20000000000 */
[-C--:B------:R-:W-:Y:S02]  /*2100*/  ISETP.GE.AND P0, PT, R4, R5.reuse, PT ;  /* 0x000000050400720c */ /* 0x080fe40003f06270 */
        /* <DEDUP_REMOVED lines=9> */
[----:B------:R0:W-:Y:S01]  /*21a0*/  @!P1 STG.E.64 desc[UR8][R2.64+0xa00], R8 ;  /* 0x000a000802009986 */ /* 0x0001e2000c101b08 */
[----:B------:R-:W-:Y:S05]  /*21b0*/  @P2 EXIT ;  /* 0x000000000000294d */ /* 0x000fea0003800000 */
[----:B------:R-:W-:Y:S01]  /*21c0*/  STG.E.64 desc[UR8][R2.64+0xb00], R30 ;  /* 0x000b001e02007986 */ /* 0x000fe2000c101b08 */
[----:B------:R-:W-:Y:S05]  /*21d0*/  EXIT ;  /* 0x000000000000794d */ /* 0x000fea0003800000 */
.L_x_14:
[----:B------:R-:W-:Y:S01]  /*21e0*/  IMAD.MOV.U32 R18, RZ, RZ, RZ ;  /* 0x000000ffff127224 */ /* 0x000fe200078e00ff */
[C---:B------:R-:W-:Y:S01]  /*21f0*/  ISETP.GT.U32.AND P0, PT, R19.reuse, 0x1f, PT ;  /* 0x0000001f1300780c */ /* 0x040fe20003f04070 */
[----:B------:R-:W-:Y:S05]  /*2200*/  WARPSYNC.ALL ;  /* 0x0000000000007948 */ /* 0x000fea0003800000 */
[----:B------:R-:W-:-:S04]  /*2210*/  IMAD.HI.U32 R48, R19, 0x15555556, R18 ;  /* 0x1555555613307827 */ /* 0x000fc800078e0012 */
[----:B------:R-:W-:-:S05]  /*2220*/  IMAD R43, R48, 0x4, R41 ;  /* 0x00000004302b7824 */ /* 0x000fca00078e0229 */
[----:B------:R0:W-:Y:S01]  /*2230*/  STS [R43+0x3410], R38 ;  /* 0x003410262b007388 */ /* 0x0001e20000000800 */
[----:B------:R-:W-:Y:S06]  /*2240*/  BAR.SYNC.DEFER_BLOCKING 0x0 ;  /* 0x0000000000007b1d */ /* 0x000fec0000010000 */
[----:B------:R-:W-:Y:S05]  /*2250*/  @P0 BRA `(.L_x_29) ;  /* 0x0000000000dc0947 */ /* 0x000fea0003800000 */
[----:B------:R-:W-:Y:S01]  /*2260*/  IMAD R53, R19, 0x34, R41 ;  /* 0x0000003413357824 */ /* 0x000fe200078e0229 */
[----:B------:R-:W-:-:S04]  /*2270*/  UMOV UR5, 0xffffffff ;  /* 0xffffffff00057882 */ /* 0x000fc80000000000 */
[----:B------:R-:W-:Y:S04]  /*2280*/  LDS R64, [R53+0x3410] ;  /* 0x0034100035407984 */ /* 0x000fe80000000800 */
[----:B------:R-:W-:Y:S04]  /*2290*/  LDS R48, [R53+0x3414] ;  /* 0x0034140035307984 */ /* 0x000fe80000000800 */
[----:B------:R-:W1:Y:S04]  /*22a0*/  LDS R57, [R53+0x3418] ;  /* 0x0034180035397984 */ /* 0x000e680000000800 */
[----:B------:R-:W-:Y:S04]  /*22b0*/  LDS R56, [R53+0x341c] ;  /* 0x00341c0035387984 */ /* 0x000fe80000000800 */
[----:B------:R-:W2:Y:S04]  /*22c0*/  LDS R55, [R53+0x3420] ;  /* 0x0034200035377984 */ /* 0x000ea80000000800 */
[----:B------:R-:W-:Y:S04]  /*22d0*/  LDS R60, [R53+0x3424] ;  /* 0x00342400353c7984 */ /* 0x000fe80000000800 */
[----:B------:R-:W3:Y:S04]  /*22e0*/  LDS R65, [R53+0x3428] ;  /* 0x0034280035417984 */ /* 0x000ee80000000800 */
[----:B------:R-:W-:Y:S04]  /*22f0*/  LDS R63, [R53+0x342c] ;  /* 0x00342c00353f7984 */ /* 0x000fe80000000800 */
[----:B------:R-:W4:Y:S04]  /*2300*/  LDS R62, [R53+0x3430] ;  /* 0x00343000353e7984 */ /* 0x000f280000000800 */
[----:B------:R-:W-:Y:S04]  /*2310*/  LDS R61, [R53+0x3434] ;  /* 0x00343400353d7984 */ /* 0x000fe80000000800 */
[----:B------:R-:W5:Y:S04]  /*2320*/  LDS R58, [R53+0x3438] ;  /* 0x00343800353a7984 */ /* 0x000f680000000800 */
[----:B------:R-:W0:Y:S01]  /*2330*/  LDS R66, [R53+0x343c] ;  /* 0x00343c0035427984 */ /* 0x000e220000000800 */
[----:B-1----:R-:W-:-:S04]  /*2340*/  IADD3 R67, PT, PT, R57, R48, R64 ;  /* 0x0000003039437210 */ /* 0x002fc80007ffe040 */
[----:B--2---:R-:W-:-:S04]  /*2350*/  IADD3 R67, PT, PT, R55, R67, R56 ;  /* 0x0000004337437210 */ /* 0x004fc80007ffe038 */
[----:B---3--:R-:W-:-:S04]  /*2360*/  IADD3 R67, PT, PT, R65, R67, R60 ;  /* 0x0000004341437210 */ /* 0x008fc80007ffe03c */
[----:B----4-:R-:W-:-:S04]  /*2370*/  IADD3 R67, PT, PT, R62, R67, R63 ;  /* 0x000000433e437210 */ /* 0x010fc80007ffe03f */
[----:B-----5:R-:W-:-:S05]  /*2380*/  IADD3 R67, PT, PT, R58, R67, R61 ;  /* 0x000000433a437210 */ /* 0x020fca0007ffe03d */
[----:B0-----:R-:W-:Y:S01]  /*2390*/  IMAD.IADD R66, R66, 0x1, R67 ;  /* 0x0000000142427824 */ /* 0x001fe200078e0243 */
[----:B------:R-:W-:Y:S06]  /*23a0*/  BRA.DIV UR5, `(.L_x_30) ;  /* 0x0000005605587947 */ /* 0x000fec000b800000 */
[----:B------:R-:W0:Y:S02]  /*23b0*/  SHFL.UP P0, R67, R66, 0x1, RZ ;  /* 0x0420000042437989 */ /* 0x000e2400000000ff */
[----:B0-----:R-:W-:-:S05]  /*23c0*/  @P0 IMAD.IADD R67, R66, 0x1, R67 ;  /* 0x0000000142430824 */ /* 0x001fca00078e0243 */
[----:B------:R-:W0:Y:S02]  /*23d0*/  SHFL.UP P0, R68, R67, 0x2, RZ ;  /* 0x0440000043447989 */ /* 0x000e2400000000ff */
[----:B0-----:R-:W-:-:S05]  /*23e0*/  @P0 IMAD.IADD R68, R67, 0x1, R68 ;  /* 0x0000000143440824 */ /* 0x001fca00078e0244 */
[----:B------:R-:W0:Y:S02]  /*23f0*/  SHFL.UP P0, R69, R68, 0x4, RZ ;  /* 0x0480000044457989 */ /* 0x000e2400000000ff */
[----:B0-----:R-:W-:-:S05]  /*2400*/  @P0 IMAD.IADD R69, R68, 0x1, R69 ;  /* 0x0000000144450824 */ /* 0x001fca00078e0245 */
[----:B------:R-:W0:Y:S02]  /*2410*/  SHFL.UP P0, R70, R69, 0x8, RZ ;  /* 0x0500000045467989 */ /* 0x000e2400000000ff */
[----:B0-----:R-:W-:-:S05]  /*2420*/  @P0 IMAD.IADD R70, R69, 0x1, R70 ;  /* 0x0000000145460824 */ /* 0x001fca00078e0246 */
[----:B------:R0:W1:Y:S02]  /*2430*/  SHFL.UP P0, R71, R70, 0x10, RZ ;  /* 0x0600000046477989 */ /* 0x00006400000000ff */
.L_x_99:
[----:B-1----:R-:W-:-:S04]  /*2440*/  @P0 IMAD.IADD R71, R70, 0x1, R71 ;  /* 0x0000000146470824 */ /* 0x002fc800078e0247 */
[----:B------:R-:W-:-:S04]  /*2450*/  IMAD.IADD R66, R71, 0x1, -R66 ;  /* 0x0000000147427824 */ /* 0x000fc800078e0a42 */
[----:B------:R-:W-:Y:S01]  /*2460*/  IMAD.IADD R64, R64, 0x1, R66 ;  /* 0x0000000140407824 */ /* 0x000fe200078e0242 */
[----:B------:R1:W-:Y:S03]  /*2470*/  STS [R53+0x3410], R66 ;  /* 0x0034104235007388 */ /* 0x0003e60000000800 */
        /* <DEDUP_REMOVED lines=19> */
[----:B------:R1:W-:Y:S04]  /*25b0*/  STS [R53+0x3438], R61 ;  /* 0x0034383d35007388 */ /* 0x0003e80000000800 */
[----:B------:R1:W-:Y:S02]  /*25c0*/  STS [R53+0x343c], R58 ;  /* 0x00343c3a35007388 */ /* 0x0003e40000000800 */
.L_x_29:
[----:B------:R-:W-:Y:S05]  /*25d0*/  WARPSYNC.ALL ;  /* 0x0000000000007948 */ /* 0x000fea0003800000 */
[----:B------:R-:W-:Y:S01]  /*25e0*/  BAR.SYNC.DEFER_BLOCKING 0x0 ;  /* 0x0000000000007b1d */ /* 0x000fe20000010000 */
[----:B------:R-:W-:-:S05]  /*25f0*/  ISETP.NE.AND P0, PT, R59, RZ, PT ;  /* 0x000000ff3b00720c */ /* 0x000fca0003f05270 */
[----:B------:R-:W-:Y:S01]  /*2600*/  BSSY.RECONVERGENT B0, `(.L_x_31) ;  /* 0x0000028000007945 */ /* 0x000fe20003800200 */
[----:B0-----:R-:W0:Y:S07]  /*2610*/  LDS R43, [R43+0x3410] ;  /* 0x003410002b2b7984 */ /* 0x001e2e0000000800 */
[----:B------:R-:W-:Y:S05]  /*2620*/  @P0 BRA `(.L_x_32) ;  /* 0x0000000000940947 */ /* 0x000fea0003800000 */
[----:B-1----:R-:W-:-:S05]  /*2630*/  IMAD R48, R19, 0x4, R41 ;  /* 0x0000000413307824 */ /* 0x002fca00078e0229 */
[----:B------:R-:W0:Y:S04]  /*2640*/  LDS R56, [R48] ;  /* 0x0000000030387984 */ /* 0x000e280000000800 */
        /* <DEDUP_REMOVED lines=8> */
[----:B------:R-:W5:Y:S04]  /*26d0*/  LDS R74, [R48+0x2400] ;  /* 0x00240000304a7984 */ /* 0x000f680000000800 */
[----:B------:R-:W5:Y:S01]  /*26e0*/  LDS R76, [R48+0x2800] ;  /* 0x00280000304c7984 */ /* 0x000f620000000800 */
[----:B0-----:R-:W-:-:S03]  /*26f0*/  IMAD.IADD R53, R43, 0x1, R56 ;  /* 0x000000012b357824 */ /* 0x001fc600078e0238 */
[----:B------:R-:W0:Y:S01]  /*2700*/  LDS R71, [R48+0x2c00] ;  /* 0x002c000030477984 */ /* 0x000e220000000800 */
[C---:B-1----:R-:W-:Y:S02]  /*2710*/  IMAD.IADD R55, R43.reuse, 0x1, R58 ;  /* 0x000000012b377824 */ /* 0x042fe400078e023a */
[C---:B--2---:R-:W-:Y:S01]  /*2720*/  IMAD.IADD R57, R43.reuse, 0x1, R60 ;  /* 0x000000012b397824 */ /* 0x044fe200078e023c */
[----:B------:R1:W-:Y:S01]  /*2730*/  STS [R48], R53 ;  /* 0x0000003530007388 */ /* 0x0003e20000000800 */
        /* <DEDUP_REMOVED lines=8> */
[----:B-1----:R-:W-:-:S03]  /*27c0*/  IMAD.IADD R53, R43, 0x1, R70 ;  /* 0x000000012b357824 */ /* 0x002fc600078e0246 */
[----:B------:R4:W-:Y:S01]  /*27d0*/  STS [R48+0x1400], R65 ;  /* 0x0014004130007388 */ /* 0x0009e20000000800 */
[----:B--2---:R-:W-:-:S03]  /*27e0*/  IMAD.IADD R55, R43, 0x1, R72 ;  /* 0x000000012b377824 */ /* 0x004fc600078e0248 */
[----:B------:R4:W-:Y:S01]  /*27f0*/  STS [R48+0x1800], R67 ;  /* 0x0018004330007388 */ /* 0x0009e20000000800 */
[----:B---3--:R-:W-:-:S03]  /*2800*/  IMAD.IADD R57, R43, 0x1, R74 ;  /* 0x000000012b397824 */ /* 0x008fc600078e024a */
[----:B------:R4:W-:Y:S01]  /*2810*/  STS [R48+0x1c00], R53 ;  /* 0x001c003530007388 */ /* 0x0009e20000000800 */
[----:B------:R-:W-:-:S03]  /*2820*/  IMAD.IADD R69, R43, 0x1, R76 ;  /* 0x000000012b457824 */ /* 0x000fc600078e024c */
[----:B------:R4:W-:Y:S01]  /*2830*/  STS [R48+0x2000], R55 ;  /* 0x0020003730007388 */ /* 0x0009e20000000800 */
[----:B0-----:R-:W-:-:S03]  /*2840*/  IMAD.IADD R71, R43, 0x1, R71 ;  /* 0x000000012b477824 */ /* 0x001fc600078e0247 */
[----:B------:R4:W-:Y:S04]  /*2850*/  STS [R48+0x2400], R57 ;  /* 0x0024003930007388 */ /* 0x0009e80000000800 */
[----:B------:R4:W-:Y:S04]  /*2860*/  STS [R48+0x2800], R69 ;  /* 0x0028004530007388 */ /* 0x0009e80000000800 */
[----:B------:R4:W-:Y:S02]  /*2870*/  STS [R48+0x2c00], R71 ;  /* 0x002c004730007388 */ /* 0x0009e40000000800 */
.L_x_32:
[----:B------:R-:W-:Y:S05]  /*2880*/  BSYNC.RECONVERGENT B0 ;  /* 0x0000000000007941 */ /* 0x000fea0003800200 */
.L_x_31:
[----:B------:R-:W-:Y:S01]  /*2890*/  BAR.SYNC.DEFER_BLOCKING 0x0 ;  /* 0x0000000000007b1d */ /* 0x000fe20000010000 */
[----:B------:R-:W-:-:S05]  /*28a0*/  R2P PR, R47, 0x7f ;  /* 0x0000007f2f007804 */ /* 0x000fca0000000000 */
[----:B------:R-:W-:Y:S08]  /*28b0*/  BSSY.RECONVERGENT B0, `(.L_x_33) ;  /* 0x0000021000007945 */ /* 0x000ff00003800200 */
[----:B-1--4-:R-:W-:Y:S02]  /*28c0*/  VOTE.ANY R48, PT, P0 ;  /* 0x0000000000307806 */ /* 0x012fe400000e0100 */
[----:B------:R-:W-:-:S02]  /*28d0*/  VOTE.ANY R53, PT, P1 ;  /* 0x0000000000357806 */ /* 0x000fc400008e0100 */
[----:B------:R-:W-:Y:S02]  /*28e0*/  @!P0 LOP3.LUT R48, RZ, R48, RZ, 0x33, !PT ;  /* 0x00000030ff308212 */ /* 0x000fe400078e33ff */
[----:B------:R-:W-:Y:S02]  /*28f0*/  VOTE.ANY R55, PT, P2 ;  /* 0x0000000000377806 */ /* 0x000fe400010e0100 */
[----:B------:R-:W-:Y:S02]  /*2900*/  @!P1 LOP3.LUT R53, RZ, R53, RZ, 0x33, !PT ;  /* 0x00000035ff359212 */ /* 0x000fe400078e33ff */
[----:B------:R-:W-:Y:S02]  /*2910*/  VOTE.ANY R57, PT, P3 ;  /* 0x0000000000397806 */ /* 0x000fe400018e0100 */
[----:B------:R-:W-:Y:S02]  /*2920*/  @!P2 LOP3.LUT R55, RZ, R55, RZ, 0x33, !PT ;  /* 0x00000037ff37a212 */ /* 0x000fe400078e33ff */
[----:B------:R-:W-:-:S02]  /*2930*/  LOP3.LUT R48, R53, R48, RZ, 0xc0, !PT ;  /* 0x0000003035307212 */ /* 0x000fc400078ec0ff */
[----:B------:R-:W-:Y:S02]  /*2940*/  @!P3 LOP3.LUT R57, RZ, R57, RZ, 0x33, !PT ;  /* 0x00000039ff39b212 */ /* 0x000fe400078e33ff */
[----:B------:R-:W-:Y:S01]  /*2950*/  LOP3.LUT R48, R55, R48, RZ, 0xc0, !PT ;  /* 0x0000003037307212 */ /* 0x000fe200078ec0ff */
[----:B------:R-:W-:Y:S01]  /*2960*/  IMAD.MOV.U32 R55, RZ, RZ, RZ ;  /* 0x000000ffff377224 */ /* 0x000fe200078e00ff */
[----:B------:R-:W-:Y:S02]  /*2970*/  VOTE.ANY R53, PT, P4 ;  /* 0x0000000000357806 */ /* 0x000fe400020e0100 */
[----:B------:R-:W-:Y:S02]  /*2980*/  LOP3.LUT P0, RZ, R47, 0x80, RZ, 0xc0, !PT ;  /* 0x000000802fff7812 */ /* 0x000fe4000780c0ff */
[----:B------:R-:W-:Y:S02]  /*2990*/  LOP3.LUT R48, R57, R48, RZ, 0xc0, !PT ;  /* 0x0000003039307212 */ /* 0x000fe400078ec0ff */
[----:B------:R-:W-:-:S02]  /*29a0*/  @!P4 LOP3.LUT R53, RZ, R53, RZ, 0x33, !PT ;  /* 0x00000035ff35c212 */ /* 0x000fc400078e33ff */
[----:B------:R-:W-:Y:S02]  /*29b0*/  VOTE.ANY R47, PT, P5 ;  /* 0x00000000002f7806 */ /* 0x000fe400028e0100 */
[----:B------:R-:W-:Y:S02]  /*29c0*/  LOP3.LUT R48, R53, R48, RZ, 0xc0, !PT ;  /* 0x0000003035307212 */ /* 0x000fe400078ec0ff */
[----:B------:R-:W-:Y:S02]  /*29d0*/  @!P5 LOP3.LUT R47, RZ, R47, RZ, 0x33, !PT ;  /* 0x0000002fff2fd212 */ /* 0x000fe400078e33ff */
[----:B------:R-:W-:Y:S02]  /*29e0*/  VOTE.ANY R56, PT, P6 ;  /* 0x0000000000387806 */ /* 0x000fe400030e0100 */
[----:B------:R-:W-:Y:S02]  /*29f0*/  LOP3.LUT R47, R47, R48, RZ, 0xc0, !PT ;  /* 0x000000302f2f7212 */ /* 0x000fe400078ec0ff */
[----:B------:R-:W1:Y:S01]  /*2a00*/  S2R R48, SR_LEMASK ;  /* 0x0000000000307919 */ /* 0x000e620000003a00 */
[----:B------:R-:W-:-:S02]  /*2a10*/  VOTE.ANY R58, PT, P0 ;  /* 0x00000000003a7806 */ /* 0x000fc400000e0100 */
[----:B------:R-:W-:Y:S02]  /*2a20*/  @!P6 LOP3.LUT R56, RZ, R56, RZ, 0x33, !PT ;  /* 0x00000038ff38e212 */ /* 0x000fe400078e33ff */
[----:B------:R-:W-:Y:S02]  /*2a30*/  @!P0 LOP3.LUT R58, RZ, R58, RZ, 0x33, !PT ;  /* 0x0000003aff3a8212 */ /* 0x000fe400078e33ff */
[----:B------:R-:W-:-:S04]  /*2a40*/  LOP3.LUT R47, R56, R47, RZ, 0xc0, !PT ;  /* 0x0000002f382f7212 */ /* 0x000fc800078ec0ff */
[----:B------:R-:W-:-:S04]  /*2a50*/  LOP3.LUT R53, R58, R47, RZ, 0xc0, !PT ;  /* 0x0000002f3a357212 */ /* 0x000fc800078ec0ff */
[----:B------:R-:W2:Y:S02]  /*2a60*/  FLO.U32 R56, R53 ;  /* 0x0000003500387300 */ /* 0x000ea400000e0000 */
[----:B--2---:R-:W-:Y:S02]  /*2a70*/  ISETP.NE.AND P0, PT, R42, R56, PT ;  /* 0x000000382a00720c */ /* 0x004fe40003f05270 */
[----:B-1----:R-:W-:-:S06]  /*2a80*/  LOP3.LUT R47, R48, R53, RZ, 0xc0, !PT ;  /* 0x00000035302f7212 */ /* 0x002fcc00078ec0ff */
[----:B------:R-:W1:Y:S05]  /*2a90*/  POPC R47, R47 ;  /* 0x0000002f002f7309 */ /* 0x000e6a0000000000 */
[----:B------:R-:W-:Y:S05]  /*2aa0*/  @P0 BRA `(.L_x_34) ;  /* 0x0000000000040947 */ /* 0x000fea0003800000 */
[----:B-1----:R2:W3:Y:S02]  /*2ab0*/  ATOMS.ADD R55, [R50], R47 ;  /* 0x0000002f3237738c */ /* 0x0024e40000000000 */
.L_x_34:
[----:B------:R-:W-:Y:S05]  /*2ac0*/  BSYNC.RECONVERGENT B0 ;  /* 0x0000000000007941 */ /* 0x000fea0003800200 */
.L_x_33:
[----:B------:R-:W-:Y:S01]  /*2ad0*/  R2P PR, R49, 0x7f ;  /* 0x0000007f31007804 */ /* 0x000fe20000000000 */
[----:B------:R-:W-:-:S12]  /*2ae0*/  BSSY.RECONVERGENT B0, `(.L_x_35) ;  /* 0x0000021000007945 */ /* 0x000fd80003800200 */
[----:B--2---:R-:W-:Y:S02]  /*2af0*/  VOTE.ANY R50, PT, P0 ;  /* 0x0000000000327806 */ /* 0x004fe400000e0100 */
[----:B------:R-:W-:Y:S02]  /*2b00*/  VOTE.ANY R53, PT, P1 ;  /* 0x0000000000357806 */ /* 0x000fe400008e0100 */
[----:B------:R-:W-:Y:S02]  /*2b10*/  @!P0 LOP3.LUT R50, RZ, R50, RZ, 0x33, !PT ;  /* 0x00000032ff328212 */ /* 0x000fe400078e33ff */
[----:B------:R-:W-:Y:S02]  /*2b20*/  @!P1 LOP3.LUT R53, RZ, R53, RZ, 0x33, !PT ;  /* 0x00000035ff359212 */ /* 0x000fe400078e33ff */
[----:B------:R-:W-:Y:S02]  /*2b30*/  VOTE.ANY R57, PT, P2 ;  /* 0x0000000000397806 */ /* 0x000fe400010e0100 */
[----:B------:R-:W-:-:S02]  /*2b40*/  LOP3.LUT R50, R53, R50, RZ, 0xc0, !PT ;  /* 0x0000003235327212 */ /* 0x000fc400078ec0ff */
[----:B------:R-:W-:Y:S02]  /*2b50*/  @!P2 LOP3.LUT R57, RZ, R57, RZ, 0x33, !PT ;  /* 0x00000039ff39a212 */ /* 0x000fe400078e33ff */
[----:B------:R-:W-:Y:S02]  /*2b60*/  VOTE.ANY R53, PT, P3 ;  /* 0x0000000000357806 */ /* 0x000fe400018e0100 */
[----:B------:R-:W-:Y:S02]  /*2b70*/  LOP3.LUT P0, RZ, R49, 0x80, RZ, 0xc0, !PT ;  /* 0x0000008031ff7812 */ /* 0x000fe4000780c0ff */
[----:B------:R-:W-:Y:S02]  /*2b80*/  LOP3.LUT R50, R57, R50, RZ, 0xc0, !PT ;  /* 0x0000003239327212 */ /* 0x000fe400078ec0ff */
[----:B------:R-:W-:Y:S02]  /*2b90*/  VOTE.ANY R49, PT, P4 ;  /* 0x0000000000317806 */ /* 0x000fe400020e0100 */
[----:B------:R-:W-:-:S02]  /*2ba0*/  @!P3 LOP3.LUT R53, RZ, R53, RZ, 0x33, !PT ;  /* 0x00000035ff35b212 */ /* 0x000fc400078e33ff */
[----:B------:R-:W-:Y:S02]  /*2bb0*/  @!P4 LOP3.LUT R49, RZ, R49, RZ, 0x33, !PT ;  /* 0x00000031ff31c212 */ /* 0x000fe400078e33ff */
[----:B------:R-:W-:Y:S02]  /*2bc0*/  LOP3.LUT R50, R53, R50, RZ, 0xc0, !PT ;  /* 0x0000003235327212 */ /* 0x000fe400078ec0ff */
[----:B------:R-:W-:Y:S02]  /*2bd0*/  VOTE.ANY R53, PT, P5 ;  /* 0x0000000000357806 */ /* 0x000fe400028e0100 */
[----:B------:R-:W-:Y:S02]  /*2be0*/  LOP3.LUT R50, R49, R50, RZ, 0xc0, !PT ;  /* 0x0000003231327212 */ /* 0x000fe400078ec0ff */
[----:B------:R-:W-:Y:S02]  /*2bf0*/  VOTE.ANY R49, PT, P6 ;  /* 0x0000000000317806 */ /* 0x000fe400030e0100 */
[----:B------:R-:W-:-:S02]  /*2c00*/  @!P5 LOP3.LUT R53, RZ, R53, RZ, 0x33, !PT ;  /* 0x00000035ff35d212 */ /* 0x000fc400078e33ff */
[----:B------:R-:W-:Y:S02]  /*2c10*/  VOTE.ANY R57, PT, P0 ;  /* 0x0000000000397806 */ /* 0x000fe400000e0100 */
[----:B------:R-:W-:Y:S02]  /*2c20*/  @!P6 LOP3.LUT R49, RZ, R49, RZ, 0x33, !PT ;  /* 0x00000031ff31e212 */ /* 0x000fe400078e33ff */
[----:B------:R-:W-:Y:S01]  /*2c30*/  LOP3.LUT R50, R53, R50, RZ, 0xc0, !PT ;  /* 0x0000003235327212 */ /* 0x000fe200078ec0ff */
[----:B------:R-:W-:Y:S01]  /*2c40*/  IMAD.MOV.U32 R53, RZ, RZ, RZ ;  /* 0x000000ffff357224 */ /* 0x000fe200078e00ff */
[----:B------:R-:W-:Y:S02]  /*2c50*/  @!P0 LOP3.LUT R57, RZ, R57, RZ, 0x33, !PT ;  /* 0x00000039ff398212 */ /* 0x000fe400078e33ff */
[----:B------:R-:W-:-:S04]  /*2c60*/  LOP3.LUT R50, R49, R50, RZ, 0xc0, !PT ;  /* 0x0000003231327212 */ /* 0x000fc800078ec0ff */
[----:B------:R-:W-:Y:S02]  /*2c70*/  LOP3.LUT R57, R57, R50, RZ, 0xc0, !PT ;  /* 0x0000003239397212 */ /* 0x000fe400078ec0ff */
[----:B---3--:R2:W3:Y:S02]  /*2c80*/  SHFL.IDX PT, R50, R55, R56, 0x1f ;  /* 0x00001f3837327589 */ /* 0x0084e400000e0000 */
[----:B------:R-:W4:Y:S01]  /*2c90*/  FLO.U32 R58, R57 ;  /* 0x00000039003a7300 */ /* 0x000f2200000e0000 */
[----:B------:R-:W-:-:S07]  /*2ca0*/  LOP3.LUT R49, R48, R57, RZ, 0xc0, !PT ;  /* 0x0000003930317212 */ /* 0x000fce00078ec0ff */
[----:B------:R-:W0:Y:S01]  /*2cb0*/  POPC R49, R49 ;  /* 0x0000003100317309 */ /* 0x000e220000000000 */
[----:B----4-:R-:W-:-:S13]  /*2cc0*/  ISETP.NE.AND P0, PT, R42, R58, PT ;  /* 0x0000003a2a00720c */ /* 0x010fda0003f05270 */
[----:B0-23--:R-:W-:Y:S05]  /*2cd0*/  @P0 BRA `(.L_x_36) ;  /* 0x0000000000040947 */ /* 0x00dfea0003800000 */
[----:B------:R0:W2:Y:S02]  /*2ce0*/  ATOMS.ADD R53, [R52], R49 ;  /* 0x000000313435738c */ /* 0x0000a40000000000 */
.L_x_36:
[----:B------:R-:W-:Y:S05]  /*2cf0*/  BSYNC.RECONVERGENT B0 ;  /* 0x0000000000007941 */ /* 0x000fea0003800200 */
.L_x_35:
[----:B------:R-:W-:Y:S01]  /*2d00*/  R2P PR, R51, 0x7f ;  /* 0x0000007f33007804 */ /* 0x000fe20000000000 */
[----:B------:R-:W-:Y:S01]  /*2d10*/  BSSY.RECONVERGENT B0, `(.L_x_37) ;  /* 0x0000021000007945 */ /* 0x000fe20003800200 */
[----:B------:R-:W-:-:S11]  /*2d20*/  IMAD.MOV.U32 R56, RZ, RZ, RZ ;  /* 0x000000ffff387224 */ /* 0x000fd600078e00ff */
[----:B0-----:R-:W-:Y:S02]  /*2d30*/  VOTE.ANY R52, PT, P0 ;  /* 0x0000000000347806 */ /* 0x001fe400000e0100 */
        /* <DEDUP_REMOVED lines=19> */
[----:B------:R-:W-:Y:S02]  /*2e70*/  LOP3.LUT R52, R55, R52, RZ, 0xc0, !PT ;  /* 0x0000003437347212 */ /* 0x000fe400078ec0ff */
[----:B------:R-:W-:Y:S02]  /*2e80*/  @!P0 LOP3.LUT R57, RZ, R57, RZ, 0x33, !PT ;  /* 0x00000039ff398212 */ /* 0x000fe400078e33ff */
[----:B------:R-:W-:-:S04]  /*2e90*/  LOP3.LUT R52, R51, R52, RZ, 0xc0, !PT ;  /* 0x0000003433347212 */ /* 0x000fc800078ec0ff */
[----:B------:R-:W-:Y:S02]  /*2ea0*/  LOP3.LUT R57, R57, R52, RZ, 0xc0, !PT ;  /* 0x0000003439397212 */ /* 0x000fe400078ec0ff */
[----:B--2---:R0:W2:Y:S02]  /*2eb0*/  SHFL.IDX PT, R52, R53, R58, 0x1f ;  /* 0x00001f3a35347589 */ /* 0x0040a400000e0000 */
[----:B------:R-:W3:Y:S01]  /*2ec0*/  FLO.U32 R61, R57 ;  /* 0x00000039003d7300 */ /* 0x000ee200000e0000 */
[----:B------:R-:W-:-:S07]  /*2ed0*/  LOP3.LUT R51, R48, R57, RZ, 0xc0, !PT ;  /* 0x0000003930337212 */ /* 0x000fce00078ec0ff */
[----:B------:R-:W4:Y:S01]  /*2ee0*/  POPC R51, R51 ;  /* 0x0000003300337309 */ /* 0x000f220000000000 */
[----:B---3--:R-:W-:-:S13]  /*2ef0*/  ISETP.NE.AND P0, PT, R42, R61, PT ;  /* 0x0000003d2a00720c */ /* 0x008fda0003f05270 */
[----:B0-2-4-:R-:W-:Y:S05]  /*2f00*/  @P0 BRA `(.L_x_38) ;  /* 0x0000000000040947 */ /* 0x015fea0003800000 */
[----:B------:R0:W2:Y:S02]  /*2f10*/  ATOMS.ADD R56, [R54], R51 ;  /* 0x000000333638738c */ /* 0x0000a40000000000 */
.L_x_38:
[----:B------:R-:W-:Y:S05]  /*2f20*/  BSYNC.RECONVERGENT B0 ;  /* 0x0000000000007941 */ /* 0x000fea0003800200 */
.L_x_37:
[----:B------:R-:W-:Y:S01]  /*2f30*/  R2P PR, R46, 0x7f ;  /* 0x0000007f2e007804 */ /* 0x000fe20000000000 */
[----:B------:R-:W-:-:S12]  /*2f40*/  BSSY.RECONVERGENT B0, `(.L_x_39) ;  /* 0x0000025000007945 */ /* 0x000fd80003800200 */
[----:B------:R-:W-:Y:S02]  /*2f50*/  VOTE.ANY R53, PT, P0 ;  /* 0x0000000000357806 */ /* 0x000fe400000e0100 */
[----:B0-----:R-:W-:Y:S02]  /*2f60*/  VOTE.ANY R54, PT, P1 ;  /* 0x0000000000367806 */ /* 0x001fe400008e0100 */
[----:B------:R-:W-:Y:S02]  /*2f70*/  @!P0 LOP3.LUT R53, RZ, R53, RZ, 0x33, !PT ;  /* 0x00000035ff358212 */ /* 0x000fe400078e33ff */
[----:B------:R-:W-:Y:S02]  /*2f80*/  VOTE.ANY R58, PT, P2 ;  /* 0x00000000003a7806 */ /* 0x000fe400010e0100 */
[----:B------:R-:W-:Y:S02]  /*2f90*/  @!P1 LOP3.LUT R54, RZ, R54, RZ, 0x33, !PT ;  /* 0x00000036ff369212 */ /* 0x000fe400078e33ff */
[----:B------:R-:W-:-:S02]  /*2fa0*/  @!P2 LOP3.LUT R58, RZ, R58, RZ, 0x33, !PT ;  /* 0x0000003aff3aa212 */ /* 0x000fc400078e33ff */
[----:B------:R-:W-:Y:S02]  /*2fb0*/  LOP3.LUT R53, R54, R53, RZ, 0xc0, !PT ;  /* 0x0000003536357212 */ /* 0x000fe400078ec0ff */
[----:B------:R-:W-:Y:S02]  /*2fc0*/  VOTE.ANY R54, PT, P3 ;  /* 0x0000000000367806 */ /* 0x000fe400018e0100 */
[----:B------:R-:W-:Y:S02]  /*2fd0*/  LOP3.LUT R53, R58, R53, RZ, 0xc0, !PT ;  /* 0x000000353a357212 */ /* 0x000fe400078ec0ff */
[----:B------:R-:W-:Y:S02]  /*2fe0*/  LOP3.LUT P0, RZ, R46, 0x80, RZ, 0xc0, !PT ;  /* 0x000000802eff7812 */ /* 0x000fe4000780c0ff */
        /* <DEDUP_REMOVED lines=11> */
[----:B------:R-:W-:Y:S01]  /*30a0*/  @!P0 LOP3.LUT R60, RZ, R60, RZ, 0x33, !PT ;  /* 0x0000003cff3c8212 */ /* 0x000fe200078e33ff */
[----:B--2---:R0:W2:Y:S01]  /*30b0*/  SHFL.IDX PT, R54, R56, R61, 0x1f ;  /* 0x00001f3d38367589 */ /* 0x0040a200000e0000 */
[----:B------:R-:W-:Y:S01]  /*30c0*/  LOP3.LUT R53, R58, R53, RZ, 0xc0, !PT ;  /* 0x000000353a357212 */ /* 0x000fe200078ec0ff */
[----:B------:R-:W-:-:S03]  /*30d0*/  IMAD.MOV.U32 R58, RZ, RZ, RZ ;  /* 0x000000ffff3a7224 */ /* 0x000fc600078e00ff */
[----:B------:R-:W-:-:S04]  /*30e0*/  LOP3.LUT R57, R60, R53, RZ, 0xc0, !PT ;  /* 0x000000353c397212 */ /* 0x000fc800078ec0ff */
[----:B------:R-:W3:Y:S01]  /*30f0*/  FLO.U32 R55, R57 ;  /* 0x0000003900377300 */ /* 0x000ee200000e0000 */
[----:B------:R-:W-:-:S07]  /*3100*/  LOP3.LUT R53, R48, R57, RZ, 0xc0, !PT ;  /* 0x0000003930357212 */ /* 0x000fce00078ec0ff */
[----:B------:R-:W4:Y:S01]  /*3110*/  POPC R53, R53 ;  /* 0x0000003500357309 */ /* 0x000f220000000000 */
[----:B---3--:R-:W-:-:S13]  /*3120*/  ISETP.NE.AND P0, PT, R42, R55, PT ;  /* 0x000000372a00720c */ /* 0x008fda0003f05270 */
[----:B0-2-4-:R-:W-:Y:S05]  /*3130*/  @P0 BRA `(.L_x_40) ;  /* 0x0000000000140947 */ /* 0x015fea0003800000 */
[----:B------:R-:W-:-:S05]  /*3140*/  IMAD.SHL.U32 R56, R19, 0x20, RZ ;  /* 0x0000002013387824 */ /* 0x000fca00078e00ff */
[----:B------:R-:W-:-:S05]  /*3150*/  LOP3.LUT R56, R56, 0x7c00, RZ, 0xc0, !PT ;  /* 0x00007c0038387812 */ /* 0x000fca00078ec0ff */
[----:B------:R-:W-:-:S04]  /*3160*/  IMAD.IADD R57, R41, 0x1, R56 ;  /* 0x0000000129397824 */ /* 0x000fc800078e0238 */
[----:B------:R-:W-:-:S05]  /*3170*/  IMAD R46, R46, 0x4, R57 ;  /* 0x000000042e2e7824 */ /* 0x000fca00078e0239 */
[----:B------:R0:W2:Y:S02]  /*3180*/  ATOMS.ADD R58, [R46], R53 ;  /* 0x000000352e3a738c */ /* 0x0000a40000000000 */
.L_x_40:
[----:B------:R-:W-:Y:S05]  /*3190*/  BSYNC.RECONVERGENT B0 ;  /* 0x0000000000007941 */ /* 0x000fea0003800200 */
.L_x_39:
[----:B------:R-:W-:Y:S01]  /*31a0*/  R2P PR, R45, 0x7f ;  /* 0x0000007f2d007804 */ /* 0x000fe20000000000 */
[----:B--2---:R2:W3:Y:S01]  /*31b0*/  SHFL.IDX PT, R56, R58, R55, 0x1f ;  /* 0x00001f373a387589 */ /* 0x0044e200000e0000 */
[----:B------:R-:W-:Y:S01]  /*31c0*/  BSSY.RECONVERGENT B0, `(.L_x_41) ;  /* 0x0000024000007945 */ /* 0x000fe20003800200 */
[----:B------:R-:W-:-:S10]  /*31d0*/  IMAD.MOV.U32 R60, RZ, RZ, RZ ;  /* 0x000000ffff3c7224 */ /* 0x000fd400078e00ff */
[----:B0-----:R-:W-:Y:S02]  /*31e0*/  VOTE.ANY R46, PT, P0 ;  /* 0x00000000002e7806 */ /* 0x001fe400000e0100 */
[----:B------:R-:W-:Y:S02]  /*31f0*/  VOTE.ANY R57, PT, P1 ;  /* 0x0000000000397806 */ /* 0x000fe400008e0100 */
        /* <DEDUP_REMOVED lines=21> */
[----:B------:R-:W-:-:S04]  /*3350*/  LOP3.LUT R63, R63, R46, RZ, 0xc0, !PT ;  /* 0x0000002e3f3f7212 */ /* 0x000fc800078ec0ff */
[----:B------:R-:W0:Y:S01]  /*3360*/  FLO.U32 R57, R63 ;  /* 0x0000003f00397300 */ /* 0x000e2200000e0000 */
[----:B------:R-:W-:-:S07]  /*3370*/  LOP3.LUT R46, R48, R63, RZ, 0xc0, !PT ;  /* 0x0000003f302e7212 */ /* 0x000fce00078ec0ff */
[----:B------:R-:W4:Y:S01]  /*3380*/  POPC R46, R46 ;  /* 0x0000002e002e7309 */ /* 0x000f220000000000 */
[----:B0-----:R-:W-:-:S13]  /*3390*/  ISETP.NE.AND P0, PT, R42, R57, PT ;  /* 0x000000392a00720c */ /* 0x001fda0003f05270 */
[----:B--234-:R-:W-:Y:S05]  /*33a0*/  @P0 BRA `(.L_x_42) ;  /* 0x0000000000140947 */ /* 0x01cfea0003800000 */
[----:B------:R-:W-:-:S05]  /*33b0*/  IMAD.SHL.U32 R55, R19, 0x20, RZ ;  /* 0x0000002013377824 */ /* 0x000fca00078e00ff */
[----:B------:R-:W-:-:S05]  /*33c0*/  LOP3.LUT R58, R55, 0x7c00, RZ, 0xc0, !PT ;  /* 0x00007c00373a7812 */ /* 0x000fca00078ec0ff */
[----:B------:R-:W-:-:S04]  /*33d0*/  IMAD.IADD R58, R41, 0x1, R58 ;  /* 0x00000001293a7824 */ /* 0x000fc800078e023a */
[----:B------:R-:W-:-:S05]  /*33e0*/  IMAD R45, R45, 0x4, R58 ;  /* 0x000000042d2d7824 */ /* 0x000fca00078e023a */
[----:B------:R0:W2:Y:S02]  /*33f0*/  ATOMS.ADD R60, [R45], R46 ;  /* 0x0000002e2d3c738c */ /* 0x0000a40000000000 */
.L_x_42:
[----:B------:R-:W-:Y:S05]  /*3400*/  BSYNC.RECONVERGENT B0 ;  /* 0x0000000000007941 */ /* 0x000fea0003800200 */
.L_x_41:
[----:B------:R-:W-:Y:S01]  /*3410*/  R2P PR, R44, 0x7f ;  /* 0x0000007f2c007804 */ /* 0x000fe20000000000 */
[----:B--2---:R2:W3:Y:S01]  /*3420*/  SHFL.IDX PT, R55, R60, R57, 0x1f ;  /* 0x00001f393c377589 */ /* 0x0044e200000e0000 */
[----:B------:R-:W-:Y:S11]  /*3430*/  BSSY.RECONVERGENT B0, `(.L_x_43) ;  /* 0x0000024000007945 */ /* 0x000ff60003800200 */
[----:B0-----:R-:W-:-:S02]  /*3440*/  VOTE.ANY R45, PT, P0 ;  /* 0x00000000002d7806 */ /* 0x001fc400000e0100 */
[----:B------:R-:W-:Y:S02]  /*3450*/  VOTE.ANY R58, PT, P1 ;  /* 0x00000000003a7806 */ /* 0x000fe400008e0100 */
[----:B------:R-:W-:Y:S02]  /*3460*/  @!P0 LOP3.LUT R45, RZ, R45, RZ, 0x33, !PT ;  /* 0x0000002dff2d8212 */ /* 0x000fe400078e33ff */
[----:B------:R-:W-:Y:S02]  /*3470*/  VOTE.ANY R62, PT, P2 ;  /* 0x00000000003e7806 */ /* 0x000fe400010e0100 */
[----:B------:R-:W-:Y:S02]  /*3480*/  @!P1 LOP3.LUT R58, RZ, R58, RZ, 0x33, !PT ;  /* 0x0000003aff3a9212 */ /* 0x000fe400078e33ff */
[----:B------:R-:W-:Y:S02]  /*3490*/  @!P2 LOP3.LUT R62, RZ, R62, RZ, 0x33, !PT ;  /* 0x0000003eff3ea212 */ /* 0x000fe400078e33ff */
[----:B------:R-:W-:-:S02]  /*34a0*/  LOP3.LUT R45, R58, R45, RZ, 0xc0, !PT ;  /* 0x0000002d3a2d7212 */ /* 0x000fc400078ec0ff */
[----:B------:R-:W-:Y:S02]  /*34b0*/  VOTE.ANY R58, PT, P3 ;  /* 0x00000000003a7806 */ /* 0x000fe400018e0100 */
[----:B------:R-:W-:Y:S02]  /*34c0*/  LOP3.LUT R45, R62, R45, RZ, 0xc0, !PT ;  /* 0x0000002d3e2d7212 */ /* 0x000fe400078ec0ff */
[----:B------:R-:W-:Y:S02]  /*34d0*/  LOP3.LUT P0, RZ, R44, 0x80, RZ, 0xc0, !PT ;  /* 0x000000802cff7812 */ /* 0x000fe4000780c0ff */
[----:B------:R-:W-:Y:S02]  /*34e0*/  VOTE.ANY R62, PT, P4 ;  /* 0x00000000003e7806 */ /* 0x000fe400020e0100 */
[----:B------:R-:W-:Y:S02]  /*34f0*/  @!P3 LOP3.LUT R58, RZ, R58, RZ, 0x33, !PT ;  /* 0x0000003aff3ab212 */ /* 0x000fe400078e33ff */
[----:B------:R-:W-:-:S02]  /*3500*/  @!P4 LOP3.LUT R62, RZ, R62, RZ, 0x33, !PT ;  /* 0x0000003eff3ec212 */ /* 0x000fc400078e33ff */
[----:B------:R-:W-:Y:S02]  /*3510*/  LOP3.LUT R45, R58, R45, RZ, 0xc0, !PT ;  /* 0x0000002d3a2d7212 */ /* 0x000fe400078ec0ff */
[----:B------:R-:W-:Y:S02]  /*3520*/  VOTE.ANY R58, PT, P5 ;  /* 0x00000000003a7806 */ /* 0x000fe400028e0100 */
[----:B------:R-:W-:Y:S02]  /*3530*/  LOP3.LUT R45, R62, R45, RZ, 0xc0, !PT ;  /* 0x0000002d3e2d7212 */ /* 0x000fe400078ec0ff */
[----:B------:R-:W-:Y:S02]  /*3540*/  VOTE.ANY R62, PT, P6 ;  /* 0x00000000003e7806 */ /* 0x000fe400030e0100 */
[----:B------:R-:W-:Y:S02]  /*3550*/  @!P5 LOP3.LUT R58, RZ, R58, RZ, 0x33, !PT ;  /* 0x0000003aff3ad212 */ /* 0x000fe400078e33ff */
[----:B------:R-:W-:-:S02]  /*3560*/  VOTE.ANY R64, PT, P0 ;  /* 0x0000000000407806 */ /* 0x000fc400000e0100 */
[----:B------:R-:W-:Y:S02]  /*3570*/  @!P6 LOP3.LUT R62, RZ, R62, RZ, 0x33, !PT ;  /* 0x0000003eff3ee212 */ /* 0x000fe400078e33ff */
[----:B------:R-:W-:Y:S01]  /*3580*/  LOP3.LUT R45, R58, R45, RZ, 0xc0, !PT ;  /* 0x0000002d3a2d7212 */ /* 0x000fe200078ec0ff */
[----:B------:R-:W-:Y:S01]  /*3590*/  IMAD.MOV.U32 R58, RZ, RZ, RZ ;  /* 0x000000ffff3a7224 */ /* 0x000fe200078e00ff */
        /* <DEDUP_REMOVED lines=13> */
.L_x_44:
[----:B------:R-:W-:Y:S05]  /*3670*/  BSYNC.RECONVERGENT B0 ;  /* 0x0000000000007941 */ /* 0x000fea0003800200 */
.L_x_43:
        /* <DEDUP_REMOVED lines=38> */
.L_x_46:
[----:B------:R-:W-:Y:S05]  /*38e0*/  BSYNC.RECONVERGENT B0 ;  /* 0x0000000000007941 */ /* 0x000fea0003800200 */
.L_x_45:
[----:B------:R-:W-:Y:S01]  /*38f0*/  R2P PR, R9, 0x7f ;  /* 0x0000007f09007804 */ /* 0x000fe20000000000 */
[----:B--2---:R2:W3:Y:S01]  /*3900*/  SHFL.IDX PT, R57, R60, R57, 0x1f ;  /* 0x00001f393c397589 */ /* 0x0044e200000e0000 */
[----:B------:R-:W-:Y:S01]  /*3910*/  BSSY.RECONVERGENT B0, `(.L_x_47) ;  /* 0x0000024000007945 */ /* 0x000fe20003800200 */
[----:B------:R-:W-:-:S10]  /*3920*/  IMAD.MOV.U32 R62, RZ, RZ, RZ ;  /* 0x000000ffff3e7224 */ /* 0x000fd400078e00ff */
[----:B------:R-:W-:Y:S02]  /*3930*/  VOTE.ANY R40, PT, P0 ;  /* 0x0000000000287806 */ /* 0x000fe400000e0100 */
[----:B0-----:R-:W-:Y:S02]  /*3940*/  VOTE.ANY R61, PT, P1 ;  /* 0x00000000003d7806 */ /* 0x001fe400008e0100 */
[----:B------:R-:W-:Y:S02]  /*3950*/  @!P0 LOP3.LUT R40, RZ, R40, RZ, 0x33, !PT ;  /* 0x00000028ff288212 */ /* 0x000fe400078e33ff */
[----:B------:R-:W-:Y:S02]  /*3960*/  @!P1 LOP3.LUT R61, RZ, R61, RZ, 0x33, !PT ;  /* 0x0000003dff3d9212 */ /* 0x000fe400078e33ff */
[----:B------:R-:W-:Y:S02]  /*3970*/  VOTE.ANY R63, PT, P2 ;  /* 0x00000000003f7806 */ /* 0x000fe400010e0100 */
[----:B------:R-:W-:-:S02]  /*3980*/  LOP3.LUT R40, R61, R40, RZ, 0xc0, !PT ;  /* 0x000000283d287212 */ /* 0x000fc400078ec0ff */
[----:B------:R-:W-:Y:S02]  /*3990*/  VOTE.ANY R61, PT, P3 ;  /* 0x00000000003d7806 */ /* 0x000fe400018e0100 */
[----:B------:R-:W-:Y:S02]  /*39a0*/  @!P2 LOP3.LUT R63, RZ, R63, RZ, 0x33, !PT ;  /* 0x0000003fff3fa212 */ /* 0x000fe400078e33ff */
[----:B------:R-:W-:Y:S02]  /*39b0*/  @!P3 LOP3.LUT R61, RZ, R61, RZ, 0x33, !PT ;  /* 0x0000003dff3db212 */ /* 0x000fe400078e33ff */
[----:B------:R-:W-:Y:S02]  /*39c0*/  LOP3.LUT R40, R63, R40, RZ, 0xc0, !PT ;  /* 0x000000283f287212 */ /* 0x000fe400078ec0ff */
[----:B------:R-:W-:Y:S02]  /*39d0*/  LOP3.LUT P0, RZ, R9, 0x80, RZ, 0xc0, !PT ;  /* 0x0000008009ff7812 */ /* 0x000fe4000780c0ff */
[----:B------:R-:W-:-:S02]  /*39e0*/  VOTE.ANY R63, PT, P4 ;  /* 0x00000000003f7806 */ /* 0x000fc400020e0100 */
[----:B------:R-:W-:Y:S02]  /*39f0*/  LOP3.LUT R40, R61, R40, RZ, 0xc0, !PT ;  /* 0x000000283d287212 */ /* 0x000fe400078ec0ff */
[----:B------:R-:W-:Y:S02]  /*3a00*/  VOTE.ANY R61, PT, P5 ;  /* 0x00000000003d7806 */ /* 0x000fe400028e0100 */
[----:B------:R-:W-:Y:S02]  /*3a10*/  @!P4 LOP3.LUT R63, RZ, R63, RZ, 0x33, !PT ;  /* 0x0000003fff3fc212 */ /* 0x000fe400078e33ff */
[----:B------:R-:W-:Y:S02]  /*3a20*/  @!P5 LOP3.LUT R61, RZ, R61, RZ, 0x33, !PT ;  /* 0x0000003dff3dd212 */ /* 0x000fe400078e33ff */
[----:B------:R-:W-:Y:S02]  /*3a30*/  LOP3.LUT R40, R63, R40, RZ, 0xc0, !PT ;  /* 0x000000283f287212 */ /* 0x000fe400078ec0ff */
[----:B------:R-:W-:-:S02]  /*3a40*/  VOTE.ANY R63, PT, P6 ;  /* 0x00000000003f7806 */ /* 0x000fc400030e0100 */
[----:B------:R-:W-:Y:S02]  /*3a50*/  LOP3.LUT R40, R61, R40, RZ, 0xc0, !PT ;  /* 0x000000283d287212 */ /* 0x000fe400078ec0ff */
[----:B------:R-:W-:Y:S02]  /*3a60*/  VOTE.ANY R61, PT, P0 ;  /* 0x00000000003d7806 */ /* 0x000fe400000e0100 */
[----:B------:R-:W-:Y:S02]  /*3a70*/  @!P6 LOP3.LUT R63, RZ, R63, RZ, 0x33, !PT ;  /* 0x0000003fff3fe212 */ /* 0x000fe400078e33ff */
        /* <DEDUP_REMOVED lines=13> */
.L_x_48:
[----:B------:R-:W-:Y:S05]  /*3b50*/  BSYNC.RECONVERGENT B0 ;  /* 0x0000000000007941 */ /* 0x000fea0003800200 */
.L_x_47:
[----:B------:R-:W-:Y:S01]  /*3b60*/  R2P PR, R8, 0x7f ;  /* 0x0000007f08007804 */ /* 0x000fe20000000000 */
[----:B--2---:R2:W3:Y:S01]  /*3b70*/  SHFL.IDX PT, R61, R62, R61, 0x1f ;  /* 0x00001f3d3e3d7589 */ /* 0x0044e200000e0000 */
[----:B------:R-:W-:Y:S11]  /*3b80*/  BSSY.RECONVERGENT B0, `(.L_x_49) ;  /* 0x0000024000007945 */ /* 0x000ff60003800200 */
[----:B0-----:R-:W-:-:S02]  /*3b90*/  VOTE.ANY R9, PT, P0 ;  /* 0x0000000000097806 */ /* 0x001fc400000e0100 */
[----:B------:R-:W-:Y:S02]  /*3ba0*/  VOTE.ANY R60, PT, P1 ;  /* 0x00000000003c7806 */ /* 0x000fe400008e0100 */
[----:B------:R-:W-:Y:S02]  /*3bb0*/  @!P0 LOP3.LUT R9, RZ, R9, RZ, 0x33, !PT ;  /* 0x00000009ff098212 */ /* 0x000fe400078e33ff */
[----:B------:R-:W-:Y:S02]  /*3bc0*/  @!P1 LOP3.LUT R60, RZ, R60, RZ, 0x33, !PT ;  /* 0x0000003cff3c9212 */ /* 0x000fe400078e33ff */
[----:B------:R-:W-:Y:S02]  /*3bd0*/  VOTE.ANY R64, PT, P2 ;  /* 0x0000000000407806 */ /* 0x000fe400010e0100 */
[----:B------:R-:W-:Y:S02]  /*3be0*/  LOP3.LUT R9, R60, R9, RZ, 0xc0, !PT ;  /* 0x000000093c097212 */ /* 0x000fe400078ec0ff */
[----:B------:R-:W-:-:S02]  /*3bf0*/  @!P2 LOP3.LUT R64, RZ, R64, RZ, 0x33, !PT ;  /* 0x00000040ff40a212 */ /* 0x000fc400078e33ff */
[----:B------:R-:W-:Y:S02]  /*3c00*/  VOTE.ANY R60, PT, P3 ;  /* 0x00000000003c7806 */ /* 0x000fe400018e0100 */
[----:B------:R-:W-:Y:S02]  /*3c10*/  LOP3.LUT R9, R64, R9, RZ, 0xc0, !PT ;  /* 0x0000000940097212 */ /* 0x000fe400078ec0ff */
[----:B------:R-:W-:Y:S02]  /*3c20*/  @!P3 LOP3.LUT R60, RZ, R60, RZ, 0x33, !PT ;  /* 0x0000003cff3cb212 */ /* 0x000fe400078e33ff */
[----:B------:R-:W-:Y:S02]  /*3c30*/  LOP3.LUT P0, RZ, R8, 0x80, RZ, 0xc0, !PT ;  /* 0x0000008008ff7812 */ /* 0x000fe4000780c0ff */
[----:B------:R-:W-:Y:S02]  /*3c40*/  LOP3.LUT R9, R60, R9, RZ, 0xc0, !PT ;  /* 0x000000093c097212 */ /* 0x000fe400078ec0ff */
[----:B------:R-:W-:-:S02]  /*3c50*/  VOTE.ANY R60, PT, P4 ;  /* 0x00000000003c7806 */ /* 0x000fc400020e0100 */
[----:B------:R-:W-:Y:S02]  /*3c60*/  VOTE.ANY R64, PT, P5 ;  /* 0x0000000000407806 */ /* 0x000fe400028e0100 */
[----:B------:R-:W-:Y:S02]  /*3c70*/  @!P4 LOP3.LUT R60, RZ, R60, RZ, 0x33, !PT ;  /* 0x0000003cff3cc212 */ /* 0x000fe400078e33ff */
[----:B------:R-:W-:Y:S02]  /*3c80*/  @!P5 LOP3.LUT R64, RZ, R64, RZ, 0x33, !PT ;  /* 0x00000040ff40d212 */ /* 0x000fe400078e33ff */
[----:B------:R-:W-:Y:S02]  /*3c90*/  LOP3.LUT R9, R60, R9, RZ, 0xc0, !PT ;  /* 0x000000093c097212 */ /* 0x000fe400078ec0ff */
[----:B------:R-:W-:Y:S02]  /*3ca0*/  VOTE.ANY R60, PT, P6 ;  /* 0x00000000003c7806 */ /* 0x000fe400030e0100 */
[----:B------:R-:W-:-:S02]  /*3cb0*/  LOP3.LUT R9, R64, R9, RZ, 0xc0, !PT ;  /* 0x0000000940097212 */ /* 0x000fc400078ec0ff */
[----:B------:R-:W-:Y:S02]  /*3cc0*/  @!P6 LOP3.LUT R60, RZ, R60, RZ, 0x33, !PT ;  /* 0x0000003cff3ce212 */ /* 0x000fe400078e33ff */
[----:B------:R-:W-:Y:S02]  /*3cd0*/  VOTE.ANY R64, PT, P0 ;  /* 0x0000000000407806 */ /* 0x000fe400000e0100 */
[----:B------:R-:W-:Y:S01]  /*3ce0*/  LOP3.LUT R9, R60, R9, RZ, 0xc0, !PT ;  /* 0x000000093c097212 */ /* 0x000fe200078ec0ff */
[----:B------:R-:W-:Y:S01]  /*3cf0*/  IMAD.MOV.U32 R60, RZ, RZ, RZ ;  /* 0x000000ffff3c7224 */ /* 0x000fe200078e00ff */
[----:B------:R-:W-:-:S04]  /*3d00*/  @!P0 LOP3.LUT R64, RZ, R64, RZ, 0x33, !PT ;  /* 0x00000040ff408212 */ /* 0x000fc800078e33ff */
        /* <DEDUP_REMOVED lines=11> */
.L_x_50:
[----:B------:R-:W-:Y:S05]  /*3dc0*/  BSYNC.RECONVERGENT B0 ;  /* 0x0000000000007941 */ /* 0x000fea0003800200 */
.L_x_49:
[----:B------:R-:W-:Y:S01]  /*3dd0*/  R2P PR, R7, 0x7f ;  /* 0x0000007f07007804 */ /* 0x000fe20000000000 */
[----:B--2---:R2:W3:Y:S01]  /*3de0*/  SHFL.IDX PT, R60, R60, R63, 0x1f ;  /* 0x00001f3f3c3c7589 */ /* 0x0044e200000e0000 */
[----:B------:R-:W-:Y:S01]  /*3df0*/  BSSY.RECONVERGENT B0, `(.L_x_51) ;  /* 0x0000024000007945 */ /* 0x000fe20003800200 */
[----:B------:R-:W-:-:S10]  /*3e00*/  IMAD.MOV.U32 R62, RZ, RZ, RZ ;  /* 0x000000ffff3e7224 */ /* 0x000fd400078e00ff */
[----:B0-----:R-:W-:Y:S02]  /*3e10*/  VOTE.ANY R8, PT, P0 ;  /* 0x0000000000087806 */ /* 0x001fe400000e0100 */
[----:B------:R-:W-:Y:S02]  /*3e20*/  VOTE.ANY R65, PT, P1 ;  /* 0x0000000000417806 */ /* 0x000fe400008e0100 */
[----:B------:R-:W-:Y:S02]  /*3e30*/  @!P0 LOP3.LUT R8, RZ, R8, RZ, 0x33, !PT ;  /* 0x00000008ff088212 */ /* 0x000fe400078e33ff */
[----:B------:R-:W-:Y:S02]  /*3e40*/  @!P1 LOP3.LUT R65, RZ, R65, RZ, 0x33, !PT ;  /* 0x00000041ff419212 */ /* 0x000fe400078e33ff */
[----:B------:R-:W-:Y:S02]  /*3e50*/  LOP3.LUT P0, RZ, R7, 0x80, RZ, 0xc0, !PT ;  /* 0x0000008007ff7812 */ /* 0x000fe4000780c0ff */
[----:B------:R-:W-:-:S02]  /*3e60*/  LOP3.LUT R8, R65, R8, RZ, 0xc0, !PT ;  /* 0x0000000841087212 */ /* 0x000fc400078ec0ff */
[----:B------:R-:W-:-:S04]  /*3e70*/  VOTE.ANY R65, PT, P2 ;  /* 0x0000000000417806 */ /* 0x000fc800010e0100 */
[----:B------:R-:W-:-:S04]  /*3e80*/  @!P2 LOP3.LUT R65, RZ, R65, RZ, 0x33, !PT ;  /* 0x00000041ff41a212 */ /* 0x000fc800078e33ff */
[----:B------:R-:W-:Y:S02]  /*3e90*/  LOP3.LUT R8, R65, R8, RZ, 0xc0, !PT ;  /* 0x0000000841087212 */ /* 0x000fe400078ec0ff */
        /* <DEDUP_REMOVED lines=25> */
.L_x_52:
[----:B------:R-:W-:Y:S05]  /*4030*/  BSYNC.RECONVERGENT B0 ;  /* 0x0000000000007941 */ /* 0x000fea0003800200 */
.L_x_51:
[----:B------:R-:W-:Y:S01]  /*4040*/  R2P PR, R6, 0x7f ;  /* 0x0000007f06007804 */ /* 0x000fe20000000000 */
[----:B--2---:R2:W3:Y:S01]  /*4050*/  SHFL.IDX PT, R65, R62, R65, 0x1f ;  /* 0x00001f413e417589 */ /* 0x0044e200000e0000 */
[----:B------:R-:W-:Y:S11]  /*4060*/  BSSY.RECONVERGENT B0, `(.L_x_53) ;  /* 0x0000024000007945 */ /* 0x000ff60003800200 */
[----:B0-----:R-:W-:-:S02]  /*4070*/  VOTE.ANY R7, PT, P0 ;  /* 0x0000000000077806 */ /* 0x001fc400000e0100 */
[----:B------:R-:W-:Y:S02]  /*4080*/  VOTE.ANY R64, PT, P1 ;  /* 0x0000000000407806 */ /* 0x000fe400008e0100 */
[----:B------:R-:W-:Y:S02]  /*4090*/  @!P0 LOP3.LUT R7, RZ, R7, RZ, 0x33, !PT ;  /* 0x00000007ff078212 */ /* 0x000fe400078e33ff */
[----:B------:R-:W-:Y:S02]  /*40a0*/  @!P1 LOP3.LUT R64, RZ, R64, RZ, 0x33, !PT ;  /* 0x00000040ff409212 */ /* 0x000fe400078e33ff */
[----:B------:R-:W-:Y:S02]  /*40b0*/  LOP3.LUT P0, RZ, R6, 0x80, RZ, 0xc0, !PT ;  /* 0x0000008006ff7812 */ /* 0x000fe4000780c0ff */
        /* <DEDUP_REMOVED lines=18> */
[----:B------:R-:W-:Y:S01]  /*41e0*/  LOP3.LUT R67, R64, R7, RZ, 0xc0, !PT ;  /* 0x0000000740437212 */ /* 0x000fe200078ec0ff */
[----:B------:R-:W-:-:S03]  /*41f0*/  IMAD.MOV.U32 R64, RZ, RZ, RZ ;  /* 0x000000ffff407224 */ /* 0x000fc600078e00ff */
        /* <DEDUP_REMOVED lines=10> */
.L_x_54:
[----:B------:R-:W-:Y:S05]  /*42a0*/  BSYNC.RECONVERGENT B0 ;  /* 0x0000000000007941 */ /* 0x000fea0003800200 */
.L_x_53:
        /* <DEDUP_REMOVED lines=28> */
[----:B------:R-:W0:Y:S02]  /*4470*/  FLO.U32 R69, R67 ;  /* 0x0000004300457300 */ /* 0x000e2400000e0000 */
[----:B0-----:R-:W-:Y:S02]  /*4480*/  ISETP.NE.AND P0, PT, R42, R69, PT ;  /* 0x000000452a00720c */ /* 0x001fe40003f05270 */
[----:B------:R-:W-:-:S06]  /*4490*/  LOP3.LUT R42, R48, R67, RZ, 0xc0, !PT ;  /* 0x00000043302a7212 */ /* 0x000fcc00078ec0ff */
[----:B------:R-:W0:Y:S05]  /*44a0*/  POPC R42, R42 ;  /* 0x0000002a002a7309 */ /* 0x000e2a0000000000 */
[----:B--23--:R-:W-:Y:S05]  /*44b0*/  @P0 BRA `(.L_x_56) ;  /* 0x0000000000140947 */ /* 0x00cfea0003800000 */
[----:B------:R-:W-:-:S05]  /*44c0*/  IMAD.SHL.U32 R6, R19, 0x20, RZ ;  /* 0x0000002013067824 */ /* 0x000fca00078e00ff */
[----:B------:R-:W-:-:S05]  /*44d0*/  LOP3.LUT R6, R6, 0x7c00, RZ, 0xc0, !PT ;  /* 0x00007c0006067812 */ /* 0x000fca00078ec0ff */
[----:B------:R-:W-:-:S04]  /*44e0*/  IMAD.IADD R6, R41, 0x1, R6 ;  /* 0x0000000129067824 */ /* 0x000fc800078e0206 */
[----:B------:R-:W-:-:S05]  /*44f0*/  IMAD R5, R5, 0x4, R6 ;  /* 0x0000000405057824 */ /* 0x000fca00078e0206 */
[----:B0-----:R2:W3:Y:S02]  /*4500*/  ATOMS.ADD R6, [R5], R42 ;  /* 0x0000002a0506738c */ /* 0x0014e40000000000 */
.L_x_56:
[----:B------:R-:W-:Y:S05]  /*4510*/  BSYNC.RECONVERGENT B0 ;  /* 0x0000000000007941 */ /* 0x000fea0003800200 */
.L_x_55:
[----:B------:R-:W-:Y:S01]  /*4520*/  BAR.SYNC.DEFER_BLOCKING 0x0 ;  /* 0x0000000000007b1d */ /* 0x000fe20000010000 */
[----:B------:R-:W-:Y:S01]  /*4530*/  ISETP.NE.AND P0, PT, R59, RZ, PT ;  /* 0x000000ff3b00720c */ /* 0x000fe20003f05270 */
[----:B-1----:R-:W-:Y:S02]  /*4540*/  IMAD.IADD R50, R47, 0x1, R50 ;  /* 0x000000012f327824 */ /* 0x002fe400078e0232 */
[----:B------:R-:W-:Y:S02]  /*4550*/  IMAD.IADD R52, R49, 0x1, R52 ;  /* 0x0000000131347824 */ /* 0x000fe400078e0234 */
[----:B------:R-:W-:Y:S01]  /*4560*/  IMAD.IADD R54, R51, 0x1, R54 ;  /* 0x0000000133367824 */ /* 0x000fe200078e0236 */
[----:B------:R-:W-:Y:S01]  /*4570*/  BSSY B1, `(.L_x_57) ;  /* 0x0000057000017945 */ /* 0x000fe20003800000 */
[----:B---3--:R1:W0:Y:S01]  /*4580*/  SHFL.IDX PT, R59, R6, R69, 0x1f ;  /* 0x00001f45063b7589 */ /* 0x00822200000e0000 */
[--C-:B--2---:R-:W-:Y:S02]  /*4590*/  IMAD R5, R50, 0x8, R41.reuse ;  /* 0x0000000832057824 */ /* 0x104fe400078e0229 */
[----:B------:R-:W-:-:S02]  /*45a0*/  IMAD R7, R54, 0x8, R41 ;  /* 0x0000000836077824 */ /* 0x000fc400078e0229 */
[----:B------:R-:W-:Y:S02]  /*45b0*/  IMAD.IADD R56, R53, 0x1, R56 ;  /* 0x0000000135387824 */ /* 0x000fe400078e0238 */
[----:B------:R-:W-:Y:S02]  /*45c0*/  IMAD.IADD R46, R46, 0x1, R55 ;  /* 0x000000012e2e7824 */ /* 0x000fe400078e0237 */
[----:B------:R-:W-:Y:S02]  /*45d0*/  IMAD.IADD R48, R8, 0x1, R65 ;  /* 0x0000000108307824 */ /* 0x000fe400078e0241 */
[--C-:B-1----:R-:W-:Y:S02]  /*45e0*/  IMAD R6, R52, 0x8, R41.reuse ;  /* 0x0000000834067824 */ /* 0x102fe400078e0229 */
[----:B------:R-:W-:Y:S02]  /*45f0*/  IMAD.IADD R60, R9, 0x1, R60 ;  /* 0x00000001093c7824 */ /* 0x000fe400078e023c */
[--C-:B------:R-:W-:Y:S01]  /*4600*/  IMAD R8, R56, 0x8, R41.reuse ;  /* 0x0000000838087824 */ /* 0x100fe200078e0229 */
[----:B------:R-:W-:Y:S01]  /*4610*/  STS.64 [R5+-0x8], R36 ;  /* 0xfffff82405007388 */ /* 0x000fe20000000a00 */
[----:B------:R-:W-:-:S02]  /*4620*/  IMAD R9, R46, 0x8, R41 ;  /* 0x000000082e097824 */ /* 0x000fc400078e0229 */
[----:B------:R-:W-:Y:S01]  /*4630*/  IMAD.IADD R58, R45, 0x1, R58 ;  /* 0x000000012d3a7824 */ /* 0x000fe200078e023a */
[----:B------:R-:W-:Y:S01]  /*4640*/  STS.64 [R6+-0x8], R34 ;  /* 0xfffff82206007388 */ /* 0x000fe20000000a00 */
[----:B------:R-:W-:Y:S02]  /*4650*/  IMAD.IADD R44, R44, 0x1, R57 ;  /* 0x000000012c2c7824 */ /* 0x000fe400078e0239 */
[----:B------:R-:W-:Y:S01]  /*4660*/  IMAD.IADD R40, R40, 0x1, R61 ;  /* 0x0000000128287824 */ /* 0x000fe200078e023d */
[----:B------:R1:W-:Y:S01]  /*4670*/  STS.64 [R7+-0x8], R32 ;  /* 0xfffff82007007388 */ /* 0x0003e20000000a00 */
[----:B------:R-:W-:Y:S02]  /*4680*/  IMAD.IADD R64, R63, 0x1, R64 ;  /* 0x000000013f407824 */ /* 0x000fe400078e0240 */
[----:B------:R-:W-:Y:S02]  /*4690*/  IMAD R63, R48, 0x8, R41 ;  /* 0x00000008303f7824 */ /* 0x000fe400078e0229 */
[----:B0-----:R-:W-:-:S02]  /*46a0*/  IMAD.IADD R42, R42, 0x1, R59 ;  /* 0x000000012a2a7824 */ /* 0x001fc400078e023b */
[--C-:B------:R-:W-:Y:S02]  /*46b0*/  IMAD R67, R64, 0x8, R41.reuse ;  /* 0x0000000840437824 */ /* 0x100fe400078e0229 */
[----:B------:R-:W-:Y:S02]  /*46c0*/  IMAD R65, R42, 0x8, R41 ;  /* 0x000000082a417824 */ /* 0x000fe400078e0229 */
[----:B-1----:R-:W-:Y:S02]  /*46d0*/  IMAD.MOV.U32 R32, RZ, RZ, R10 ;  /* 0x000000ffff207224 */ /* 0x002fe400078e000a */
[----:B------:R-:W-:Y:S02]  /*46e0*/  IMAD.MOV.U32 R33, RZ, RZ, R11 ;  /* 0x000000ffff217224 */ /* 0x000fe400078e000b */
[--C-:B------:R-:W-:Y:S02]  /*46f0*/  IMAD R10, R58, 0x8, R41.reuse ;  /* 0x000000083a0a7824 */ /* 0x100fe400078e0229 */
[----:B------:R-:W-:Y:S01]  /*4700*/  IMAD R11, R44, 0x8, R41 ;  /* 0x000000082c0b7824 */ /* 0x000fe200078e0229 */
[----:B------:R-:W-:Y:S04]  /*4710*/  STS.64 [R8+-0x8], R32 ;  /* 0xfffff82008007388 */ /* 0x000fe80000000a00 */
[----:B------:R0:W-:Y:S02]  /*4720*/  STS.64 [R9+-0x8], R30 ;  /* 0xfffff81e09007388 */ /* 0x0001e40000000a00 */
[----:B0-----:R-:W-:-:S02]  /*4730*/  IMAD.MOV.U32 R30, RZ, RZ, R12 ;  /* 0x000000ffff1e7224 */ /* 0x001fc400078e000c */
[----:B------:R-:W-:Y:S02]  /*4740*/  IMAD.MOV.U32 R31, RZ, RZ, R13 ;  /* 0x000000ffff1f7224 */ /* 0x000fe400078e000d */
[--C-:B------:R-:W-:Y:S02]  /*4750*/  IMAD R12, R40, 0x8, R41.reuse ;  /* 0x00000008280c7824 */ /* 0x100fe400078e0229 */
[----:B------:R-:W-:Y:S01]  /*4760*/  IMAD R13, R60, 0x8, R41 ;  /* 0x000000083c0d7824 */ /* 0x000fe200078e0229 */
[----:B------:R-:W-:Y:S04]  /*4770*/  STS.64 [R10+-0x8], R30 ;  /* 0xfffff81e0a007388 */ /* 0x000fe80000000a00 */
[----:B------:R-:W-:Y:S04]  /*4780*/  STS.64 [R11+-0x8], R28 ;  /* 0xfffff81c0b007388 */ /* 0x000fe80000000a00 */
[----:B------:R-:W-:Y:S04]  /*4790*/  STS.64 [R12+-0x8], R26 ;  /* 0xfffff81a0c007388 */ /* 0x000fe80000000a00 */
[----:B------:R-:W-:Y:S04]  /*47a0*/  STS.64 [R13+-0x8], R24 ;  /* 0xfffff8180d007388 */ /* 0x000fe80000000a00 */
[----:B------:R0:W-:Y:S04]  /*47b0*/  STS.64 [R63+-0x8], R22 ;  /* 0xfffff8163f007388 */ /* 0x0001e80000000a00 */
[----:B------:R1:W-:Y:S01]  /*47c0*/  STS.64 [R67+-0x8], R16 ;  /* 0xfffff81043007388 */ /* 0x0003e20000000a00 */
[----:B0-----:R-:W-:-:S02]  /*47d0*/  IMAD.MOV.U32 R22, RZ, RZ, R14 ;  /* 0x000000ffff167224 */ /* 0x001fc400078e000e */
[----:B------:R-:W-:Y:S02]  /*47e0*/  IMAD.MOV.U32 R23, RZ, RZ, R15 ;  /* 0x000000ffff177224 */ /* 0x000fe400078e000f */
[----:B------:R-:W-:-:S03]  /*47f0*/  IMAD R14, R19, 0x8, R41 ;  /* 0x00000008130e7824 */ /* 0x000fc600078e0229 */
[----:B------:R1:W-:Y:S01]  /*4800*/  STS.64 [R65+-0x8], R22 ;  /* 0xfffff81641007388 */ /* 0x0003e20000000a00 */
[----:B------:R-:W-:Y:S05]  /*4810*/  @P0 BRA `(.L_x_58) ;  /* 0x0000000000b00947 */ /* 0x000fea0003800000 */
[----:B------:R-:W1:Y:S02]  /*4820*/  LDCU.64 UR6, c[0x0][0x398] ;  /* 0x00007300ff0677ac */ /* 0x000e640008000a00 */
[----:B-1----:R-:W-:-:S04]  /*4830*/  LEA R22, P0, R19, UR6, 0x3 ;  /* 0x0000000613167c11 */ /* 0x002fc8000f8018ff */
[----:B------:R-:W-:-:S05]  /*4840*/  LEA.HI.X R23, R19, UR7, RZ, 0x3, P0 ;  /* 0x0000000713177c11 */ /* 0x000fca00080f1cff */
[----:B------:R-:W2:Y:S01]  /*4850*/  LDG.E.64 R16, desc[UR8][R22.64] ;  /* 0x0000000816107981 */ /* 0x000ea2000c1e1b00 */
[----:B------:R-:W-:Y:S02]  /*4860*/  SHF.R.S32.HI R15, RZ, 0x1f, R43 ;  /* 0x0000001fff0f7819 */ /* 0x000fe4000001142b */
[----:B--2---:R-:W-:-:S05]  /*4870*/  IADD3 R16, P0, PT, -R43, R16, RZ ;  /* 0x000000102b107210 */ /* 0x004fca0007f1e1ff */
[----:B------:R-:W-:Y:S01]  /*4880*/  IMAD.X R17, R17, 0x1, ~R15, P0 ;  /* 0x0000000111117824 */ /* 0x000fe200000e0e0f */
[----:B------:R-:W-:Y:S01]  /*4890*/  ISETP.GE.AND P0, PT, R4, 0x1, PT ;  /* 0x000000010400780c */ /* 0x000fe20003f06270 */
[----:B------:R-:W-:-:S03]  /*48a0*/  IMAD.MOV.U32 R15, RZ, RZ, R38 ;  /* 0x000000ffff0f7224 */ /* 0x000fc600078e0026 */
[----:B------:R0:W-:Y:S09]  /*48b0*/  STS.64 [R14+0x9000], R16 ;  /* 0x009000100e007388 */ /* 0x0001f20000000a00 */
[----:B------:R-:W-:Y:S05]  /*48c0*/  @!P0 BRA `(.L_x_59) ;  /* 0x00000000006c8947 */ /* 0x000fea0003800000 */
[----:B------:R-:W-:Y:S01]  /*48d0*/  BSSY B0, `(.L_x_60) ;  /* 0x0000019000007945 */ /* 0x000fe20003800000 */
[----:B------:R-:W-:Y:S02]  /*48e0*/  IMAD.MOV.U32 R22, RZ, RZ, -0x1 ;  /* 0xffffffffff167424 */ /* 0x000fe400078e00ff */
[----:B------:R-:W-:Y:S02]  /*48f0*/  IMAD.MOV.U32 R23, RZ, RZ, R4 ;  /* 0x000000ffff177224 */ /* 0x000fe400078e0004 */
[----:B------:R-:W-:-:S07]  /*4900*/  IMAD.MOV.U32 R15, RZ, RZ, R38 ;  /* 0x000000ffff0f7224 */ /* 0x000fce00078e0026 */
.L_x_64:
[----:B0-----:R-:W0:Y:S01]  /*4910*/  LDC.64 R16, c[0x0][0x380] ;  /* 0x0000e000ff107b82 */ /* 0x001e220000000a00 */
[----:B------:R-:W-:Y:S01]  /*4920*/  VIADD R27, R23, 0xffffffff ;  /* 0xffffffff171b7836 */ /* 0x000fe20000000000 */
[----:B------:R-:W-:Y:S03]  /*4930*/  BSSY B2, `(.L_x_61) ;  /* 0x0000008000027945 */ /* 0x000fe60003800000 */
[----:B------:R-:W-:-:S04]  /*4940*/  IMAD R25, R27, 0x100, R19 ;  /* 0x000001001b197824 */ /* 0x000fc800078e0213 */
[----:B0-----:R-:W-:-:S07]  /*4950*/  IMAD.WIDE R16, R25, 0x4, R16 ;  /* 0x0000000419107825 */ /* 0x001fce00078e0210 */
.L_x_62:
[----:B------:R-:W-:Y:S05]  /*4960*/  YIELD ;  /* 0x0000000000007946 */ /* 0x000fea0003800000 */
[----:B------:R0:W-:Y:S06]  /*4970*/  MEMBAR.SC.CTA ;  /* 0x0000000000007992 */ /* 0x0001ec0000000000 */
[----:B0-----:R-:W2:Y:S02]  /*4980*/  LDG.E.STRONG.SYS R24, desc[UR8][R16.64] ;  /* 0x0000000810187981 */ /* 0x001ea4000c1f5900 */
[----:B--2---:R-:W-:-:S13]  /*4990*/  ISETP.NE.AND P0, PT, R24, RZ, PT ;  /* 0x000000ff1800720c */ /* 0x004fda0003f05270 */
[----:B------:R-:W-:Y:S05]  /*49a0*/  @!P0 BRA `(.L_x_62) ;  /* 0xfffffffc00ec8947 */ /* 0x000fea000383ffff */
[----:B------:R-:W-:Y:S05]  /*49b0*/  BSYNC B2 ;  /* 0x0000000000027941 */ /* 0x000fea0003800000 */
.L_x_61:
[----:B------:R-:W-:Y:S01]  /*49c0*/  BSSY.RECONVERGENT B2, `(.L_x_63) ;  /* 0x0000006000027945 */ /* 0x000fe20003800200 */
[C---:B------:R-:W-:Y:S02]  /*49d0*/  ISETP.GT.AND P0, PT, R24.reuse, -0x1, PT ;  /* 0xffffffff1800780c */ /* 0x040fe40003f04270 */
[----:B------:R-:W-:Y:S01]  /*49e0*/  LOP3.LUT R24, R24, 0x3fffffff, RZ, 0xc0, !PT ;  /* 0x3fffffff18187812 */ /* 0x000fe200078ec0ff */
[----:B------:R-:W-:Y:S05]  /*49f0*/  WARPSYNC.EXCLUSIVE R22 ;  /* 0x0000000016007348 */ /* 0x000fea0003a00000 */
[----:B------:R-:W-:-:S05]  /*4a00*/  IMAD.IADD R15, R24, 0x1, R15 ;  /* 0x00000001180f7824 */ /* 0x000fca00078e020f */
[----:B------:R-:W-:-:S07]  /*4a10*/  VOTE.ANY R22, PT, P0 ;  /* 0x0000000000167806 */ /* 0x000fce00000e0100 */
[----:B------:R-:W-:Y:S05]  /*4a20*/  BSYNC.RECONVERGENT B2 ;  /* 0x0000000000027941 */ /* 0x000fea0003800200 */
.L_x_63:
[----:B------:R-:W-:Y:S01]  /*4a30*/  ISETP.GT.U32.AND P1, PT, R23, 0x1, PT ;  /* 0x000000011700780c */ /* 0x000fe20003f24070 */
[----:B------:R-:W-:-:S12]  /*4a40*/  IMAD.MOV.U32 R23, RZ, RZ, R27 ;  /* 0x000000ffff177224 */ /* 0x000fd800078e001b */
[----:B------:R-:W-:Y:S05]  /*4a50*/  @P0 BRA P1, `(.L_x_64) ;  /* 0xfffffffc00ac0947 */ /* 0x000fea000083ffff */
[----:B------:R-:W-:Y:S05]  /*4a60*/  BSYNC B0 ;  /* 0x0000000000007941 */ /* 0x000fea0003800000 */
.L_x_60:
[----:B------:R1:W2:Y:S02]  /*4a70*/  LDS.64 R16, [R14+0x9000] ;  /* 0x009000000e107984 */ /* 0x0002a40000000a00 */
.L_x_59:
[C---:B------:R-:W-:Y:S01]  /*4a80*/  IMAD.IADD R23, R15.reuse, 0x1, -R38 ;  /* 0x000000010f177824 */ /* 0x040fe200078e0a26 */
[----:B------:R-:W-:-:S04]  /*4a90*/  LOP3.LUT R15, R15, 0x80000000, RZ, 0xfc, !PT ;  /* 0x800000000f0f7812 */ /* 0x000fc800078efcff */
[C---:B0-2---:R-:W-:Y:S01]  /*4aa0*/  IADD3 R16, P0, PT, R23.reuse, R16, RZ ;  /* 0x0000001017107210 */ /* 0x045fe20007f1e0ff */
[----:B------:R0:W-:Y:S03]  /*4ab0*/  STG.E.STRONG.SYS desc[UR8][R20.64], R15 ;  /* 0x0000000f14007986 */ /* 0x0001e6000c115908 */
[----:B------:R-:W-:-:S05]  /*4ac0*/  LEA.HI.X.SX32 R17, R23, R17, 0x1, P0 ;  /* 0x0000001117117211 */ /* 0x000fca00000f0eff */
[----:B------:R0:W-:Y:S04]  /*4ad0*/  STS.64 [R14+0x9000], R16 ;  /* 0x009000100e007388 */ /* 0x0001e80000000a00 */
.L_x_58:
[----:B------:R-:W-:Y:S05]  /*4ae0*/  BSYNC B1 ;  /* 0x0000000000017941 */ /* 0x000fea0003800000 */
.L_x_57:
[----:B-1----:R-:W1:Y:S08]  /*4af0*/  LDC R22, c[0x0][0x3c0] ;  /* 0x0000f000ff167b82 */ /* 0x002e700000000800 */
[----:B0-----:R-:W0:Y:S01]  /*4b00*/  LDC.64 R20, c[0x0][0x390] ;  /* 0x0000e400ff147b82 */ /* 0x001e220000000a00 */
[----:B-1----:R-:W-:Y:S02]  /*4b10*/  ISETP.GE.AND P0, PT, R39, R22, PT ;  /* 0x000000162700720c */ /* 0x002fe40003f06270 */
[----:B0-----:R-:W-:-:S04]  /*4b20*/  ISETP.EQ.U32.AND P1, PT, R20, RZ, PT ;  /* 0x000000ff1400720c */ /* 0x001fc80003f22070 */
[----:B------:R-:W-:-:S04]  /*4b30*/  ISETP.EQ.OR.EX P0, PT, R21, RZ, !P0, P1 ;  /* 0x000000ff1500720c */ /* 0x000fc80004702710 */
[----:B------:R-:W-:-:S13]  /*4b40*/  ISETP.GT.U32.OR P0, PT, R19, 0xff, P0 ;  /* 0x000000ff1300780c */ /* 0x000fda0000704470 */
[----:B------:R-:W-:Y:S05]  /*4b50*/  @P0 BRA `(.L_x_65) ;  /* 0x0000000000200947 */ /* 0x000fea0003800000 */
[----:B------:R-:W0:Y:S01]  /*4b60*/  LDS.64 R16, [R14+0x9000] ;  /* 0x009000000e107984 */ /* 0x000e220000000a00 */
[C---:B------:R-:W-:Y:S02]  /*4b70*/  LEA R20, P2, R19.reuse, R20, 0x3 ;  /* 0x0000001413147211 */ /* 0x040fe400078418ff */
[--C-:B------:R-:W-:Y:S02]  /*4b80*/  SHF.R.S32.HI R15, RZ, 0x1f, R38.reuse ;  /* 0x0000001fff0f7819 */ /* 0x100fe40000011426 */
[----:B------:R-:W-:Y:S02]  /*4b90*/  LEA.HI.X R21, R19, R21, RZ, 0x3, P2 ;  /* 0x0000001513157211 */ /* 0x000fe400010f1cff */
[----:B0-----:R-:W-:Y:S02]  /*4ba0*/  IADD3 R16, P0, P1, R16, R43, R38 ;  /* 0x0000002b10107210 */ /* 0x001fe4000791e026 */
[----:B------:R-:W-:-:S04]  /*4bb0*/  SHF.R.S32.HI R43, RZ, 0x1f, R43 ;  /* 0x0000001fff2b7819 */ /* 0x000fc8000001142b */
[----:B------:R-:W-:-:S05]  /*4bc0*/  IADD3.X R17, PT, PT, R17, R43, R15, P0, P1 ;  /* 0x0000002b11117210 */ /* 0x000fca00007e240f */
[----:B------:R0:W-:Y:S02]  /*4bd0*/  STG.E.64 desc[UR8][R20.64], R16 ;  /* 0x0000001014007986 */ /* 0x0001e4000c101b08 */
.L_x_65:
[----:B------:R-:W-:Y:S01]  /*4be0*/  ISETP.GT.AND P5, PT, R39, R22, PT ;  /* 0x000000162700720c */ /* 0x000fe20003fa4270 */
[----:B------:R-:W-:Y:S05]  /*4bf0*/  WARPSYNC.ALL ;  /* 0x0000000000007948 */ /* 0x000fea0003800000 */
[----:B------:R-:W-:Y:S07]  /*4c00*/  BAR.SYNC.DEFER_BLOCKING 0x0 ;  /* 0x0000000000007b1d */ /* 0x000fee0000010000 */
[----:B------:R-:W-:Y:S05]  /*4c10*/  @P5 BRA `(.L_x_66) ;  /* 0x00000008001c5947 */ /* 0x000fea0003800000 */
[----:B0-----:R-:W0:Y:S01]  /*4c20*/  LDS.64 R16, [R14] ;  /* 0x000000000e107984 */ /* 0x001e220000000a00 */
[----:B------:R-:W0:Y:S01]  /*4c30*/  LDCU UR5, c[0x0][0x3c4] ;  /* 0x00007880ff0577ac */ /* 0x000e220008000800 */
[----:B------:R-:W1:Y:S01]  /*4c40*/  LDCU.64 UR6, c[0x0][0x3a0] ;  /* 0x00007400ff0677ac */ /* 0x000e620008000a00 */
[----:B0-----:R-:W-:-:S04]  /*4c50*/  SHF.R.U64 R18, R16, UR5, R17 ;  /* 0x0000000510127c19 */ /* 0x001fc80008001211 */
[----:B------:R-:W-:-:S05]  /*4c60*/  LOP3.LUT R18, R18, UR4, RZ, 0x30, !PT ;  /* 0x0000000412127c12 */ /* 0x000fca000f8e30ff */
[----:B------:R-:W-:-:S05]  /*4c70*/  IMAD R15, R18, 0x8, R41 ;  /* 0x00000008120f7824 */ /* 0x000fca00078e0229 */
[----:B------:R-:W0:Y:S02]  /*4c80*/  LDS.64 R20, [R15+0x9000] ;  /* 0x009000000f147984 */ /* 0x000e240000000a00 */
[----:B0-----:R-:W-:-:S05]  /*4c90*/  IADD3 R18, P0, PT, R20, R19, RZ ;  /* 0x0000001314127210 */ /* 0x001fca0007f1e0ff */
[----:B------:R-:W-:Y:S01]  /*4ca0*/  IMAD.X R21, RZ, RZ, R21, P0 ;  /* 0x000000ffff157224 */ /* 0x000fe200000e0615 */
[----:B-1----:R-:W-:-:S04]  /*4cb0*/  LEA R24, P0, R18, UR6, 0x3 ;  /* 0x0000000612187c11 */ /* 0x002fc8000f8018ff */
[----:B------:R-:W-:-:S05]  /*4cc0*/  LEA.HI.X R25, R18, UR7, R21, 0x3, P0 ;  /* 0x0000000712197c11 */ /* 0x000fca00080f1c15 */
[----:B------:R-:W-:Y:S01]  /*4cd0*/  STG.E.64 desc[UR8][R24.64], R16 ;  /* 0x0000001018007986 */ /* 0x000fe2000c101b08 */
[----:B------:R-:W-:-:S03]  /*4ce0*/  NOP ;  /* 0x0000000000007918 */ /* 0x000fc60000000000 */
[----:B------:R-:W0:Y:S02]  /*4cf0*/  LDS.64 R20, [R14+0xc00] ;  /* 0x000c00000e147984 */ /* 0x000e240000000a00 */
[----:B0-----:R-:W-:-:S04]  /*4d00*/  SHF.R.U64 R18, R20, UR5, R21 ;  /* 0x0000000514127c19 */ /* 0x001fc80008001215 */
[----:B------:R-:W-:-:S05]  /*4d10*/  LOP3.LUT R18, R18, UR4, RZ, 0x30, !PT ;  /* 0x0000000412127c12 */ /* 0x000fca000f8e30ff */
[----:B------:R-:W-:-:S06]  /*4d20*/  IMAD R22, R18, 0x8, R41 ;  /* 0x0000000812167824 */ /* 0x000fcc00078e0229 */
[----:B------:R-:W0:Y:S02]  /*4d30*/  LDS.64 R22, [R22+0x9000] ;  /* 0x0090000016167984 */ /* 0x000e240000000a00 */
[----:B0-----:R-:W-:-:S05]  /*4d40*/  IADD3 R15, P0, PT, R22, R19, RZ ;  /* 0x00000013160f7210 */ /* 0x001fca0007f1e0ff */
[----:B------:R-:W-:Y:S01]  /*4d50*/  IMAD.X R18, RZ, RZ, R23, P0 ;  /* 0x000000ffff127224 */ /* 0x000fe200000e0617 */
[----:B------:R-:W-:-:S04]  /*4d60*/  LEA R26, P0, R15, UR6, 0x3 ;  /* 0x000000060f1a7c11 */ /* 0x000fc8000f8018ff */
        /* <DEDUP_REMOVED lines=111> */
[----:B------:R0:W-:Y:S01]  /*5460*/  STG.E.64 desc[UR8][R18.64+0x8400], R20 ;  /* 0x0084001412007986 */ /* 0x0001e2000c101b08 */
[----:B------:R-:W-:Y:S01]  /*5470*/  NOP ;  /* 0x0000000000007918 */ /* 0x000fe20000000000 */
[----:B------:R-:W-:Y:S05]  /*5480*/  BRA `(.L_x_67) ;  /* 0x0000000c00607947 */ /* 0x000fea0003800000 */
.L_x_66:
[----:B------:R-:W-:Y:S01]  /*5490*/  IMAD R15, R4, -0x1200, R22 ;  /* 0xffffee00040f7824 */ /* 0x000fe200078e0216 */
[----:B------:R-:W-:Y:S01]  /*54a0*/  BSSY.RECONVERGENT B0, `(.L_x_68) ;  /* 0x000001a000007945 */ /* 0x000fe20003800200 */
[C---:B0-----:R-:W-:Y:S02]  /*54b0*/  VIADD R16, R19.reuse, 0x180 ;  /* 0x0000018013107836 */ /* 0x041fe40000000000 */
[C---:B------:R-:W-:Y:S01]  /*54c0*/  VIADD R20, R19.reuse, 0x300 ;  /* 0x0000030013147836 */ /* 0x040fe20000000000 */
[CC--:B------:R-:W-:Y:S01]  /*54d0*/  ISETP.GE.AND P2, PT, R19.reuse, R15.reuse, PT ;  /* 0x0000000f1300720c */ /* 0x0c0fe20003f46270 */
[C---:B------:R-:W-:Y:S01]  /*54e0*/  VIADD R22, R19.reuse, 0x480 ;  /* 0x0000048013167836 */ /* 0x040fe20000000000 */
[-C--:B------:R-:W-:Y:S01]  /*54f0*/  ISETP.GE.AND P1, PT, R16, R15.reuse, PT ;  /* 0x0000000f1000720c */ /* 0x080fe20003f26270 */
[C---:B------:R-:W-:Y:S01]  /*5500*/  VIADD R16, R19.reuse, 0x600 ;  /* 0x0000060013107836 */ /* 0x040fe20000000000 */
[-C--:B------:R-:W-:Y:S01]  /*5510*/  ISETP.GE.AND P0, PT, R20, R15.reuse, PT ;  /* 0x0000000f1400720c */ /* 0x080fe20003f06270 */
[C---:B------:R-:W-:Y:S01]  /*5520*/  VIADD R20, R19.reuse, 0x780 ;  /* 0x0000078013147836 */ /* 0x040fe20000000000 */
[-C--:B------:R-:W-:Y:S01]  /*5530*/  ISETP.GE.AND P6, PT, R22, R15.reuse, PT ;  /* 0x0000000f1600720c */ /* 0x080fe20003fc6270 */
[----:B------:R-:W-:Y:S01]  /*5540*/  VIADD R24, R19, 0x900 ;  /* 0x0000090013187836 */ /* 0x000fe20000000000 */
[----:B------:R-:W-:-:S02]  /*5550*/  ISETP.GE.AND P4, PT, R16, R15, PT ;  /* 0x0000000f1000720c */ /* 0x000fc40003f86270 */
[----:B------:R-:W-:-:S03]  /*5560*/  ISETP.GE.AND P3, PT, R20, R15, PT ;  /* 0x0000000f1400720c */ /* 0x000fc60003f66270 */
[----:B------:R-:W-:Y:S10]  /*5570*/  @P2 BRA `(.L_x_69) ;  /* 0x0000000000302947 */ /* 0x000ff40003800000 */
[----:B------:R-:W0:Y:S01]  /*5580*/  LDS.64 R16, [R14] ;  /* 0x000000000e107984 */ /* 0x000e220000000a00 */
        /* <DEDUP_REMOVED lines=10> */
[----:B------:R0:W-:Y:S04]  /*5630*/  STG.E.64 desc[UR8][R20.64], R16 ;  /* 0x0000001014007986 */ /* 0x0001e8000c101b08 */
.L_x_69:
[----:B------:R-:W-:Y:S05]  /*5640*/  BSYNC.RECONVERGENT B0 ;  /* 0x0000000000007941 */ /* 0x000fea0003800200 */
.L_x_68:
[----:B------:R-:W-:Y:S01]  /*5650*/  NOP ;  /* 0x0000000000007918 */ /* 0x000fe20000000000 */
[----:B------:R-:W-:Y:S01]  /*5660*/  BSSY.RECONVERGENT B0, `(.L_x_70) ;  /* 0x0000010000007945 */ /* 0x000fe20003800200 */
[----:B------:R-:W-:Y:S01]  /*5670*/  ISETP.GE.AND P2, PT, R24, R15, PT ;  /* 0x0000000f1800720c */ /* 0x000fe20003f46270 */
[----:B------:R-:W-:Y:S02]  /*5680*/  VIADD R24, R19, 0xa80 ;  /* 0x00000a8013187836 */ /* 0x000fe40000000000 */
[----:B------:R-:W-:Y:S10]  /*5690*/  @P1 BRA `(.L_x_71) ;  /* 0x0000000000301947 */ /* 0x000ff40003800000 */
[----:B0-----:R-:W0:Y:S01]  /*56a0*/  LDS.64 R16, [R14+0xc00] ;  /* 0x000c00000e107984 */ /* 0x001e220000000a00 */
        /* <DEDUP_REMOVED lines=11> */
.L_x_71:
[----:B------:R-:W-:Y:S05]  /*5760*/  BSYNC.RECONVERGENT B0 ;  /* 0x0000000000007941 */ /* 0x000fea0003800200 */
.L_x_70:
[----:B------:R-:W-:Y:S01]  /*5770*/  NOP ;  /* 0x0000000000007918 */ /* 0x000fe20000000000 */
[----:B------:R-:W-:Y:S01]  /*5780*/  BSSY.RECONVERGENT B0, `(.L_x_72) ;  /* 0x0000010000007945 */ /* 0x000fe20003800200 */
[----:B------:R-:W-:Y:S02]  /*5790*/  ISETP.GE.AND P1, PT, R24, R15, PT ;  /* 0x0000000f1800720c */ /* 0x000fe40003f26270 */
[----:B------:R-:W-:Y:S01]  /*57a0*/  LOP3.LUT R24, R19, 0xc00, RZ, 0xfc, !PT ;  /* 0x00000c0013187812 */ /* 0x000fe200078efcff */
[----:B------:R-:W-:Y:S10]  /*57b0*/  @P0 BRA `(.L_x_73) ;  /* 0x0000000000300947 */ /* 0x000ff40003800000 */
[----:B01----:R-:W0:Y:S01]  /*57c0*/  LDS.64 R16, [R14+0x1800] ;  /* 0x001800000e107984 */ /* 0x003e220000000a00 */
        /* <DEDUP_REMOVED lines=11> */
.L_x_73:
[----:B------:R-:W-:Y:S05]  /*5880*/  BSYNC.RECONVERGENT B0 ;  /* 0x0000000000007941 */ /* 0x000fea0003800200 */
.L_x_72:
[----:B------:R-:W-:Y:S01]  /*5890*/  NOP ;  /* 0x0000000000007918 */ /* 0x000fe20000000000 */
[----:B------:R-:W-:Y:S01]  /*58a0*/  BSSY.RECONVERGENT B0, `(.L_x_74) ;  /* 0x0000010000007945 */ /* 0x000fe20003800200 */
[----:B------:R-:W-:Y:S01]  /*58b0*/  ISETP.GE.AND P0, PT, R24, R15, PT ;  /* 0x0000000f1800720c */ /* 0x000fe20003f06270 */
[----:B------:R-:W-:Y:S02]  /*58c0*/  VIADD R24, R19, 0xd80 ;  /* 0x00000d8013187836 */ /* 0x000fe40000000000 */
[----:B------:R-:W-:Y:S10]  /*58d0*/  @P6 BRA `(.L_x_75) ;  /* 0x0000000000306947 */ /* 0x000ff40003800000 */
[----:B012---:R-:W0:Y:S01]  /*58e0*/  LDS.64 R16, [R14+0x2400] ;  /* 0x002400000e107984 */ /* 0x007e220000000a00 */
        /* <DEDUP_REMOVED lines=11> */
.L_x_75:
[----:B------:R-:W-:Y:S05]  /*59a0*/  BSYNC.RECONVERGENT B0 ;  /* 0x0000000000007941 */ /* 0x000fea0003800200 */
.L_x_74:
[----:B------:R-:W-:Y:S01]  /*59b0*/  NOP ;  /* 0x0000000000007918 */ /* 0x000fe20000000000 */
[----:B------:R-:W-:Y:S01]  /*59c0*/  BSSY.RECONVERGENT B0, `(.L_x_76) ;  /* 0x0000010000007945 */ /* 0x000fe20003800200 */
[----:B------:R-:W-:Y:S01]  /*59d0*/  ISETP.GE.AND P6, PT, R24, R15, PT ;  /* 0x0000000f1800720c */ /* 0x000fe20003fc6270 */
[----:B------:R-:W-:Y:S02]  /*59e0*/  VIADD R24, R19, 0xf00 ;  /* 0x00000f0013187836 */ /* 0x000fe40000000000 */
[----:B------:R-:W-:Y:S10]  /*59f0*/  @P4 BRA `(.L_x_77) ;  /* 0x0000000000304947 */ /* 0x000ff40003800000 */
[----:B0123--:R-:W0:Y:S01]  /*5a00*/  LDS.64 R16, [R14+0x3000] ;  /* 0x003000000e107984 */ /* 0x00fe220000000a00 */
        /* <DEDUP_REMOVED lines=11> */
.L_x_77:
[----:B------:R-:W-:Y:S05]  /*5ac0*/  BSYNC.RECONVERGENT B0 ;  /* 0x0000000000007941 */ /* 0x000fea0003800200 */
.L_x_76:
[----:B------:R-:W-:Y:S01]  /*5ad0*/  NOP ;  /* 0x0000000000007918 */ /* 0x000fe20000000000 */
[----:B------:R-:W-:Y:S01]  /*5ae0*/  BSSY.RECONVERGENT B0, `(.L_x_78) ;  /* 0x0000010000007945 */ /* 0x000fe20003800200 */
[----:B------:R-:W-:Y:S01]  /*5af0*/  ISETP.GE.AND P4, PT, R24, R15, PT ;  /* 0x0000000f1800720c */ /* 0x000fe20003f86270 */
[----:B------:R-:W-:Y:S02]  /*5b00*/  VIADD R24, R19, 0x1080 ;  /* 0x0000108013187836 */ /* 0x000fe40000000000 */
[----:B------:R-:W-:Y:S10]  /*5b10*/  @P3 BRA `(.L_x_79) ;  /* 0x0000000000303947 */ /* 0x000ff40003800000 */
[----:B01234-:R-:W0:Y:S01]  /*5b20*/  LDS.64 R16, [R14+0x3c00] ;  /* 0x003c00000e107984 */ /* 0x01fe220000000a00 */
        /* <DEDUP_REMOVED lines=11> */
.L_x_79:
[----:B------:R-:W-:Y:S05]  /*5be0*/  BSYNC.RECONVERGENT B0 ;  /* 0x0000000000007941 */ /* 0x000fea0003800200 */
.L_x_78:
[----:B------:R-:W-:Y:S01]  /*5bf0*/  NOP ;  /* 0x0000000000007918 */ /* 0x000fe20000000000 */
[----:B------:R-:W-:Y:S01]  /*5c00*/  BSSY.RECONVERGENT B0, `(.L_x_80) ;  /* 0x000000f000007945 */ /* 0x000fe20003800200 */
[----:B------:R-:W-:-:S03]  /*5c10*/  ISETP.GE.AND P3, PT, R24, R15, PT ;  /* 0x0000000f1800720c */ /* 0x000fc60003f66270 */
        /* <DEDUP_REMOVED lines=13> */
.L_x_81:
[----:B------:R-:W-:Y:S05]  /*5cf0*/  BSYNC.RECONVERGENT B0 ;  /* 0x0000000000007941 */ /* 0x000fea0003800200 */
.L_x_80:
[----:B------:R-:W-:Y:S01]  /*5d00*/  NOP ;  /* 0x0000000000007918 */ /* 0x000fe20000000000 */
[----:B------:R-:W-:Y:S04]  /*5d10*/  BSSY.RECONVERGENT B0, `(.L_x_82) ;  /* 0x000000e000007945 */ /* 0x000fe80003800200 */
[----:B------:R-:W-:Y:S05]  /*5d20*/  @P1 BRA `(.L_x_83) ;  /* 0x0000000000301947 */ /* 0x000fea0003800000 */
        /* <DEDUP_REMOVED lines=12> */
.L_x_83:
[----:B------:R-:W-:Y:S05]  /*5df0*/  BSYNC.RECONVERGENT B0 ;  /* 0x0000000000007941 */ /* 0x000fea0003800200 */
.L_x_82:
        /* <DEDUP_REMOVED lines=15> */
.L_x_85:
[----:B------:R-:W-:Y:S05]  /*5ef0*/  BSYNC.RECONVERGENT B0 ;  /* 0x0000000000007941 */ /* 0x000fea0003800200 */
.L_x_84:
        /* <DEDUP_REMOVED lines=15> */
.L_x_87:
[----:B------:R-:W-:Y:S05]  /*5ff0*/  BSYNC.RECONVERGENT B0 ;  /* 0x0000000000007941 */ /* 0x000fea0003800200 */
.L_x_86:
        /* <DEDUP_REMOVED lines=15> */
.L_x_89:
[----:B------:R-:W-:Y:S05]  /*60f0*/  BSYNC.RECONVERGENT B0 ;  /* 0x0000000000007941 */ /* 0x000fea0003800200 */
.L_x_88:
        /* <DEDUP_REMOVED lines=8> */
[----:B------:R-:W-:-:S06]  /*6180*/  IMAD R20, R18, 0x8, R41 ;  /* 0x0000000812147824 */ /* 0x000fcc00078e0229 */
[----:B------:R-:W0:Y:S02]  /*6190*/  LDS.64 R20, [R20+0x9000] ;  /* 0x0090000014147984 */ /* 0x000e240000000a00 */
[----:B0-----:R-:W-:-:S05]  /*61a0*/  IADD3 R19, P0, PT, R20, R19, RZ ;  /* 0x0000001314137210 */ /* 0x001fca0007f1e0ff */
[----:B------:R-:W-:Y:S01]  /*61b0*/  IMAD.X R22, RZ, RZ, R21, P0 ;  /* 0x000000ffff167224 */ /* 0x000fe200000e0615 */
[----:B-1----:R-:W-:-:S04]  /*61c0*/  LEA R18, P0, R19, UR6, 0x3 ;  /* 0x0000000613127c11 */ /* 0x002fc8000f8018ff */
[----:B------:R-:W-:-:S05]  /*61d0*/  LEA.HI.X R19, R19, UR7, R22, 0x3, P0 ;  /* 0x0000000713137c11 */ /* 0x000fca00080f1c16 */
[----:B------:R0:W-:Y:S04]  /*61e0*/  STG.E.64 desc[UR8][R18.64+0x8400], R16 ;  /* 0x0084001012007986 */ /* 0x0001e8000c101b08 */
.L_x_91:
[----:B------:R-:W-:Y:S05]  /*61f0*/  BSYNC.RECONVERGENT B0 ;  /* 0x0000000000007941 */ /* 0x000fea0003800200 */
.L_x_90:
[----:B------:R-:W-:Y:S01]  /*6200*/  NOP ;  /* 0x0000000000007918 */ /* 0x000fe20000000000 */
.L_x_67:
[----:B------:R-:W1:Y:S01]  /*6210*/  LDS.64 R38, [R14] ;  /* 0x000000000e267984 */ /* 0x000e620000000a00 */
[----:B------:R-:W1:Y:S03]  /*6220*/  LDCU UR5, c[0x0][0x3c4] ;  /* 0x00007880ff0577ac */ /* 0x000e660008000800 */
[----:B------:R-:W2:Y:S04]  /*6230*/  LDS.64 R40, [R14+0xc00] ;  /* 0x000c00000e287984 */ /* 0x000ea80000000a00 */
[----:B------:R-:W0:Y:S04]  /*6240*/  LDS.64 R42, [R14+0x1800] ;  /* 0x001800000e2a7984 */ /* 0x000e280000000a00 */
[----:B------:R-:W0:Y:S04]  /*6250*/  LDS.64 R44, [R14+0x2400] ;  /* 0x002400000e2c7984 */ /* 0x000e280000000a00 */
[----:B------:R-:W0:Y:S04]  /*6260*/  LDS.64 R46, [R14+0x3000] ;  /* 0x003000000e2e7984 */ /* 0x000e280000000a00 */
[----:B------:R-:W0:Y:S04]  /*6270*/  LDS.64 R48, [R14+0x3c00] ;  /* 0x003c00000e307984 */ /* 0x000e280000000a00 */
[----:B------:R-:W0:Y:S04]  /*6280*/  LDS.64 R50, [R14+0x4800] ;  /* 0x004800000e327984 */ /* 0x000e280000000a00 */
[----:B------:R-:W0:Y:S04]  /*6290*/  LDS.64 R52, [R14+0x5400] ;  /* 0x005400000e347984 */ /* 0x000e280000000a00 */
[----:B------:R-:W0:Y:S04]  /*62a0*/  LDS.64 R54, [R14+0x6000] ;  /* 0x006000000e367984 */ /* 0x000e280000000a00 */
[----:B------:R-:W0:Y:S04]  /*62b0*/  LDS.64 R56, [R14+0x6c00] ;  /* 0x006c00000e387984 */ /* 0x000e280000000a00 */
[----:B------:R-:W0:Y:S01]  /*62c0*/  LDS.64 R58, [R14+0x7800] ;  /* 0x007800000e3a7984 */ /* 0x000e220000000a00 */
[----:B-1----:R-:W-:-:S03]  /*62d0*/  SHF.R.U64 R68, R38, UR5, R39 ;  /* 0x0000000526447c19 */ /* 0x002fc60008001227 */
[----:B------:R1:W1:Y:S01]  /*62e0*/  LDS.64 R60, [R14+0x8400] ;  /* 0x008400000e3c7984 */ /* 0x0002620000000a00 */
[----:B--2---:R-:W-:-:S03]  /*62f0*/  SHF.R.U64 R66, R40, UR5, R41 ;  /* 0x0000000528427c19 */ /* 0x004fc60008001229 */
[----:B0--34-:R0:W5:Y:S01]  /*6300*/  @!P5 LDG.E.64 R16, desc[UR8][R2.64+0x100] ;  /* 0x000100080210d981 */ /* 0x019162000c1e1b00 */
[----:B------:R-:W-:-:S03]  /*6310*/  SHF.R.U64 R64, R42, UR5, R43 ;  /* 0x000000052a407c19 */ /* 0x000fc6000800122b */
[----:B-1----:R0:W5:Y:S01]  /*6320*/  @!P5 LDG.E.64 R14, desc[UR8][R2.64] ;  /* 0x00000008020ed981 */ /* 0x002162000c1e1b00 */
[----:B------:R-:W-:-:S03]  /*6330*/  SHF.R.U64 R62, R44, UR5, R45 ;  /* 0x000000052c3e7c19 */ /* 0x000fc6000800122d */
[----:B------:R0:W5:Y:S01]  /*6340*/  @!P5 LDG.E.64 R18, desc[UR8][R2.64+0x200] ;  /* 0x000200080212d981 */ /* 0x000162000c1e1b00 */
[----:B------:R-:W-:-:S03]  /*6350*/  SHF.R.U64 R45, R46, UR5, R47 ;  /* 0x000000052e2d7c19 */ /* 0x000fc6000800122f */
[----:B------:R0:W5:Y:S01]  /*6360*/  @!P5 LDG.E.64 R20, desc[UR8][R2.64+0x300] ;  /* 0x000300080214d981 */ /* 0x000162000c1e1b00 */
[----:B------:R-:W-:Y:S02]  /*6370*/  SHF.R.U64 R44, R48, UR5, R49 ;  /* 0x00000005302c7c19 */ /* 0x000fe40008001231 */
[----:B------:R-:W1:Y:S01]  /*6380*/  LDC R49, c[0x0][0x3c0] ;  /* 0x0000f000ff317b82 */ /* 0x000e620000000800 */
[----:B------:R0:W5:Y:S01]  /*6390*/  @!P5 LDG.E.64 R22, desc[UR8][R2.64+0x400] ;  /* 0x000400080216d981 */ /* 0x000162000c1e1b00 */
[----:B------:R-:W-:-:S03]  /*63a0*/  SHF.R.U64 R43, R50, UR5, R51 ;  /* 0x00000005322b7c19 */ /* 0x000fc60008001233 */
        /* <DEDUP_REMOVED lines=10> */
[----:B------:R0:W5:Y:S04]  /*6450*/  @!P5 LDG.E.64 R34, desc[UR8][R2.64+0xa00] ;  /* 0x000a00080222d981 */ /* 0x000168000c1e1b00 */
[----:B------:R0:W5:Y:S01]  /*6460*/  @!P5 LDG.E.64 R36, desc[UR8][R2.64+0xb00] ;  /* 0x000b00080224d981 */ /* 0x000162000c1e1b00 */
[----:B------:R-:W-:Y:S02]  /*6470*/  LOP3.LUT R50, R68, UR4, RZ, 0x30, !PT ;  /* 0x0000000444327c12 */ /* 0x000fe4000f8e30ff */
[----:B------:R-:W-:Y:S02]  /*6480*/  LOP3.LUT R48, R66, UR4, RZ, 0x30, !PT ;  /* 0x0000000442307c12 */ /* 0x000fe4000f8e30ff */
[----:B------:R-:W-:Y:S02]  /*6490*/  LOP3.LUT R47, R64, UR4, RZ, 0x30, !PT ;  /* 0x00000004402f7c12 */ /* 0x000fe4000f8e30ff */
[----:B------:R-:W-:-:S02]  /*64a0*/  LOP3.LUT R46, R62, UR4, RZ, 0x30, !PT ;  /* 0x000000043e2e7c12 */ /* 0x000fc4000f8e30ff */
[----:B------:R-:W-:Y:S02]  /*64b0*/  LOP3.LUT R45, R45, UR4, RZ, 0x30, !PT ;  /* 0x000000042d2d7c12 */ /* 0x000fe4000f8e30ff */
[----:B------:R-:W-:Y:S02]  /*64c0*/  LOP3.LUT R44, R44, UR4, RZ, 0x30, !PT ;  /* 0x000000042c2c7c12 */ /* 0x000fe4000f8e30ff */
[----:B------:R-:W-:Y:S02]  /*64d0*/  LOP3.LUT R43, R43, UR4, RZ, 0x30, !PT ;  /* 0x000000042b2b7c12 */ /* 0x000fe4000f8e30ff */
[----:B------:R-:W-:Y:S02]  /*64e0*/  LOP3.LUT R42, R42, UR4, RZ, 0x30, !PT ;  /* 0x000000042a2a7c12 */ /* 0x000fe4000f8e30ff */
[----:B------:R-:W-:Y:S02]  /*64f0*/  LOP3.LUT R41, R41, UR4, RZ, 0x30, !PT ;  /* 0x0000000429297c12 */ /* 0x000fe4000f8e30ff */
[----:B------:R-:W-:-:S02]  /*6500*/  LOP3.LUT R40, R40, UR4, RZ, 0x30, !PT ;  /* 0x0000000428287c12 */ /* 0x000fc4000f8e30ff */
[----:B------:R-:W-:Y:S02]  /*6510*/  LOP3.LUT R39, R39, UR4, RZ, 0x30, !PT ;  /* 0x0000000427277c12 */ /* 0x000fe4000f8e30ff */
[----:B------:R-:W-:Y:S01]  /*6520*/  LOP3.LUT R38, R38, UR4, RZ, 0x30, !PT ;  /* 0x0000000426267c12 */ /* 0x000fe2000f8e30ff */
[----:B01----:R-:W-:Y:S06]  /*6530*/  @!P5 BRA `(.L_x_92) ;  /* 0x000000000090d947 */ /* 0x003fec0003800000 */
[----:B------:R-:W-:Y:S02]  /*6540*/  IMAD R51, R4, -0x1200, R49 ;  /* 0xffffee0004337824 */ /* 0x000fe400078e0231 */
        /* <DEDUP_REMOVED lines=13> */
[----:B-----5:R0:W5:Y:S01]  /*6620*/  @!P3 LDG.E.64 R14, desc[UR8][R2.64] ;  /* 0x00000008020eb981 */ /* 0x020162000c1e1b00 */
[-C--:B------:R-:W-:Y:S01]  /*6630*/  ISETP.GE.AND P3, PT, R52, R51.reuse, PT ;  /* 0x000000333400720c */ /* 0x080fe20003f66270 */
[----:B------:R-:W-:Y:S02]  /*6640*/  VIADD R52, R0, 0x100 ;  /* 0x0000010000347836 */ /* 0x000fe40000000000 */
[----:B------:R0:W5:Y:S01]  /*6650*/  @!P4 LDG.E.64 R16, desc[UR8][R2.64+0x100] ;  /* 0x000100080210c981 */ /* 0x000162000c1e1b00 */
[----:B------:R-:W-:Y:S01]  /*6660*/  ISETP.GE.AND P4, PT, R54, R51, PT ;  /* 0x000000333600720c */ /* 0x000fe20003f86270 */
[----:B------:R-:W-:-:S02]  /*6670*/  VIADD R54, R0, 0x120 ;  /* 0x0000012000367836 */ /* 0x000fc40000000000 */
[----:B------:R0:W5:Y:S01]  /*6680*/  @!P6 LDG.E.64 R18, desc[UR8][R2.64+0x200] ;  /* 0x000200080212e981 */ /* 0x000162000c1e1b00 */
[-C--:B------:R-:W-:Y:S01]  /*6690*/  ISETP.GE.AND P6, PT, R52, R51.reuse, PT ;  /* 0x000000333400720c */ /* 0x080fe20003fc6270 */
[C---:B------:R-:W-:Y:S02]  /*66a0*/  VIADD R52, R0.reuse, 0x140 ;  /* 0x0000014000347836 */ /* 0x040fe40000000000 */
[----:B------:R-:W-:Y:S01]  /*66b0*/  VIADD R0, R0, 0x160 ;  /* 0x0000016000007836 */ /* 0x000fe20000000000 */
[----:B------:R0:W5:Y:S01]  /*66c0*/  @!P0 LDG.E.64 R20, desc[UR8][R2.64+0x300] ;  /* 0x0003000802148981 */ /* 0x000162000c1e1b00 */
[----:B------:R-:W-:-:S03]  /*66d0*/  ISETP.GE.AND P0, PT, R54, R51, PT ;  /* 0x000000333600720c */ /* 0x000fc60003f06270 */
        /* <DEDUP_REMOVED lines=10> */
.L_x_92:
[----:B------:R-:W-:Y:S08]  /*6780*/  BAR.SYNC.DEFER_BLOCKING 0x0 ;  /* 0x0000000000007b1d */ /* 0x000ff00000010000 */
[----:B------:R-:W1:Y:S01]  /*6790*/  S2UR UR5, SR_CgaCtaId ;  /* 0x00000000000579c3 */ /* 0x000e620000008800 */
[----:B------:R-:W-:Y:S01]  /*67a0*/  UMOV UR4, 0x400 ;  /* 0x0000040000047882 */ /* 0x000fe20000000000 */
[----:B------:R-:W0:Y:S01]  /*67b0*/  S2R R0, SR_TID.X ;  /* 0x0000000000007919 */ /* 0x000e220000002100 */
[----:B-----5:R2:W-:Y:S04]  /*67c0*/  STS.64 [R5+-0x8], R14 ;  /* 0xfffff80e05007388 */ /* 0x0205e80000000a00 */
[----:B------:R2:W-:Y:S01]  /*67d0*/  STS.64 [R6+-0x8], R16 ;  /* 0xfffff81006007388 */ /* 0x0005e20000000a00 */
[----:B-1----:R-:W-:-:S03]  /*67e0*/  ULEA UR4, UR5, UR4, 0x18 ;  /* 0x0000000405047291 */ /* 0x002fc6000f8ec0ff */
[----:B------:R2:W-:Y:S04]  /*67f0*/  STS.64 [R7+-0x8], R18 ;  /* 0xfffff81207007388 */ /* 0x0005e80000000a00 */
[----:B------:R2:W-:Y:S04]  /*6800*/  STS.64 [R8+-0x8], R20 ;  /* 0xfffff81408007388 */ /* 0x0005e80000000a00 */
[----:B------:R2:W-:Y:S01]  /*6810*/  STS.64 [R9+-0x8], R22 ;  /* 0xfffff81609007388 */ /* 0x0005e20000000a00 */
[----:B0-----:R-:W-:-:S03]  /*6820*/  LEA R2, R0, UR4, 0x3 ;  /* 0x0000000400027c11 */ /* 0x001fc6000f8e18ff */
[----:B------:R2:W-:Y:S04]  /*6830*/  STS.64 [R10+-0x8], R24 ;  /* 0xfffff8180a007388 */ /* 0x0005e80000000a00 */
[----:B------:R2:W-:Y:S04]  /*6840*/  STS.64 [R11+-0x8], R26 ;  /* 0xfffff81a0b007388 */ /* 0x0005e80000000a00 */
[----:B------:R2:W-:Y:S04]  /*6850*/  STS.64 [R12+-0x8], R28 ;  /* 0xfffff81c0c007388 */ /* 0x0005e80000000a00 */
[----:B------:R2:W-:Y:S04]  /*6860*/  STS.64 [R13+-0x8], R30 ;  /* 0xfffff81e0d007388 */ /* 0x0005e80000000a00 */
[----:B------:R2:W-:Y:S04]  /*6870*/  STS.64 [R63+-0x8], R32 ;  /* 0xfffff8203f007388 */ /* 0x0005e80000000a00 */
[----:B------:R2:W-:Y:S04]  /*6880*/  STS.64 [R67+-0x8], R34 ;  /* 0xfffff82243007388 */ /* 0x0005e80000000a00 */
[----:B------:R2:W-:Y:S01]  /*6890*/  STS.64 [R65+-0x8], R36 ;  /* 0xfffff82441007388 */ /* 0x0005e20000000a00 */
[----:B------:R-:W-:Y:S06]  /*68a0*/  BAR.SYNC.DEFER_BLOCKING 0x0 ;  /* 0x0000000000007b1d */ /* 0x000fec0000010000 */
[----:B------:R-:W-:Y:S05]  /*68b0*/  @P5 BRA `(.L_x_93) ;  /* 0x0000000400c45947 */ /* 0x000fea0003800000 */
[----:B------:R-:W0:Y:S01]  /*68c0*/  S2UR UR5, SR_CgaCtaId ;  /* 0x00000000000579c3 */ /* 0x000e220000008800 */
[----:B------:R-:W-:Y:S01]  /*68d0*/  UMOV UR4, 0x400 ;  /* 0x0000040000047882 */ /* 0x000fe20000000000 */
[----:B--2---:R-:W-:Y:S01]  /*68e0*/  LDS.64 R4, [R2] ;  /* 0x0000000002047984 */ /* 0x004fe20000000a00 */
[----:B------:R-:W1:Y:S01]  /*68f0*/  LDCU.64 UR6, c[0x0][0x3b0] ;  /* 0x00007600ff0677ac */ /* 0x000e620008000a00 */
[----:B0-----:R-:W-:-:S06]  /*6900*/  ULEA UR4, UR5, UR4, 0x18 ;  /* 0x0000000405047291 */ /* 0x001fcc000f8ec0ff */
[----:B------:R-:W-:Y:S02]  /*6910*/  LEA R6, R50, UR4, 0x3 ;  /* 0x0000000432067c11 */ /* 0x000fe4000f8e18ff */
[----:B------:R-:W-:Y:S02]  /*6920*/  LEA R48, R48, UR4, 0x3 ;  /* 0x0000000430307c11 */ /* 0x000fe4000f8e18ff */
[----:B------:R-:W-:Y:S02]  /*6930*/  LEA R47, R47, UR4, 0x3 ;  /* 0x000000042f2f7c11 */ /* 0x000fe4000f8e18ff */
[----:B------:R-:W0:Y:S01]  /*6940*/  LDS.64 R6, [R6+0x9000] ;  /* 0x0090000006067984 */ /* 0x000e220000000a00 */
[----:B------:R-:W-:Y:S02]  /*6950*/  LEA R46, R46, UR4, 0x3 ;  /* 0x000000042e2e7c11 */ /* 0x000fe4000f8e18ff */
[----:B------:R-:W-:Y:S02]  /*6960*/  LEA R45, R45, UR4, 0x3 ;  /* 0x000000042d2d7c11 */ /* 0x000fe4000f8e18ff */
[----:B------:R-:W-:-:S02]  /*6970*/  LEA R44, R44, UR4, 0x3 ;  /* 0x000000042c2c7c11 */ /* 0x000fc4000f8e18ff */
[----:B------:R-:W-:Y:S02]  /*6980*/  LEA R43, R43, UR4, 0x3 ;  /* 0x000000042b2b7c11 */ /* 0x000fe4000f8e18ff */
[----:B------:R-:W-:Y:S02]  /*6990*/  LEA R42, R42, UR4, 0x3 ;  /* 0x000000042a2a7c11 */ /* 0x000fe4000f8e18ff */
[----:B------:R-:W-:Y:S02]  /*69a0*/  LEA R41, R41, UR4, 0x3 ;  /* 0x0000000429297c11 */ /* 0x000fe4000f8e18ff */
[----:B------:R-:W-:Y:S02]  /*69b0*/  LEA R40, R40, UR4, 0x3 ;  /* 0x0000000428287c11 */ /* 0x000fe4000f8e18ff */
[----:B------:R-:W-:Y:S02]  /*69c0*/  LEA R39, R39, UR4, 0x3 ;  /* 0x0000000427277c11 */ /* 0x000fe4000f8e18ff */
[----:B------:R-:W-:-:S02]  /*69d0*/  LEA R38, R38, UR4, 0x3 ;  /* 0x0000000426267c11 */ /* 0x000fc4000f8e18ff */
[----:B0-----:R-:W-:-:S05]  /*69e0*/  IADD3 R3, P0, PT, R6, R0, RZ ;  /* 0x0000000006037210 */ /* 0x001fca0007f1e0ff */
[----:B------:R-:W-:Y:S01]  /*69f0*/  IMAD.X R8, RZ, RZ, R7, P0 ;  /* 0x000000ffff087224 */ /* 0x000fe200000e0607 */
[----:B-1----:R-:W-:-:S04]  /*6a00*/  LEA R10, P0, R3, UR6, 0x3 ;  /* 0x00000006030a7c11 */ /* 0x002fc8000f8018ff */
[----:B------:R-:W-:-:S05]  /*6a10*/  LEA.HI.X R11, R3, UR7, R8, 0x3, P0 ;  /* 0x00000007030b7c11 */ /* 0x000fca00080f1c08 */
[----:B------:R-:W-:Y:S01]  /*6a20*/  STG.E.64 desc[UR8][R10.64], R4 ;  /* 0x000000040a007986 */ /* 0x000fe2000c101b08 */
[----:B------:R-:W-:-:S03]  /*6a30*/  NOP ;  /* 0x0000000000007918 */ /* 0x000fc60000000000 */
[----:B------:R-:W0:Y:S04]  /*6a40*/  LDS.64 R8, [R48+0x9000] ;  /* 0x0090000030087984 */ /* 0x000e280000000a00 */
[----:B------:R-:W1:Y:S01]  /*6a50*/  LDS.64 R6, [R2+0xc00] ;  /* 0x000c000002067984 */ /* 0x000e620000000a00 */
[----:B0-----:R-:W-:-:S05]  /*6a60*/  IADD3 R3, P0, PT, R8, R0, RZ ;  /* 0x0000000008037210 */ /* 0x001fca0007f1e0ff */
[----:B------:R-:W-:Y:S01]  /*6a70*/  IMAD.X R8, RZ, RZ, R9, P0 ;  /* 0x000000ffff087224 */ /* 0x000fe200000e0609 */
[----:B------:R-:W-:-:S04]  /*6a80*/  LEA R12, P0, R3, UR6, 0x3 ;  /* 0x00000006030c7c11 */ /* 0x000fc8000f8018ff */
[----:B------:R-:W-:-:S05]  /*6a90*/  LEA.HI.X R13, R3, UR7, R8, 0x3, P0 ;  /* 0x00000007030d7c11 */ /* 0x000fca00080f1c08 */
[----:B-1----:R-:W-:Y:S01]  /*6aa0*/  STG.E.64 desc[UR8][R12.64+0xc00], R6 ;  /* 0x000c00060c007986 */ /* 0x002fe2000c101b08 */
        /* <DEDUP_REMOVED lines=80> */
[----:B------:R-:W-:Y:S01]  /*6fb0*/  NOP ;  /* 0x0000000000007918 */ /* 0x000fe20000000000 */
[----:B------:R-:W-:Y:S05]  /*6fc0*/  EXIT ;  /* 0x000000000000794d */ /* 0x000fea0003800000 */
.L_x_93:
[----:B------:R-:W0:Y:S01]  /*6fd0*/  S2UR UR5, SR_CgaCtaId ;  /* 0x00000000000579c3 */ /* 0x000e220000008800 */
[----:B------:R-:W-:Y:S01]  /*6fe0*/  UMOV UR4, 0x400 ;  /* 0x0000040000047882 */ /* 0x000fe20000000000 */
[----:B------:R-:W-:Y:S02]  /*6ff0*/  IMAD R3, R4, -0x1200, R49 ;  /* 0xffffee0004037824 */ /* 0x000fe400078e0231 */
[C---:B--2---:R-:W-:Y:S02]  /*7000*/  VIADD R8, R0.reuse, 0x180 ;  /* 0x0000018000087836 */ /* 0x044fe40000000000 */
[C---:B------:R-:W-:Y:S01]  /*7010*/  VIADD R14, R0.reuse, 0x300 ;  /* 0x00000300000e7836 */ /* 0x040fe20000000000 */
[----:B------:R-:W-:-:S13]  /*7020*/  ISETP.GE.AND P1, PT, R0, R3, PT ;  /* 0x000000030000720c */ /* 0x000fda0003f26270 */
[----:B------:R-:W-:Y:S01]  /*7030*/  @!P1 LDS.64 R6, [R2] ;  /* 0x0000000002069984 */ /* 0x000fe20000000a00 */
[----:B------:R-:W1:Y:S01]  /*7040*/  @!P1 LDC.64 R10, c[0x0][0x3b0] ;  /* 0x0000ec00ff0a9b82 */ /* 0x000e620000000a00 */
[----:B0-----:R-:W-:-:S06]  /*7050*/  ULEA UR4, UR5, UR4, 0x18 ;  /* 0x0000000405047291 */ /* 0x001fcc000f8ec0ff */
[----:B------:R-:W-:Y:S02]  /*7060*/  LEA R50, R50, UR4, 0x3 ;  /* 0x0000000432327c11 */ /* 0x000fe4000f8e18ff */
[----:B------:R-:W-:Y:S02]  /*7070*/  LEA R48, R48, UR4, 0x3 ;  /* 0x0000000430307c11 */ /* 0x000fe4000f8e18ff */
[----:B------:R-:W-:Y:S01]  /*7080*/  LEA R47, R47, UR4, 0x3 ;  /* 0x000000042f2f7c11 */ /* 0x000fe2000f8e18ff */
        /* <DEDUP_REMOVED lines=10> */
[----:B0-----:R-:W-:-:S05]  /*7130*/  @!P1 IADD3 R4, P0, PT, R4, R0, RZ ;  /* 0x0000000004049210 */ /* 0x001fca0007f1e0ff */
[----:B------:R-:W-:Y:S01]  /*7140*/  @!P1 IMAD.X R5, RZ, RZ, R5, P0 ;  /* 0x000000ffff059224 */ /* 0x000fe200000e0605 */
[----:B-1----:R-:W-:-:S04]  /*7150*/  @!P1 LEA R10, P0, R4, R10, 0x3 ;  /* 0x0000000a040a9211 */ /* 0x002fc800078018ff */
[----:B------:R-:W-:-:S05]  /*7160*/  @!P1 LEA.HI.X R11, R4, R11, R5, 0x3, P0 ;  /* 0x0000000b040b9211 */ /* 0x000fca00000f1c05 */
[----:B------:R-:W-:Y:S01]  /*7170*/  @!P1 STG.E.64 desc[UR8][R10.64], R6 ;  /* 0x000000060a009986 */ /* 0x000fe2000c101b08 */
[----:B------:R-:W-:-:S03]  /*7180*/  NOP ;  /* 0x0000000000007918 */ /* 0x000fc60000000000 */
[----:B------:R-:W0:Y:S01]  /*7190*/  LDS.64 R4, [R48+0x9000] ;  /* 0x0090000030047984 */ /* 0x000e220000000a00 */
[----:B------:R-:W-:-:S13]  /*71a0*/  ISETP.GE.AND P1, PT, R8, R3, PT ;  /* 0x000000030800720c */ /* 0x000fda0003f26270 */
[----:B------:R-:W1:Y:S01]  /*71b0*/  @!P1 LDS.64 R8, [R2+0xc00] ;  /* 0x000c000002089984 */ /* 0x000e620000000a00 */
[----:B------:R-:W2:Y:S01]  /*71c0*/  @!P1 LDC.64 R12, c[0x0][0x3b0] ;  /* 0x0000ec00ff0c9b82 */ /* 0x000ea20000000a00 */
[----:B0-----:R-:W-:-:S05]  /*71d0*/  @!P1 IADD3 R4, P0, PT, R4, R0, RZ ;  /* 0x0000000004049210 */ /* 0x001fca0007f1e0ff */
[----:B------:R-:W-:Y:S01]  /*71e0*/  @!P1 IMAD.X R5, RZ, RZ, R5, P0 ;  /* 0x000000ffff059224 */ /* 0x000fe200000e0605 */
[----:B--2---:R-:W-:-:S04]  /*71f0*/  @!P1 LEA R12, P0, R4, R12, 0x3 ;  /* 0x0000000c040c9211 */ /* 0x004fc800078018ff */
[----:B------:R-:W-:-:S05]  /*7200*/  @!P1 LEA.HI.X R13, R4, R13, R5, 0x3, P0 ;  /* 0x0000000d040d9211 */ /* 0x000fca00000f1c05 */
[----:B-1----:R-:W-:Y:S01]  /*7210*/  @!P1 STG.E.64 desc[UR8][R12.64+0xc00], R8 ;  /* 0x000c00080c009986 */ /* 0x002fe2000c101b08 */
[----:B------:R-:W-:-:S03]  /*7220*/  NOP ;  /* 0x0000000000007918 */ /* 0x000fc60000000000 */
[----:B------:R-:W0:Y:S01]  /*7230*/  LDS.64 R4, [R47+0x9000] ;  /* 0x009000002f047984 */ /* 0x000e220000000a00 */
[----:B------:R-:W-:Y:S01]  /*7240*/  ISETP.GE.AND P1, PT, R14, R3, PT ;  /* 0x000000030e00720c */ /* 0x000fe20003f26270 */
[----:B------:R-:W-:-:S12]  /*7250*/  VIADD R14, R0, 0x480 ;  /* 0x00000480000e7836 */ /* 0x000fd80000000000 */
        /* <DEDUP_REMOVED lines=53> */
[----:B------:R-:W-:Y:S02]  /*75b0*/  ISETP.GE.AND P1, PT, R14, R3, PT ;  /* 0x000000030e00720c */ /* 0x000fe40003f26270 */
[----:B------:R-:W-:-:S11]  /*75c0*/  LOP3.LUT R14, R0, 0xc00, RZ, 0xfc, !PT ;  /* 0x00000c00000e7812 */ /* 0x000fd600078efcff */
        /* <DEDUP_REMOVED lines=42> */
[----:B------:R-:W-:-:S13]  /*7870*/  ISETP.GE.AND P1, PT, R14, R3, PT ;  /* 0x000000030e00720c */ /* 0x000fda0003f26270 */
[----:B------:R-:W1:Y:S01]  /*7880*/  @!P1 LDS.64 R2, [R2+0x8400] ;  /* 0x0084000002029984 */ /* 0x000e620000000a00 */
[----:B------:R-:W2:Y:S01]  /*7890*/  @!P1 LDC.64 R8, c[0x0][0x3b0] ;  /* 0x0000ec00ff089b82 */ /* 0x000ea20000000a00 */
[----:B0-----:R-:W-:-:S05]  /*78a0*/  IADD3 R0, P0, PT, R4, R0, RZ ;  /* 0x0000000004007210 */ /* 0x001fca0007f1e0ff */
[----:B------:R-:W-:Y:S01]  /*78b0*/  IMAD.X R5, RZ, RZ, R5, P0 ;  /* 0x000000ffff057224 */ /* 0x000fe200000e0605 */
[----:B--2---:R-:W-:-:S04]  /*78c0*/  @!P1 LEA R4, P0, R0, R8, 0x3 ;  /* 0x0000000800049211 */ /* 0x004fc800078018ff */
[----:B------:R-:W-:-:S05]  /*78d0*/  @!P1 LEA.HI.X R5, R0, R9, R5, 0x3, P0 ;  /* 0x0000000900059211 */ /* 0x000fca00000f1c05 */
[----:B-1----:R-:W-:Y:S01]  /*78e0*/  @!P1 STG.E.64 desc[UR8][R4.64+0x8400], R2 ;  /* 0x0084000204009986 */ /* 0x002fe2000c101b08 */
[----:B------:R-:W-:Y:S01]  /*78f0*/  NOP ;  /* 0x0000000000007918 */ /* 0x000fe20000000000 */
[----:B------:R-:W-:Y:S05]  /*7900*/  EXIT ;  /* 0x000000000000794d */ /* 0x000fea0003800000 */
.L_x_30:
[----:B------:R-:W-:Y:S02]  /*7910*/  IMAD.MOV.U32 R73, RZ, RZ, R66 ;  /* 0x000000ffff497224 */ /* 0x000fe400078e0042 */
[----:B------:R-:W-:Y:S02]  /*7920*/  IMAD.MOV.U32 R74, RZ, RZ, 0x1 ;  /* 0x00000001ff4a7424 */ /* 0x000fe400078e00ff */
[----:B------:R-:W-:Y:S02]  /*7930*/  IMAD.MOV.U32 R75, RZ, RZ, RZ ;  /* 0x000000ffff4b7224 */ /* 0x000fe400078e00ff */
[----:B------:R-:W-:-:S07]  /*7940*/  IMAD.MOV.U32 R72, RZ, RZ, -0x1 ;  /* 0xffffffffff487424 */ /* 0x000fce00078e00ff */
[----:B------:R-:W-:Y:S05]  /*7950*/  WARPSYNC.COLLECTIVE R72, `(.L_x_94) ;  /* 0x0000000048087348 */ /* 0x000fea0003c00000 */
[----:B------:R0:W1:Y:S02]  /*7960*/  SHFL.UP P0, R71, R73, R74, R75 ;  /* 0x0400004a49477389 */ /* 0x000064000000004b */
[----:B01----:R-:W-:Y:S05]  /*7970*/  ENDCOLLECTIVE ;  /* 0x000000000000791b */ /* 0x003fea0003800000 */
.L_x_94:
[----:B------:R-:W-:Y:S02]  /*7980*/  IMAD.MOV.U32 R74, RZ, RZ, 0x2 ;  /* 0x00000002ff4a7424 */ /* 0x000fe400078e00ff */
[----:B------:R-:W-:-:S04]  /*7990*/  IMAD.MOV.U32 R67, RZ, RZ, R71 ;  /* 0x000000ffff437224 */ /* 0x000fc800078e0047 */
[----:B------:R-:W-:-:S04]  /*79a0*/  @P0 IMAD.IADD R67, R66, 0x1, R67 ;  /* 0x0000000142430824 */ /* 0x000fc800078e0243 */
[----:B------:R-:W-:-:S07]  /*79b0*/  IMAD.MOV.U32 R73, RZ, RZ, R67 ;  /* 0x000000ffff497224 */ /* 0x000fce00078e0043 */
[----:B------:R-:W-:Y:S05]  /*79c0*/  WARPSYNC.COLLECTIVE R72, `(.L_x_95) ;  /* 0x0000000048087348 */ /* 0x000fea0003c00000 */
[----:B------:R0:W1:Y:S02]  /*79d0*/  SHFL.UP P0, R71, R73, R74, R75 ;  /* 0x0400004a49477389 */ /* 0x000064000000004b */
[----:B01----:R-:W-:Y:S05]  /*79e0*/  ENDCOLLECTIVE ;  /* 0x000000000000791b */ /* 0x003fea0003800000 */
.L_x_95:
[----:B------:R-:W-:Y:S02]  /*79f0*/  IMAD.MOV.U32 R74, RZ, RZ, 0x4 ;  /* 0x00000004ff4a7424 */ /* 0x000fe400078e00ff */
[----:B------:R-:W-:-:S04]  /*7a00*/  IMAD.MOV.U32 R68, RZ, RZ, R71 ;  /* 0x000000ffff447224 */ /* 0x000fc800078e0047 */
[----:B------:R-:W-:-:S04]  /*7a10*/  @P0 IMAD.IADD R68, R67, 0x1, R68 ;  /* 0x0000000143440824 */ /* 0x000fc800078e0244 */
[----:B------:R-:W-:-:S07]  /*7a20*/  IMAD.MOV.U32 R73, RZ, RZ, R68 ;  /* 0x000000ffff497224 */ /* 0x000fce00078e0044 */
[----:B------:R-:W-:Y:S05]  /*7a30*/  WARPSYNC.COLLECTIVE R72, `(.L_x_96) ;  /* 0x0000000048087348 */ /* 0x000fea0003c00000 */
[----:B------:R0:W1:Y:S02]  /*7a40*/  SHFL.UP P0, R71, R73, R74, R75 ;  /* 0x0400004a49477389 */ /* 0x000064000000004b */
[----:B01----:R-:W-:Y:S05]  /*7a50*/  ENDCOLLECTIVE ;  /* 0x000000000000791b */ /* 0x003fea0003800000 */
.L_x_96:
[----:B------:R-:W-:Y:S02]  /*7a60*/  IMAD.MOV.U32 R74, RZ, RZ, 0x8 ;  /* 0x00000008ff4a7424 */ /* 0x000fe400078e00ff */
[----:B------:R-:W-:-:S04]  /*7a70*/  IMAD.MOV.U32 R69, RZ, RZ, R71 ;  /* 0x000000ffff457224 */ /* 0x000fc800078e0047 */
[----:B------:R-:W-:-:S04]  /*7a80*/  @P0 IMAD.IADD R69, R68, 0x1, R69 ;  /* 0x0000000144450824 */ /* 0x000fc800078e0245 */
[----:B------:R-:W-:-:S07]  /*7a90*/  IMAD.MOV.U32 R73, RZ, RZ, R69 ;  /* 0x000000ffff497224 */ /* 0x000fce00078e0045 */
[----:B------:R-:W-:Y:S05]  /*7aa0*/  WARPSYNC.COLLECTIVE R72, `(.L_x_97) ;  /* 0x0000000048087348 */ /* 0x000fea0003c00000 */
[----:B------:R0:W1:Y:S02]  /*7ab0*/  SHFL.UP P0, R71, R73, R74, R75 ;  /* 0x0400004a49477389 */ /* 0x000064000000004b */
[----:B01----:R-:W-:Y:S05]  /*7ac0*/  ENDCOLLECTIVE ;  /* 0x000000000000791b */ /* 0x003fea0003800000 */
.L_x_97:
[----:B------:R-:W-:Y:S02]  /*7ad0*/  IMAD.MOV.U32 R74, RZ, RZ, 0x10 ;  /* 0x00000010ff4a7424 */ /* 0x000fe400078e00ff */
[----:B------:R-:W-:-:S04]  /*7ae0*/  IMAD.MOV.U32 R70, RZ, RZ, R71 ;  /* 0x000000ffff467224 */ /* 0x000fc800078e0047 */
[----:B------:R-:W-:-:S04]  /*7af0*/  @P0 IMAD.IADD R70, R69, 0x1, R70 ;  /* 0x0000000145460824 */ /* 0x000fc800078e0246 */
[----:B------:R-:W-:-:S07]  /*7b00*/  IMAD.MOV.U32 R73, RZ, RZ, R70 ;  /* 0x000000ffff497224 */ /* 0x000fce00078e0046 */
[----:B------:R-:W-:Y:S05]  /*7b10*/  WARPSYNC.COLLECTIVE R72, `(.L_x_98) ;  /* 0x0000000048087348 */ /* 0x000fea0003c00000 */
[----:B------:R0:W1:Y:S02]  /*7b20*/  SHFL.UP P0, R71, R73, R74, R75 ;  /* 0x0400004a49477389 */ /* 0x000064000000004b */
[----:B01----:R-:W-:Y:S05]  /*7b30*/  ENDCOLLECTIVE ;  /* 0x000000000000791b */ /* 0x003fea0003800000 */
.L_x_98:
[----:B------:R-:W-:Y:S05]  /*7b40*/  BRA `(.L_x_99) ;  /* 0xffffffa8003c7947 */ /* 0x000fea000383ffff */
.L_x_100:
[----:B------:R-:W-:-:S00]  /*7b50*/  BRA `(.L_x_100) ;  /* 0xfffffffc00fc7947 */ /* 0x000fc0000383ffff */
[----:B------:R-:W-:-:S00]  /*7b60*/  NOP ;  /* 0x0000000000007918 */ /* 0x000fc00000000000 */
        /* <DEDUP_REMOVED lines=9> */
.L_x_552:


//--------------------- .text._ZN3cub18CUB_300001_SM_10006detail10radix_sort33DeviceRadixSortExclusiveSumKernelINS1_5radix10policy_hubImmyE10Policy1000EyEEvPT0_ --------------------------
	.section	.text._ZN3cub18CUB_300001_SM_10006detail10radix_sort33DeviceRadixSortExclusiveSumKernelINS1_5radix10policy_hubImmyE10Policy1000EyEEvPT0_,"ax",@progbits
	.align	128
        .global         _ZN3cub18CUB_300001_SM_10006detail10radix_sort33DeviceRadixSortExclusiveSumKernelINS1_5radix10policy_hubImmyE10Policy1000EyEEvPT0_
        .type           _ZN3cub18CUB_300001_SM_10006detail10radix_sort33DeviceRadixSortExclusiveSumKernelINS1_5radix10policy_hubImmyE10Policy1000EyEEvPT0_,@function
        .size           _ZN3cub18CUB_300001_SM_10006detail10radix_sort33DeviceRadixSortExclusiveSumKernelINS1_5radix10policy_hubImmyE10Policy1000EyEEvPT0_,(.L_x_553 - _ZN3cub18CUB_300001_SM_10006detail10radix_sort33DeviceRadixSortExclusiveSumKernelINS1_5radix10policy_hubImmyE10Policy1000EyEEvPT0_)
        .other          _ZN3cub18CUB_300001_SM_10006detail10radix_sort33DeviceRadixSortExclusiveSumKernelINS1_5radix10policy_hubImmyE10Policy1000EyEEvPT0_,@"STO_CUDA_ENTRY STV_DEFAULT"
_ZN3cub18CUB_300001_SM_10006detail10radix_sort33DeviceRadixSortExclusiveSumKernelINS1_5radix10policy_hubImmyE10Policy1000EyEEvPT0_:
.text._ZN3cub18CUB_300001_SM_10006detail10radix_sort33DeviceRadixSortExclusiveSumKernelINS1_5radix10policy_hubImmyE10Policy1000EyEEvPT0_:
[----:B------:R-:W-:Y:S01]  /*0000*/  LDC R1, c[0x0][0x37c] ;  /* 0x0000df00ff017b82 */ /* 0x000fe20000000800 */
[----:B------:R-:W0:Y:S07]  /*0010*/  S2R R18, SR_TID.X ;  /* 0x0000000000127919 */ /* 0x000e2e0000002100 */
[----:B------:R-:W1:Y:S01]  /*0020*/  LDC.64 R16, c[0x0][0x380] ;  /* 0x0000e000ff107b82 */ /* 0x000e620000000a00 */
[----:B------:R-:W2:Y:S01]  /*0030*/  LDCU.64 UR4, c[0x0][0x358] ;  /* 0x00006b00ff0477ac */ /* 0x000ea20008000a00 */
[----:B------:R-:W3:Y:S01]  /*0040*/  S2R R5, SR_CTAID.X ;  /* 0x0000000000057919 */ /* 0x000ee20000002500 */
[----:B0-----:R-:W-:Y:S01]  /*0050*/  ISETP.GT.U32.AND P1, PT, R18, 0xff, PT ;  /* 0x000000ff1200780c */ /* 0x001fe20003f24070 */
[----:B---3--:R-:W-:-:S04]  /*0060*/  IMAD R5, R5, 0x100, R18 ;  /* 0x0000010005057824 */ /* 0x008fc800078e0212 */
[----:B-1----:R-:W-:-:S08]  /*0070*/  IMAD.WIDE R16, R5, 0x8, R16 ;  /* 0x0000000805107825 */ /* 0x002fd000078e0210 */
[----:B--2---:R-:W2:Y:S01]  /*0080*/  @!P1 LDG.E.64 R2, desc[UR4][R16.64] ;  /* 0x0000000410029981 */ /* 0x004ea2000c1e1b00 */
[----:B------:R-:W-:Y:S02]  /*0090*/  MOV R0, 0x400 ;  /* 0x0000040000007802 */ /* 0x000fe40000000f00 */
[C---:B------:R-:W-:Y:S01]  /*00a0*/  ISETP.GT.U32.AND P0, PT, R18.reuse, 0x1f, PT ;  /* 0x0000001f1200780c */ /* 0x040fe20003f04070 */
[----:B------:R-:W0:Y:S02]  /*00b0*/  S2R R5, SR_CgaCtaId ;  /* 0x0000000000057919 */ /* 0x000e240000008800 */
[----:B0-----:R-:W-:Y:S02]  /*00c0*/  LEA R5, R5, R0, 0x18 ;  /* 0x0000000005057211 */ /* 0x001fe400078ec0ff */
[----:B------:R-:W-:-:S05]  /*00d0*/  LEA.HI R0, R18, R18, RZ, 0x1d ;  /* 0x0000001212007211 */ /* 0x000fca00078fe8ff */
[----:B------:R-:W-:-:S05]  /*00e0*/  IMAD R0, R0, 0x8, R5 ;  /* 0x0000000800007824 */ /* 0x000fca00078e0205 */
[----:B--2---:R0:W-:Y:S01]  /*00f0*/  STS.64 [R0+0x10], R2 ;  /* 0x0000100200007388 */ /* 0x0041e20000000a00 */
[----:B------:R-:W-:Y:S06]  /*0100*/  BAR.SYNC.DEFER_BLOCKING 0x0 ;  /* 0x0000000000007b1d */ /* 0x000fec0000010000 */
[----:B------:R-:W-:Y:S05]  /*0110*/  @P0 BRA `(.L_x_101) ;  /* 0x0000000400240947 */ /* 0x000fea0003800000 */
[----:B------:R-:W-:Y:S01]  /*0120*/  IMAD R18, R18, 0x48, R5 ;  /* 0x0000004812127824 */ /* 0x000fe200078e0205 */
[----:B------:R-:W-:-:S04]  /*0130*/  UMOV UR6, 0xffffffff ;  /* 0xffffffff00067882 */ /* 0x000fc80000000000 */
[----:B------:R-:W-:Y:S04]  /*0140*/  LDS.64 R14, [R18+0x10] ;  /* 0x00001000120e7984 */ /* 0x000fe80000000a00 */
[----:B------:R-:W-:Y:S04]  /*0150*/  LDS.64 R12, [R18+0x18] ;  /* 0x00001800120c7984 */ /* 0x000fe80000000a00 */
[----:B------:R-:W1:Y:S04]  /*0160*/  LDS.64 R10, [R18+0x20] ;  /* 0x00002000120a7984 */ /* 0x000e680000000a00 */
[----:B------:R-:W-:Y:S04]  /*0170*/  LDS.64 R8, [R18+0x28] ;  /* 0x0000280012087984 */ /* 0x000fe80000000a00 */
[----:B------:R-:W2:Y:S04]  /*0180*/  LDS.64 R6, [R18+0x30] ;  /* 0x0000300012067984 */ /* 0x000ea80000000a00 */
[----:B------:R-:W-:Y:S04]  /*0190*/  LDS.64 R4, [R18+0x38] ;  /* 0x0000380012047984 */ /* 0x000fe80000000a00 */
[----:B0-----:R-:W0:Y:S04]  /*01a0*/  LDS.64 R2, [R18+0x40] ;  /* 0x0000400012027984 */ /* 0x001e280000000a00 */
[----:B------:R-:W3:Y:S01]  /*01b0*/  LDS.64 R20, [R18+0x48] ;  /* 0x0000480012147984 */ /* 0x000ee20000000a00 */
[----:B-1----:R-:W-:-:S04]  /*01c0*/  IADD3 R19, P3, P4, R10, R12, R14 ;  /* 0x0000000c0a137210 */ /* 0x002fc80007c7e00e */
[----:B------:R-:W-:Y:S02]  /*01d0*/  IADD3.X R23, PT, PT, R11, R13, R15, P3, P4 ;  /* 0x0000000d0b177210 */ /* 0x000fe40001fe840f */
[----:B--2---:R-:W-:-:S04]  /*01e0*/  IADD3 R19, P0, P2, R6, R19, R8 ;  /* 0x0000001306137210 */ /* 0x004fc80007a1e008 */
[----:B------:R-:W-:Y:S02]  /*01f0*/  IADD3.X R23, PT, PT, R7, R23, R9, P0, P2 ;  /* 0x0000001707177210 */ /* 0x000fe400007e4409 */
[----:B0-----:R-:W-:-:S04]  /*0200*/  IADD3 R19, P3, P4, R2, R19, R4 ;  /* 0x0000001302137210 */ /* 0x001fc80007c7e004 */
[----:B---3--:R-:W-:Y:S02]  /*0210*/  IADD3 R20, P0, PT, R20, R19, RZ ;  /* 0x0000001314147210 */ /* 0x008fe40007f1e0ff */
[----:B------:R-:W-:-:S05]  /*0220*/  IADD3.X R19, PT, PT, R3, R23, R5, P3, P4 ;  /* 0x0000001703137210 */ /* 0x000fca0001fe8405 */
[----:B------:R-:W-:Y:S01]  /*0230*/  IMAD.X R19, R21, 0x1, R19, P0 ;  /* 0x0000000115137824 */ /* 0x000fe200000e0613 */
[----:B------:R-:W-:Y:S06]  /*0240*/  BRA.DIV UR6, `(.L_x_102) ;  /* 0x0000000206f07947 */ /* 0x000fec000b800000 */
[----:B------:R-:W0:Y:S04]  /*0250*/  SHFL.UP PT, R27, R20, 0x1, RZ ;  /* 0x04200000141b7989 */ /* 0x000e2800000e00ff */
[----:B------:R-:W1:Y:S01]  /*0260*/  SHFL.UP P0, R25, R19, 0x1, RZ ;  /* 0x0420000013197989 */ /* 0x000e6200000000ff */
[----:B0-----:R-:W-:-:S04]  /*0270*/  IADD3 R22, P2, PT, R27, R20, RZ ;  /* 0x000000141b167210 */ /* 0x001fc80007f5e0ff */
[----:B-1----:R-:W-:Y:S01]  /*0280*/  SEL R27, R22, R27, P0 ;  /* 0x0000001b161b7207 */ /* 0x002fe20000000000 */
[----:B------:R-:W-:-:S04]  /*0290*/  IMAD.X R26, R25, 0x1, R19, P2 ;  /* 0x00000001191a7824 */ /* 0x000fc800010e0613 */
[----:B------:R-:W0:Y:S01]  /*02a0*/  SHFL.UP PT, R28, R27, 0x2, RZ ;  /* 0x044000001b1c7989 */ /* 0x000e2200000e00ff */
[----:B------:R-:W-:-:S05]  /*02b0*/  SEL R26, R26, R25, P0 ;  /* 0x000000191a1a7207 */ /* 0x000fca0000000000 */
[----:B------:R-:W1:Y:S01]  /*02c0*/  SHFL.UP P0, R25, R26, 0x2, RZ ;  /* 0x044000001a197989 */ /* 0x000e6200000000ff */
[----:B0-----:R-:W-:-:S05]  /*02d0*/  IADD3 R21, P2, PT, R28, R27, RZ ;  /* 0x0000001b1c157210 */ /* 0x001fca0007f5e0ff */
[----:B-1----:R-:W-:Y:S01]  /*02e0*/  IMAD.X R22, R25, 0x1, R26, P2 ;  /* 0x0000000119167824 */ /* 0x002fe200010e061a */
[----:B------:R-:W-:-:S04]  /*02f0*/  SEL R28, R21, R28, P0 ;  /* 0x0000001c151c7207 */ /* 0x000fc80000000000 */
[----:B------:R-:W-:Y:S01]  /*0300*/  SEL R29, R22, R25, P0 ;  /* 0x00000019161d7207 */ /* 0x000fe20000000000 */
        /* <DEDUP_REMOVED lines=12> */
[----:B------:R0:W1:Y:S04]  /*03d0*/  SHFL.UP PT, R28, R27, 0x10, RZ ;  /* 0x060000001b1c7989 */ /* 0x00006800000e00ff */
[----:B------:R0:W2:Y:S02]  /*03e0*/  SHFL.UP P0, R25, R26, 0x10, RZ ;  /* 0x060000001a197989 */ /* 0x0000a400000000ff */
.L_x_113:
[----:B-1----:R-:W-:-:S04]  /*03f0*/  IADD3 R21, P2, PT, R28, R27, RZ ;  /* 0x0000001b1c157210 */ /* 0x002fc80007f5e0ff */
[----:B--2---:R-:W-:Y:S01]  /*0400*/  SEL R21, R21, R28, P0 ;  /* 0x0000001c15157207 */ /* 0x004fe20000000000 */
[----:B------:R-:W-:-:S05]  /*0410*/  IMAD.X R22, R25, 0x1, R26, P2 ;  /* 0x0000000119167824 */ /* 0x000fca00010e061a */
[----:B------:R-:W-:Y:S02]  /*0420*/  SEL R22, R22, R25, P0 ;  /* 0x0000001916167207 */ /* 0x000fe40000000000 */
[----:B------:R-:W-:-:S05]  /*0430*/  IADD3 R20, P0, PT, R21, -R20, RZ ;  /* 0x8000001415147210 */ /* 0x000fca0007f1e0ff */
[----:B------:R-:W-:Y:S01]  /*0440*/  IMAD.X R21, R22, 0x1, ~R19, P0 ;  /* 0x0000000116157824 */ /* 0x000fe200000e0e13 */
[----:B------:R-:W-:-:S04]  /*0450*/  IADD3 R14, P0, PT, R14, R20, RZ ;  /* 0x000000140e0e7210 */ /* 0x000fc80007f1e0ff */
[----:B------:R1:W-:Y:S01]  /*0460*/  STS.64 [R18+0x10], R20 ;  /* 0x0000101412007388 */ /* 0x0003e20000000a00 */
[----:B------:R-:W-:Y:S01]  /*0470*/  IMAD.X R15, R15, 0x1, R21, P0 ;  /* 0x000000010f0f7824 */ /* 0x000fe200000e0615 */
        /* <DEDUP_REMOVED lines=17> */
[----:B------:R-:W-:-:S05]  /*0590*/  IMAD.X R3, R3, 0x1, R5, P0 ;  /* 0x0000000103037824 */ /* 0x000fca00000e0605 */
[----:B------:R1:W-:Y:S03]  /*05a0*/  STS.64 [R18+0x48], R2 ;  /* 0x0000480212007388 */ /* 0x0003e60000000a00 */
.L_x_101:
[----:B------:R-:W-:Y:S05]  /*05b0*/  WARPSYNC.ALL ;  /* 0x0000000000007948 */ /* 0x000fea0003800000 */
[----:B------:R-:W-:Y:S06]  /*05c0*/  BAR.SYNC.DEFER_BLOCKING 0x0 ;  /* 0x0000000000007b1d */ /* 0x000fec0000010000 */
[----:B------:R-:W-:Y:S05]  /*05d0*/  @P1 EXIT ;  /* 0x000000000000194d */ /* 0x000fea0003800000 */
[----:B01----:R-:W0:Y:S04]  /*05e0*/  LDS.64 R2, [R0+0x10] ;  /* 0x0000100000027984 */ /* 0x003e280000000a00 */
[----:B0-----:R-:W-:Y:S01]  /*05f0*/  STG.E.64 desc[UR4][R16.64], R2 ;  /* 0x0000000210007986 */ /* 0x001fe2000c101b04 */
[----:B------:R-:W-:Y:S05]  /*0600*/  EXIT ;  /* 0x000000000000794d */ /* 0x000fea0003800000 */
.L_x_102:
[----:B------:R-:W-:Y:S02]  /*0610*/  IMAD.MOV.U32 R24, RZ, RZ, R20 ;  /* 0x000000ffff187224 */ /* 0x000fe400078e0014 */
[----:B------:R-:W-:Y:S02]  /*0620*/  IMAD.MOV.U32 R23, RZ, RZ, 0x1 ;  /* 0x00000001ff177424 */ /* 0x000fe400078e00ff */
[----:B------:R-:W-:Y:S02]  /*0630*/  IMAD.MOV.U32 R22, RZ, RZ, RZ ;  /* 0x000000ffff167224 */ /* 0x000fe400078e00ff */
[----:B------:R-:W-:-:S07]  /*0640*/  IMAD.MOV.U32 R21, RZ, RZ, -0x1 ;  /* 0xffffffffff157424 */ /* 0x000fce00078e00ff */
[----:B------:R-:W-:Y:S05]  /*0650*/  WARPSYNC.COLLECTIVE R21, `(.L_x_103) ;  /* 0x0000000015087348 */ /* 0x000fea0003c00000 */
[----:B------:R0:W1:Y:S02]  /*0660*/  SHFL.UP P0, R25, R24, R23, R22 ;  /* 0x0400001718197389 */ /* 0x0000640000000016 */
[----:B01----:R-:W-:Y:S05]  /*0670*/  ENDCOLLECTIVE ;  /* 0x000000000000791b */ /* 0x003fea0003800000 */
.L_x_103:
[----:B------:R-:W-:Y:S02]  /*0680*/  IMAD.MOV.U32 R24, RZ, RZ, R19 ;  /* 0x000000ffff187224 */ /* 0x000fe400078e0013 */
[----:B------:R-:W-:-:S07]  /*0690*/  IMAD.MOV.U32 R27, RZ, RZ, R25 ;  /* 0x000000ffff1b7224 */ /* 0x000fce00078e0019 */
[----:B------:R-:W-:Y:S05]  /*06a0*/  WARPSYNC.COLLECTIVE R21, `(.L_x_104) ;  /* 0x0000000015087348 */ /* 0x000fea0003c00000 */
[----:B------:R0:W1:Y:S02]  /*06b0*/  SHFL.UP P0, R25, R24, R23, R22 ;  /* 0x0400001718197389 */ /* 0x0000640000000016 */
[----:B01----:R-:W-:Y:S05]  /*06c0*/  ENDCOLLECTIVE ;  /* 0x000000000000791b */ /* 0x003fea0003800000 */
.L_x_104:
[----:B------:R-:W-:Y:S01]  /*06d0*/  IADD3 R26, P2, PT, R27, R20, RZ ;  /* 0x000000141b1a7210 */ /* 0x000fe20007f5e0ff */
[----:B------:R-:W-:-:S03]  /*06e0*/  IMAD.MOV.U32 R23, RZ, RZ, 0x2 ;  /* 0x00000002ff177424 */ /* 0x000fc600078e00ff */
[----:B------:R-:W-:Y:S01]  /*06f0*/  SEL R27, R26, R27, P0 ;  /* 0x0000001b1a1b7207 */ /* 0x000fe20000000000 */
[----:B------:R-:W-:-:S04]  /*0700*/  IMAD.X R26, R25, 0x1, R19, P2 ;  /* 0x00000001191a7824 */ /* 0x000fc800010e0613 */
[----:B------:R-:W-:Y:S01]  /*0710*/  IMAD.MOV.U32 R24, RZ, RZ, R27 ;  /* 0x000000ffff187224 */ /* 0x000fe200078e001b */
[----:B------:R-:W-:-:S07]  /*0720*/  SEL R26, R26, R25, P0 ;  /* 0x000000191a1a7207 */ /* 0x000fce0000000000 */
[----:B------:R-:W-:Y:S05]  /*0730*/  WARPSYNC.COLLECTIVE R21, `(.L_x_105) ;  /* 0x0000000015087348 */ /* 0x000fea0003c00000 */
[----:B------:R0:W1:Y:S02]  /*0740*/  SHFL.UP P0, R25, R24, R23, R22 ;  /* 0x0400001718197389 */ /* 0x0000640000000016 */
[----:B01----:R-:W-:Y:S05]  /*0750*/  ENDCOLLECTIVE ;  /* 0x000000000000791b */ /* 0x003fea0003800000 */
.L_x_105:
[----:B------:R-:W-:Y:S02]  /*0760*/  IMAD.MOV.U32 R24, RZ, RZ, R26 ;  /* 0x000000ffff187224 */ /* 0x000fe400078e001a */
[----:B------:R-:W-:-:S07]  /*0770*/  IMAD.MOV.U32 R28, RZ, RZ, R25 ;  /* 0x000000ffff1c7224 */ /* 0x000fce00078e0019 */
[----:B------:R-:W-:Y:S05]  /*0780*/  WARPSYNC.COLLECTIVE R21, `(.L_x_106) ;  /* 0x0000000015087348 */ /* 0x000fea0003c00000 */
[----:B------:R0:W1:Y:S02]  /*0790*/  SHFL.UP P0, R25, R24, R23, R22 ;  /* 0x0400001718197389 */ /* 0x0000640000000016 */
[----:B01----:R-:W-:Y:S05]  /*07a0*/  ENDCOLLECTIVE ;  /* 0x000000000000791b */ /* 0x003fea0003800000 */
.L_x_106:
        /* <DEDUP_REMOVED lines=9> */
.L_x_107:
[----:B------:R-:W-:Y:S02]  /*0840*/  IMAD.MOV.U32 R24, RZ, RZ, R29 ;  /* 0x000000ffff187224 */ /* 0x000fe400078e001d */
[----:B------:R-:W-:-:S07]  /*0850*/  IMAD.MOV.U32 R27, RZ, RZ, R25 ;  /* 0x000000ffff1b7224 */ /* 0x000fce00078e0019 */
[----:B------:R-:W-:Y:S05]  /*0860*/  WARPSYNC.COLLECTIVE R21, `(.L_x_108) ;  /* 0x0000000015087348 */ /* 0x000fea0003c00000 */
[----:B------:R0:W1:Y:S02]  /*0870*/  SHFL.UP P0, R25, R24, R23, R22 ;  /* 0x0400001718197389 */ /* 0x0000640000000016 */
[----:B01----:R-:W-:Y:S05]  /*0880*/  ENDCOLLECTIVE ;  /* 0x000000000000791b */ /* 0x003fea0003800000 */
.L_x_108:
        /* <DEDUP_REMOVED lines=9> */
.L_x_109:
[----:B------:R-:W-:Y:S02]  /*0920*/  IMAD.MOV.U32 R24, RZ, RZ, R29 ;  /* 0x000000ffff187224 */ /* 0x000fe400078e001d */
[----:B------:R-:W-:-:S07]  /*0930*/  IMAD.MOV.U32 R27, RZ, RZ, R25 ;  /* 0x000000ffff1b7224 */ /* 0x000fce00078e0019 */
[----:B------:R-:W-:Y:S05]  /*0940*/  WARPSYNC.COLLECTIVE R21, `(.L_x_110) ;  /* 0x0000000015087348 */ /* 0x000fea0003c00000 */
[----:B------:R0:W1:Y:S02]  /*0950*/  SHFL.UP P0, R25, R24, R23, R22 ;  /* 0x0400001718197389 */ /* 0x0000640000000016 */
[----:B01----:R-:W-:Y:S05]  /*0960*/  ENDCOLLECTIVE ;  /* 0x000000000000791b */ /* 0x003fea0003800000 */
.L_x_110:
        /* <DEDUP_REMOVED lines=9> */
.L_x_111:
[----:B------:R-:W-:Y:S02]  /*0a00*/  IMAD.MOV.U32 R24, RZ, RZ, R26 ;  /* 0x000000ffff187224 */ /* 0x000fe400078e001a */
[----:B------:R-:W-:-:S07]  /*0a10*/  IMAD.MOV.U32 R28, RZ, RZ, R25 ;  /* 0x000000ffff1c7224 */ /* 0x000fce00078e0019 */
[----:B------:R-:W-:Y:S05]  /*0a20*/  WARPSYNC.COLLECTIVE R21, `(.L_x_112) ;  /* 0x0000000015087348 */ /* 0x000fea0003c00000 */
[----:B------:R0:W1:Y:S02]  /*0a30*/  SHFL.UP P0, R25, R24, R23, R22 ;  /* 0x0400001718197389 */ /* 0x0000640000000016 */
[----:B01----:R-:W-:Y:S05]  /*0a40*/  ENDCOLLECTIVE ;  /* 0x000000000000791b */ /* 0x003fea0003800000 */
.L_x_112:
[----:B------:R-:W-:Y:S05]  /*0a50*/  BRA `(.L_x_113) ;  /* 0xfffffff800647947 */ /* 0x000fea000383ffff */
.L_x_114:
        /* <DEDUP_REMOVED lines=10> */
.L_x_553:


//--------------------- .text._ZN3cub18CUB_300001_SM_10006detail10radix_sort30DeviceRadixSortHistogramKernelINS1_5radix10policy_hubImmyE10Policy1000ELNS0_9SortOrderE0EmyNS1_21identity_decomposer_tEEEvPT2_PKT1_SA_iiT3_ --------------------------
	.section	.text._ZN3cub18CUB_300001_SM_10006detail10radix_sort30DeviceRadixSortHistogramKernelINS1_5radix10policy_hubImmyE10Policy1000ELNS0_9SortOrderE0EmyNS1_21identity_decomposer_tEEEvPT2_PKT1_SA_iiT3_,"ax",@progbits
	.align	128
        .global         _ZN3cub18CUB_300001_SM_10006detail10radix_sort30DeviceRadixSortHistogramKernelINS1_5radix10policy_hubImmyE10Policy1000ELNS0_9SortOrderE0EmyNS1_21identity_decomposer_tEEEvPT2_PKT1_SA_iiT3_
        .type           _ZN3cub18CUB_300001_SM_10006detail10radix_sort30DeviceRadixSortHistogramKernelINS1_5radix10policy_hubImmyE10Policy1000ELNS0_9SortOrderE0EmyNS1_21identity_decomposer_tEEEvPT2_PKT1_SA_iiT3_,@function
        .size           _ZN3cub18CUB_300001_SM_10006detail10radix_sort30DeviceRadixSortHistogramKernelINS1_5radix10policy_hubImmyE10Policy1000ELNS0_9SortOrderE0EmyNS1_21identity_decomposer_tEEEvPT2_PKT1_SA_iiT3_,(.L_x_554 - _ZN3cub18CUB_300001_SM_10006detail10radix_sort30DeviceRadixSortHistogramKernelINS1_5radix10policy_hubImmyE10Policy1000ELNS0_9SortOrderE0EmyNS1_21identity_decomposer_tEEEvPT2_PKT1_SA_iiT3_)
        .other          _ZN3cub18CUB_300001_SM_10006detail10radix_sort30DeviceRadixSortHistogramKernelINS1_5radix10policy_hubImmyE10Policy1000ELNS0_9SortOrderE0EmyNS1_21identity_decomposer_tEEEvPT2_PKT1_SA_iiT3_,@"STO_CUDA_ENTRY STV_DEFAULT"
_ZN3cub18CUB_300001_SM_10006detail10radix_sort30DeviceRadixSortHistogramKernelINS1_5radix10policy_hubImmyE10Policy1000ELNS0_9SortOrderE0EmyNS1_21identity_decomposer_tEEEvPT2_PKT1_SA_iiT3_:
.text._ZN3cub18CUB_300001_SM_10006detail10radix_sort30DeviceRadixSortHistogramKernelINS1_5radix10policy_hubImmyE10Policy1000ELNS0_9SortOrderE0EmyNS1_21identity_decomposer_tEEEvPT2_PKT1_SA_iiT3_:
[----:B------:R-:W-:Y:S01]  /*0000*/  LDC R1, c[0x0][0x37c] ;  /* 0x0000df00ff017b82 */ /* 0x000fe20000000800 */
[----:B------:R-:W0:Y:S02]  /*0010*/  LDCU.64 UR4, c[0x0][0x390] ;  /* 0x00007200ff0477ac */ /* 0x000e240008000a00 */
[----:B0-----:R-:W-:-:S04]  /*0020*/  ISETP.NE.U32.AND P0, PT, RZ, UR4, PT ;  /* 0x00000004ff007c0c */ /* 0x001fc8000bf05070 */
[----:B------:R-:W-:-:S13]  /*0030*/  ISETP.NE.AND.EX P0, PT, RZ, UR5, PT, P0 ;  /* 0x00000005ff007c0c */ /* 0x000fda000bf05300 */
[----:B------:R-:W-:Y:S05]  /*0040*/  @!P0 EXIT ;  /* 0x000000000000894d */ /* 0x000fea0003800000 */
[----:B------:R-:W0:Y:S01]  /*0050*/  S2R R0, SR_TID.X ;  /* 0x0000000000007919 */ /* 0x000e220000002100 */
[----:B------:R-:W1:Y:S01]  /*0060*/  LDC.64 R2, c[0x0][0x398] ;  /* 0x0000e600ff027b82 */ /* 0x000e620000000a00 */
[----:B------:R-:W-:Y:S01]  /*0070*/  UMOV UR4, 0x400 ;  /* 0x0000040000047882 */ /* 0x000fe20000000000 */
[----:B------:R-:W2:Y:S01]  /*0080*/  LDCU.64 UR16, c[0x0][0x358] ;  /* 0x00006b00ff1077ac */ /* 0x000ea20008000a00 */
[----:B------:R-:W3:Y:S05]  /*0090*/  LDCU UR18, c[0x0][0x370] ;  /* 0x00006e00ff1277ac */ /* 0x000eea0008000800 */
[----:B------:R-:W4:Y:S01]  /*00a0*/  S2UR UR5, SR_CgaCtaId ;  /* 0x00000000000579c3 */ /* 0x000f220000008800 */
[----:B------:R-:W-:Y:S01]  /*00b0*/  UMOV UR6, URZ ;  /* 0x000000ff00067c82 */ /* 0x000fe20008000000 */
[----:B------:R-:W-:-:S06]  /*00c0*/  UMOV UR7, URZ ;  /* 0x000000ff00077c82 */ /* 0x000fcc0008000000 */
[----:B------:R-:W5:Y:S01]  /*00d0*/  S2UR UR8, SR_CTAID.X ;  /* 0x00000000000879c3 */ /* 0x000f620000002500 */
[----:B-1----:R-:W-:-:S04]  /*00e0*/  IADD3 R2, PT, PT, R3, 0x7, -R2 ;  /* 0x0000000703027810 */ /* 0x002fc80007ffe802 */
[----:B------:R-:W-:Y:S01]  /*00f0*/  ISETP.GE.AND P0, PT, R2, 0x8, PT ;  /* 0x000000080200780c */ /* 0x000fe20003f06270 */
[C---:B0-----:R-:W-:Y:S01]  /*0100*/  VIADD R3, R0.reuse, 0x80 ;  /* 0x0000008000037836 */ /* 0x041fe20000000000 */
[----:B----4-:R-:W-:Y:S02]  /*0110*/  ULEA UR4, UR5, UR4, 0x18 ;  /* 0x0000000405047291 */ /* 0x010fe4000f8ec0ff */
[C---:B------:R-:W-:Y:S01]  /*0120*/  ISETP.GT.U32.OR P0, PT, R0.reuse, 0xff, !P0 ;  /* 0x000000ff0000780c */ /* 0x040fe20004704470 */
[C---:B------:R-:W-:Y:S02]  /*0130*/  VIADD R4, R0.reuse, 0x100 ;  /* 0x0000010000047836 */ /* 0x040fe40000000000 */
[C---:B------:R-:W-:Y:S01]  /*0140*/  VIADD R5, R0.reuse, 0x200 ;  /* 0x0000020000057836 */ /* 0x040fe20000000000 */
[----:B------:R-:W-:Y:S01]  /*0150*/  P2R R43, PR, RZ, 0x1 ;  /* 0x00000001ff2b7803 */ /* 0x000fe20000000000 */
[C---:B------:R-:W-:Y:S01]  /*0160*/  VIADD R40, R0.reuse, 0x280 ;  /* 0x0000028000287836 */ /* 0x040fe20000000000 */
[C---:B------:R-:W-:Y:S01]  /*0170*/  LEA R2, R0.reuse, UR4, 0x2 ;  /* 0x0000000400027c11 */ /* 0x040fe2000f8e10ff */
[C---:B------:R-:W-:Y:S01]  /*0180*/  VIADD R41, R0.reuse, 0x300 ;  /* 0x0000030000297836 */ /* 0x040fe20000000000 */
[----:B-----5:R-:W-:Y:S01]  /*0190*/  USHF.L.U32 UR8, UR8, 0xb, URZ ;  /* 0x0000000b08087899 */ /* 0x020fe200080006ff */
[----:B--23--:R-:W-:-:S11]  /*01a0*/  VIADD R42, R0, 0x780 ;  /* 0x00000780002a7836 */ /* 0x00cfd60000000000 */
.L_x_198:
[----:B------:R-:W-:Y:S01]  /*01b0*/  ISETP.NE.AND P0, PT, R43, RZ, PT ;  /* 0x000000ff2b00720c */ /* 0x000fe20003f05270 */
[----:B------:R-:W-:-:S12]  /*01c0*/  BSSY.RECONVERGENT B0, `(.L_x_115) ;  /* 0x0000081000007945 */ /* 0x000fd80003800200 */
[----:B0-2345:R-:W-:Y:S05]  /*01d0*/  @P0 BRA `(.L_x_116) ;  /* 0x0000000400fc0947 */ /* 0x03dfea0003800000 */
[----:B------:R-:W0:Y:S02]  /*01e0*/  LDC.64 R6, c[0x0][0x398] ;  /* 0x0000e600ff067b82 */ /* 0x000e240000000a00 */
[----:B0-----:R-:W-:-:S04]  /*01f0*/  IADD3 R6, PT, PT, R7, 0x7, -R6 ;  /* 0x0000000707067810 */ /* 0x001fc80007ffe806 */
[----:B------:R-:W-:-:S04]  /*0200*/  SHF.R.S32.HI R7, RZ, 0x1f, R6 ;  /* 0x0000001fff077819 */ /* 0x000fc80000011406 */
[----:B------:R-:W-:-:S04]  /*0210*/  LEA.HI R7, R7, R6, RZ, 0x3 ;  /* 0x0000000607077211 */ /* 0x000fc800078f18ff */
[----:B------:R-:W-:Y:S01]  /*0220*/  SHF.R.S32.HI R8, RZ, 0x3, R7 ;  /* 0x00000003ff087819 */ /* 0x000fe20000011407 */
[----:B------:R-:W-:-:S03]  /*0230*/  HFMA2 R7, -RZ, RZ, 0, 0 ;  /* 0x00000000ff077431 */ /* 0x000fc600000001ff */
[C---:B------:R-:W-:Y:S01]  /*0240*/  LOP3.LUT R10, R8.reuse, 0xffffff0, RZ, 0xc0, !PT ;  /* 0x0ffffff0080a7812 */ /* 0x040fe200078ec0ff */
[----:B------:R-:W-:-:S05]  /*0250*/  VIADD R6, R8, 0xffffffff ;  /* 0xffffffff08067836 */ /* 0x000fca0000000000 */
[----:B------:R-:W-:-:S13]  /*0260*/  ISETP.GE.U32.AND P0, PT, R6, 0xf, PT ;  /* 0x0000000f0600780c */ /* 0x000fda0003f06070 */
[----:B------:R-:W-:Y:S05]  /*0270*/  @!P0 BRA `(.L_x_117) ;  /* 0x00000000005c8947 */ /* 0x000fea0003800000 */
[----:B------:R-:W-:Y:S02]  /*0280*/  IMAD.MOV R7, RZ, RZ, -R10 ;  /* 0x000000ffff077224 */ /* 0x000fe400078e0a0a */
[----:B------:R-:W-:-:S07]  /*0290*/  VIADD R6, R2, 0x2000 ;  /* 0x0000200002067836 */ /* 0x000fce0000000000 */
.L_x_118:
[----:B------:R-:W-:Y:S01]  /*02a0*/  VIADD R7, R7, 0x10 ;  /* 0x0000001007077836 */ /* 0x000fe20000000000 */
[----:B------:R-:W-:Y:S04]  /*02b0*/  STS [R6+-0x2000], RZ ;  /* 0xffe000ff06007388 */ /* 0x000fe80000000800 */
        /* <DEDUP_REMOVED lines=18> */
[----:B------:R-:W-:-:S07]  /*03e0*/  IMAD.MOV.U32 R7, RZ, RZ, R10 ;  /* 0x000000ffff077224 */ /* 0x000fce00078e000a */
.L_x_117:
[C---:B------:R-:W-:Y:S02]  /*03f0*/  LOP3.LUT R6, R8.reuse, 0xf, RZ, 0xc0, !PT ;  /* 0x0000000f08067812 */ /* 0x040fe400078ec0ff */
[----:B------:R-:W-:Y:S02]  /*0400*/  LOP3.LUT R11, R8, 0x7, RZ, 0xc0, !PT ;  /* 0x00000007080b7812 */ /* 0x000fe400078ec0ff */
[C---:B------:R-:W-:Y:S01]  /*0410*/  ISETP.NE.AND P1, PT, R6.reuse, RZ, PT ;  /* 0x000000ff0600720c */ /* 0x040fe20003f25270 */
[----:B------:R-:W-:Y:S01]  /*0420*/  VIADD R6, R6, 0xffffffff ;  /* 0xffffffff06067836 */ /* 0x000fe20000000000 */
[----:B------:R-:W-:Y:S01]  /*0430*/  LOP3.LUT R9, R8, 0x3, RZ, 0xc0, !PT ;  /* 0x0000000308097812 */ /* 0x000fe200078ec0ff */
[----:B------:R-:W-:-:S10]  /*0440*/  VIADD R12, R11, 0xffffffff ;  /* 0xffffffff0b0c7836 */ /* 0x000fd40000000000 */
[----:B------:R-:W-:Y:S05]  /*0450*/  @!P1 BRA `(.L_x_119) ;  /* 0x0000000000789947 */ /* 0x000fea0003800000 */
[----:B------:R-:W-:Y:S02]  /*0460*/  ISETP.GE.U32.AND P2, PT, R6, 0x7, PT ;  /* 0x000000070600780c */ /* 0x000fe40003f46070 */
[----:B------:R-:W-:-:S11]  /*0470*/  ISETP.NE.AND P3, PT, R11, RZ, PT ;  /* 0x000000ff0b00720c */ /* 0x000fd60003f65270 */
[----:B------:R-:W-:Y:S05]  /*0480*/  @!P2 BRA `(.L_x_120) ;  /* 0x000000000028a947 */ /* 0x000fea0003800000 */
[C---:B------:R-:W-:Y:S01]  /*0490*/  LEA R8, R7.reuse, R2, 0xa ;  /* 0x0000000207087211 */ /* 0x040fe200078e50ff */
[----:B------:R-:W-:-:S04]  /*04a0*/  VIADD R7, R7, 0x8 ;  /* 0x0000000807077836 */ /* 0x000fc80000000000 */
        /* <DEDUP_REMOVED lines=8> */
.L_x_120:
[----:B------:R-:W-:Y:S05]  /*0530*/  @!P3 BRA `(.L_x_119) ;  /* 0x000000000040b947 */ /* 0x000fea0003800000 */
[----:B------:R-:W-:Y:S02]  /*0540*/  ISETP.GE.U32.AND P2, PT, R12, 0x3, PT ;  /* 0x000000030c00780c */ /* 0x000fe40003f46070 */
[----:B------:R-:W-:-:S11]  /*0550*/  ISETP.NE.AND P3, PT, R9, RZ, PT ;  /* 0x000000ff0900720c */ /* 0x000fd60003f65270 */
[C---:B0-----:R-:W-:Y:S02]  /*0560*/  @P2 IMAD R8, R7.reuse, 0x400, R2 ;  /* 0x0000040007082824 */ /* 0x041fe400078e0202 */
[----:B------:R-:W-:-:S03]  /*0570*/  @P2 VIADD R7, R7, 0x4 ;  /* 0x0000000407072836 */ /* 0x000fc60000000000 */
[----:B------:R1:W-:Y:S04]  /*0580*/  @P2 STS [R8], RZ ;  /* 0x000000ff08002388 */ /* 0x0003e80000000800 */
[----:B------:R1:W-:Y:S04]  /*0590*/  @P2 STS [R8+0x400], RZ ;  /* 0x000400ff08002388 */ /* 0x0003e80000000800 */
[----:B------:R1:W-:Y:S04]  /*05a0*/  @P2 STS [R8+0x800], RZ ;  /* 0x000800ff08002388 */ /* 0x0003e80000000800 */
[----:B------:R1:W-:Y:S01]  /*05b0*/  @P2 STS [R8+0xc00], RZ ;  /* 0x000c00ff08002388 */ /* 0x0003e20000000800 */
[----:B------:R-:W-:Y:S05]  /*05c0*/  @!P3 BRA `(.L_x_119) ;  /* 0x00000000001cb947 */ /* 0x000fea0003800000 */
[----:B------:R-:W-:Y:S01]  /*05d0*/  IMAD R7, R7, 0x400, R2 ;  /* 0x0000040007077824 */ /* 0x000fe200078e0202 */
[----:B------:R-:W-:-:S04]  /*05e0*/  ISETP.NE.AND P2, PT, R9, 0x1, PT ;  /* 0x000000010900780c */ /* 0x000fc80003f45270 */
[----:B------:R2:W-:Y:S09]  /*05f0*/  STS [R7], RZ ;  /* 0x000000ff07007388 */ /* 0x0005f20000000800 */
[----:B--2---:R-:W-:Y:S05]  /*0600*/  @!P2 BRA `(.L_x_119) ;  /* 0x00000000000ca947 */ /* 0x004fea0003800000 */
[----:B------:R-:W-:Y:S01]  /*0610*/  ISETP.NE.AND P2, PT, R9, 0x2, PT ;  /* 0x000000020900780c */ /* 0x000fe20003f45270 */
[----:B------:R2:W-:-:S12]  /*0620*/  STS [R7+0x400], RZ ;  /* 0x000400ff07007388 */ /* 0x0005d80000000800 */
[----:B------:R2:W-:Y:S02]  /*0630*/  @P2 STS [R7+0x800], RZ ;  /* 0x000800ff07002388 */ /* 0x0005e40000000800 */
.L_x_119:
[----:B------:R-:W-:-:S13]  /*0640*/  ISETP.GT.U32.AND P2, PT, R0, 0x7f, PT ;  /* 0x0000007f0000780c */ /* 0x000fda0003f44070 */
[----:B------:R-:W-:Y:S05]  /*0650*/  @P2 BRA `(.L_x_116) ;  /* 0x0000000000dc2947 */ /* 0x000fea0003800000 */
[----:B--2---:R-:W-:Y:S01]  /*0660*/  IMAD.MOV.U32 R7, RZ, RZ, RZ ;  /* 0x000000ffff077224 */ /* 0x004fe200078e00ff */
[----:B------:R-:W-:Y:S06]  /*0670*/  @!P0 BRA `(.L_x_121) ;  /* 0x0000000000588947 */ /* 0x000fec0003800000 */
[----:B------:R-:W-:-:S07]  /*0680*/  IMAD.MOV.U32 R7, RZ, RZ, RZ ;  /* 0x000000ffff077224 */ /* 0x000fce00078e00ff */
.L_x_122:
[C---:B012---:R-:W-:Y:S01]  /*0690*/  LEA R8, R7.reuse, R2, 0xa ;  /* 0x0000000207087211 */ /* 0x047fe200078e50ff */
[----:B------:R-:W-:-:S04]  /*06a0*/  VIADD R7, R7, 0x10 ;  /* 0x0000001007077836 */ /* 0x000fc80000000000 */
[----:B------:R2:W-:Y:S01]  /*06b0*/  STS [R8+0x200], RZ ;  /* 0x000200ff08007388 */ /* 0x0005e20000000800 */
[----:B------:R-:W-:-:S03]  /*06c0*/  ISETP.NE.AND P0, PT, R7, R10, PT ;  /* 0x0000000a0700720c */ /* 0x000fc60003f05270 */
[----:B------:R2:W-:Y:S04]  /*06d0*/  STS [R8+0x600], RZ ;  /* 0x000600ff08007388 */ /* 0x0005e80000000800 */
        /* <DEDUP_REMOVED lines=13> */
[----:B------:R2:W-:Y:S01]  /*07b0*/  STS [R8+0x3e00], RZ ;  /* 0x003e00ff08007388 */ /* 0x0005e20000000800 */
[----:B------:R-:W-:Y:S05]  /*07c0*/  @P0 BRA `(.L_x_122) ;  /* 0xfffffffc00b00947 */ /* 0x000fea000383ffff */
[----:B------:R-:W-:-:S07]  /*07d0*/  IMAD.MOV.U32 R7, RZ, RZ, R10 ;  /* 0x000000ffff077224 */ /* 0x000fce00078e000a */
.L_x_121:
[----:B------:R-:W-:Y:S05]  /*07e0*/  @!P1 BRA `(.L_x_116) ;  /* 0x0000000000789947 */ /* 0x000fea0003800000 */
[----:B------:R-:W-:Y:S02]  /*07f0*/  ISETP.GE.U32.AND P0, PT, R6, 0x7, PT ;  /* 0x000000070600780c */ /* 0x000fe40003f06070 */
[----:B------:R-:W-:-:S11]  /*0800*/  ISETP.NE.AND P1, PT, R11, RZ, PT ;  /* 0x000000ff0b00720c */ /* 0x000fd60003f25270 */
[----:B------:R-:W-:Y:S05]  /*0810*/  @!P0 BRA `(.L_x_123) ;  /* 0x0000000000288947 */ /* 0x000fea0003800000 */
[C---:B------:R-:W-:Y:S02]  /*0820*/  IMAD R6, R7.reuse, 0x400, R2 ;  /* 0x0000040007067824 */ /* 0x040fe400078e0202 */
[----:B------:R-:W-:-:S03]  /*0830*/  VIADD R7, R7, 0x8 ;  /* 0x0000000807077836 */ /* 0x000fc60000000000 */
[----:B------:R3:W-:Y:S04]  /*0840*/  STS [R6+0x200], RZ ;  /* 0x000200ff06007388 */ /* 0x0007e80000000800 */
[----:B------:R3:W-:Y:S04]  /*0850*/  STS [R6+0x600], RZ ;  /* 0x000600ff06007388 */ /* 0x0007e80000000800 */
[----:B------:R3:W-:Y:S04]  /*0860*/  STS [R6+0xa00], RZ ;  /* 0x000a00ff06007388 */ /* 0x0007e80000000800 */
[----:B------:R3:W-:Y:S04]  /*0870*/  STS [R6+0xe00], RZ ;  /* 0x000e00ff06007388 */ /* 0x0007e80000000800 */
[----:B------:R3:W-:Y:S04]  /*0880*/  STS [R6+0x1200], RZ ;  /* 0x001200ff06007388 */ /* 0x0007e80000000800 */
[----:B------:R3:W-:Y:S04]  /*0890*/  STS [R6+0x1600], RZ ;  /* 0x001600ff06007388 */ /* 0x0007e80000000800 */
[----:B------:R3:W-:Y:S04]  /*08a0*/  STS [R6+0x1a00], RZ ;  /* 0x001a00ff06007388 */ /* 0x0007e80000000800 */
[----:B------:R3:W-:Y:S02]  /*08b0*/  STS [R6+0x1e00], RZ ;  /* 0x001e00ff06007388 */ /* 0x0007e40000000800 */
.L_x_123:
[----:B------:R-:W-:Y:S05]  /*08c0*/  @!P1 BRA `(.L_x_116) ;  /* 0x0000000000409947 */ /* 0x000fea0003800000 */
[----:B------:R-:W-:Y:S02]  /*08d0*/  ISETP.GE.U32.AND P0, PT, R12, 0x3, PT ;  /* 0x000000030c00780c */ /* 0x000fe40003f06070 */
[----:B------:R-:W-:-:S11]  /*08e0*/  ISETP.NE.AND P1, PT, R9, RZ, PT ;  /* 0x000000ff0900720c */ /* 0x000fd60003f25270 */
[C---:B---3--:R-:W-:Y:S02]  /*08f0*/  @P0 IMAD R6, R7.reuse, 0x400, R2 ;  /* 0x0000040007060824 */ /* 0x048fe400078e0202 */
[----:B------:R-:W-:-:S03]  /*0900*/  @P0 VIADD R7, R7, 0x4 ;  /* 0x0000000407070836 */ /* 0x000fc60000000000 */
[----:B------:R4:W-:Y:S04]  /*0910*/  @P0 STS [R6+0x200], RZ ;  /* 0x000200ff06000388 */ /* 0x0009e80000000800 */
[----:B------:R4:W-:Y:S04]  /*0920*/  @P0 STS [R6+0x600], RZ ;  /* 0x000600ff06000388 */ /* 0x0009e80000000800 */
[----:B------:R4:W-:Y:S04]  /*0930*/  @P0 STS [R6+0xa00], RZ ;  /* 0x000a00ff06000388 */ /* 0x0009e80000000800 */
[----:B------:R4:W-:Y:S01]  /*0940*/  @P0 STS [R6+0xe00], RZ ;  /* 0x000e00ff06000388 */ /* 0x0009e20000000800 */
[----:B------:R-:W-:Y:S05]  /*0950*/  @!P1 BRA `(.L_x_116) ;  /* 0x00000000001c9947 */ /* 0x000fea0003800000 */
[----:B------:R-:W-:Y:S02]  /*0960*/  LEA R7, R7, R2, 0xa ;  /* 0x0000000207077211 */ /* 0x000fe400078e50ff */
[----:B------:R-:W-:-:S03]  /*0970*/  ISETP.NE.AND P0, PT, R9, 0x1, PT ;  /* 0x000000010900780c */ /* 0x000fc60003f05270 */
[----:B------:R3:W-:Y:S10]  /*0980*/  STS [R7+0x200], RZ ;  /* 0x000200ff07007388 */ /* 0x0007f40000000800 */
[----:B---3--:R-:W-:Y:S05]  /*0990*/  @!P0 BRA `(.L_x_116) ;  /* 0x00000000000c8947 */ /* 0x008fea0003800000 */
[----:B------:R-:W-:Y:S01]  /*09a0*/  ISETP.NE.AND P0, PT, R9, 0x2, PT ;  /* 0x000000020900780c */ /* 0x000fe20003f05270 */
[----:B------:R3:W-:-:S12]  /*09b0*/  STS [R7+0x600], RZ ;  /* 0x000600ff07007388 */ /* 0x0007d80000000800 */
[----:B------:R3:W-:Y:S02]  /*09c0*/  @P0 STS [R7+0xa00], RZ ;  /* 0x000a00ff07000388 */ /* 0x0007e40000000800 */
.L_x_116:
[----:B------:R-:W-:Y:S05]  /*09d0*/  BSYNC.RECONVERGENT B0 ;  /* 0x0000000000007941 */ /* 0x000fea0003800200 */
.L_x_115:
[----:B------:R-:W5:Y:S01]  /*09e0*/  LDCU.64 UR10, c[0x0][0x390] ;  /* 0x00007200ff0a77ac */ /* 0x000f620008000a00 */
[----:B------:R-:W-:Y:S02]  /*09f0*/  USHF.L.U32 UR4, UR6, 0x1e, URZ ;  /* 0x0000001e06047899 */ /* 0x000fe400080006ff */
[----:B------:R-:W-:Y:S02]  /*0a00*/  USHF.L.U64.HI UR5, UR6, 0x1e, UR7 ;  /* 0x0000001e06057899 */ /* 0x000fe40008010207 */
[----:B-----5:R-:W-:-:S04]  /*0a10*/  UIADD3 UR4, UP0, UPT, -UR4, UR10, URZ ;  /* 0x0000000a04047290 */ /* 0x020fc8000ff1e1ff */
[----:B------:R-:W-:Y:S02]  /*0a20*/  UIADD3.X UR5, UPT, UPT, ~UR5, UR11, URZ, UP0, !UPT ;  /* 0x0000000b05057290 */ /* 0x000fe400087fe5ff */
[----:B------:R-:W-:-:S04]  /*0a30*/  UISETP.LT.U32.AND UP0, UPT, UR4, 0x40000000, UPT ;  /* 0x400000000400788c */ /* 0x000fc8000bf01070 */
[----:B------:R-:W-:-:S04]  /*0a40*/  UISETP.LT.U32.AND.EX UP0, UPT, UR5, URZ, UPT, UP0 ;  /* 0x000000ff0500728c */ /* 0x000fc8000bf01100 */
[----:B------:R-:W-:Y:S02]  /*0a50*/  USEL UR10, UR4, 0x40000000, UP0 ;  /* 0x40000000040a7887 */ /* 0x000fe40008000000 */
[----:B------:R-:W-:Y:S02]  /*0a60*/  USEL UR11, UR5, URZ, UP0 ;  /* 0x000000ff050b7287 */ /* 0x000fe40008000000 */
[----:B------:R-:W-:-:S04]  /*0a70*/  UISETP.GT.U32.AND UP0, UPT, UR10, UR8, UPT ;  /* 0x000000080a00728c */ /* 0x000fc8000bf04070 */
[----:B------:R-:W-:Y:S01]  /*0a80*/  UISETP.GT.U32.AND.EX UP0, UPT, UR11, URZ, UPT, UP0 ;  /* 0x000000ff0b00728c */ /* 0x000fe2000bf04100 */
[----:B------:R-:W-:Y:S08]  /*0a90*/  BAR.SYNC.DEFER_BLOCKING 0x0 ;  /* 0x0000000000007b1d */ /* 0x000ff00000010000 */
[----:B------:R-:W-:Y:S06]  /*0aa0*/  BAR.SYNC.DEFER_BLOCKING 0x0 ;  /* 0x0000000000007b1d */ /* 0x000fec0000010000 */
[----:B------:R-:W-:Y:S05]  /*0ab0*/  BRA.U !UP0, `(.L_x_124) ;  /* 0x0000000d081c7547 */ /* 0x000fea000b800000 */
[----:B------:R-:W-:Y:S01]  /*0ac0*/  UMOV UR9, UR8 ;  /* 0x0000000800097c82 */ /* 0x000fe20008000000 */
[----:B------:R-:W-:-:S05]  /*0ad0*/  UMOV UR5, URZ ;  /* 0x000000ff00057c82 */ /* 0x000fca0008000000 */
.L_x_129:
[----:B-----5:R-:W5:Y:S01]  /*0ae0*/  LDCU.64 UR14, c[0x0][0x390] ;  /* 0x00007200ff0e77ac */ /* 0x020f620008000a00 */
[----:B------:R-:W-:Y:S02]  /*0af0*/  USHF.L.U32 UR12, UR6, 0x1e, URZ ;  /* 0x0000001e060c7899 */ /* 0x000fe400080006ff */
[----:B------:R-:W-:Y:S02]  /*0b00*/  USHF.L.U64.HI UR13, UR6, 0x1e, UR7 ;  /* 0x0000001e060d7899 */ /* 0x000fe40008010207 */
[----:B------:R-:W-:-:S04]  /*0b10*/  UIADD3 UR12, UP0, UPT, UR9, UR12, URZ ;  /* 0x0000000c090c7290 */ /* 0x000fc8000ff1e0ff */
[----:B------:R-:W-:Y:S02]  /*0b20*/  UIADD3.X UR13, UPT, UPT, UR5, UR13, URZ, UP0, !UPT ;  /* 0x0000000d050d7290 */ /* 0x000fe400087fe4ff */
[----:B------:R-:W-:Y:S02]  /*0b30*/  ULEA UR9, UP0, UR18, UR9, 0xb ;  /* 0x0000000912097291 */ /* 0x000fe4000f8058ff */
[----:B-----5:R-:W-:Y:S02]  /*0b40*/  UIADD3 UR14, UP1, UPT, -UR12, UR14, URZ ;  /* 0x0000000e0c0e7290 */ /* 0x020fe4000ff3e1ff */
[----:B------:R-:W-:Y:S02]  /*0b50*/  UIADD3.X UR5, UPT, UPT, URZ, UR5, URZ, UP0, !UPT ;  /* 0x00000005ff057290 */ /* 0x000fe400087fe4ff */
[----:B------:R-:W-:Y:S02]  /*0b60*/  UIADD3.X UR4, UPT, UPT, ~UR13, UR15, URZ, UP1, !UPT ;  /* 0x0000000f0d047290 */ /* 0x000fe40008ffe5ff */
[----:B------:R-:W-:-:S02]  /*0b70*/  UISETP.GE.U32.AND UP1, UPT, UR14, 0x800, UPT ;  /* 0x000008000e00788c */ /* 0x000fc4000bf26070 */
[----:B------:R-:W-:Y:S02]  /*0b80*/  UISETP.GE.U32.AND UP0, UPT, UR9, UR10, UPT ;  /* 0x0000000a0900728c */ /* 0x000fe4000bf06070 */
[----:B------:R-:W-:Y:S02]  /*0b90*/  UISETP.GE.U32.AND.EX UP1, UPT, UR4, URZ, UPT, UP1 ;  /* 0x000000ff0400728c */ /* 0x000fe4000bf26110 */
[----:B------:R-:W-:-:S07]  /*0ba0*/  UISETP.GE.U32.AND.EX UP0, UPT, UR5, UR11, UPT, UP0 ;  /* 0x0000000b0500728c */ /* 0x000fce000bf06100 */
[----:B0-----:R-:W-:Y:S05]  /*0bb0*/  BRA.U !UP1, `(.L_x_125) ;  /* 0x0000000109587547 */ /* 0x001fea000b800000 */
[----:B------:R-:W0:Y:S01]  /*0bc0*/  LDCU.64 UR14, c[0x0][0x388] ;  /* 0x00007100ff0e77ac */ /* 0x000e220008000a00 */
[----:B---34-:R-:W-:-:S05]  /*0bd0*/  IADD3 R6, P0, PT, R0, UR12, RZ ;  /* 0x0000000c00067c10 */ /* 0x018fca000ff1e0ff */
[----:B--2---:R-:W-:Y:S01]  /*0be0*/  IMAD.X R7, RZ, RZ, UR13, P0 ;  /* 0x0000000dff077e24 */ /* 0x004fe200080e06ff */
[----:B0-----:R-:W-:-:S04]  /*0bf0*/  LEA R38, P0, R6, UR14, 0x3 ;  /* 0x0000000e06267c11 */ /* 0x001fc8000f8018ff */
[----:B------:R-:W-:-:S05]  /*0c00*/  LEA.HI.X R39, R6, UR15, R7, 0x3, P0 ;  /* 0x0000000f06277c11 */ /* 0x000fca00080f1c07 */
[----:B------:R0:W5:Y:S04]  /*0c10*/  LDG.E.64 R6, desc[UR16][R38.64] ;  /* 0x0000001026067981 */ /* 0x000168000c1e1b00 */
[----:B-1----:R0:W5:Y:S04]  /*0c20*/  LDG.E.64 R8, desc[UR16][R38.64+0x400] ;  /* 0x0004001026087981 */ /* 0x002168000c1e1b00 */
        /* <DEDUP_REMOVED lines=15> */
.L_x_125:
[C---:B------:R-:W-:Y:S01]  /*0d20*/  ISETP.GE.AND P5, PT, R0.reuse, UR14, PT ;  /* 0x0000000e00007c0c */ /* 0x040fe2000bfa6270 */
[----:B------:R-:W0:Y:S01]  /*0d30*/  LDCU.64 UR20, c[0x0][0x388] ;  /* 0x00007100ff1477ac */ /* 0x000e220008000a00 */
[----:B---34-:R-:W-:Y:S02]  /*0d40*/  IADD3 R6, P0, PT, R0, UR12, RZ ;  /* 0x0000000c00067c10 */ /* 0x018fe4000ff1e0ff */
[----:B------:R-:W1:Y:S01]  /*0d50*/  S2R R0, SR_TID.X ;  /* 0x0000000000007919 */ /* 0x000e620000002100 */
[----:B------:R-:W-:Y:S02]  /*0d60*/  ISETP.GE.AND P2, PT, R3, UR14, PT ;  /* 0x0000000e03007c0c */ /* 0x000fe4000bf46270 */
[----:B--2---:R-:W-:Y:S01]  /*0d70*/  IMAD.X R7, RZ, RZ, UR13, P0 ;  /* 0x0000000dff077e24 */ /* 0x004fe200080e06ff */
[----:B------:R-:W-:Y:S02]  /*0d80*/  ISETP.GE.AND P3, PT, R4, UR14, PT ;  /* 0x0000000e04007c0c */ /* 0x000fe4000bf66270 */
[----:B0-----:R-:W-:-:S04]  /*0d90*/  LEA R38, P0, R6, UR20, 0x3 ;  /* 0x0000001406267c11 */ /* 0x001fc8000f8018ff */
[----:B------:R-:W-:Y:S01]  /*0da0*/  LEA.HI.X R39, R6, UR21, R7, 0x3, P0 ;  /* 0x0000001506277c11 */ /* 0x000fe200080f1c07 */
[----:B------:R-:W-:Y:S02]  /*0db0*/  IMAD.MOV.U32 R6, RZ, RZ, -0x1 ;  /* 0xffffffffff067424 */ /* 0x000fe400078e00ff */
[----:B------:R-:W-:Y:S02]  /*0dc0*/  IMAD.MOV.U32 R7, RZ, RZ, -0x1 ;  /* 0xffffffffff077424 */ /* 0x000fe400078e00ff */
[----:B------:R-:W-:Y:S02]  /*0dd0*/  IMAD.MOV.U32 R10, RZ, RZ, -0x1 ;  /* 0xffffffffff0a7424 */ /* 0x000fe400078e00ff */
[----:B------:R-:W-:Y:S02]  /*0de0*/  IMAD.MOV.U32 R11, RZ, RZ, -0x1 ;  /* 0xffffffffff0b7424 */ /* 0x000fe400078e00ff */
[----:B------:R2:W5:Y:S01]  /*0df0*/  @!P5 LDG.E.64 R6, desc[UR16][R38.64] ;  /* 0x000000102606d981 */ /* 0x000562000c1e1b00 */
[C---:B-1----:R-:W-:Y:S01]  /*0e00*/  VIADD R8, R0.reuse, 0x180 ;  /* 0x0000018000087836 */ /* 0x042fe20000000000 */
[----:B------:R-:W-:Y:S01]  /*0e10*/  LOP3.LUT R9, R0, 0x400, RZ, 0xfc, !PT ;  /* 0x0000040000097812 */ /* 0x000fe200078efcff */
[----:B------:R-:W-:Y:S01]  /*0e20*/  IMAD.MOV.U32 R12, RZ, RZ, -0x1 ;  /* 0xffffffffff0c7424 */ /* 0x000fe200078e00ff */
[----:B------:R2:W5:Y:S02]  /*0e30*/  @!P3 LDG.E.64 R10, desc[UR16][R38.64+0x800] ;  /* 0x00080010260ab981 */ /* 0x000564000c1e1b00 */
[----:B------:R-:W-:Y:S01]  /*0e40*/  ISETP.GE.AND P4, PT, R8, UR14, PT ;  /* 0x0000000e08007c0c */ /* 0x000fe2000bf86270 */
[----:B------:R-:W-:Y:S01]  /*0e50*/  VIADD R8, R0, 0x380 ;  /* 0x0000038000087836 */ /* 0x000fe20000000000 */
[----:B------:R-:W-:Y:S01]  /*0e60*/  ISETP.GE.AND P0, PT, R9, UR14, PT ;  /* 0x0000000e09007c0c */ /* 0x000fe2000bf06270 */
[----:B------:R-:W-:Y:S01]  /*0e70*/  IMAD.MOV.U32 R9, RZ, RZ, -0x1 ;  /* 0xffffffffff097424 */ /* 0x000fe200078e00ff */
[----:B------:R-:W-:Y:S01]  /*0e80*/  ISETP.GE.AND P5, PT, R5, UR14, PT ;  /* 0x0000000e05007c0c */ /* 0x000fe2000bfa6270 */
[----:B------:R-:W-:Y:S01]  /*0e90*/  IMAD.MOV.U32 R13, RZ, RZ, -0x1 ;  /* 0xffffffffff0d7424 */ /* 0x000fe200078e00ff */
[----:B------:R-:W-:-:S02]  /*0ea0*/  ISETP.GE.AND P1, PT, R8, UR14, PT ;  /* 0x0000000e08007c0c */ /* 0x000fc4000bf26270 */
[----:B------:R-:W-:Y:S01]  /*0eb0*/  MOV R8, 0xffffffff ;  /* 0xffffffff00087802 */ /* 0x000fe20000000f00 */
[----:B------:R-:W-:Y:S01]  /*0ec0*/  VIADD R14, R0, 0x480 ;  /* 0x00000480000e7836 */ /* 0x000fe20000000000 */
[----:B------:R-:W-:Y:S01]  /*0ed0*/  ISETP.GE.AND P3, PT, R41, UR14, PT ;  /* 0x0000000e29007c0c */ /* 0x000fe2000bf66270 */
[----:B------:R-:W-:Y:S02]  /*0ee0*/  IMAD.MOV.U32 R15, RZ, RZ, -0x1 ;  /* 0xffffffffff0f7424 */ /* 0x000fe400078e00ff */
[----:B------:R2:W5:Y:S01]  /*0ef0*/  @!P4 LDG.E.64 R12, desc[UR16][R38.64+0xc00] ;  /* 0x000c0010260cc981 */ /* 0x000562000c1e1b00 */
[----:B------:R-:W-:-:S03]  /*0f00*/  ISETP.GE.AND P4, PT, R14, UR14, PT ;  /* 0x0000000e0e007c0c */ /* 0x000fc6000bf86270 */
[----:B------:R2:W5:Y:S01]  /*0f10*/  @!P2 LDG.E.64 R8, desc[UR16][R38.64+0x400] ;  /* 0x000400102608a981 */ /* 0x000562000c1e1b00 */
[----:B------:R-:W-:Y:S02]  /*0f20*/  ISETP.GE.AND P2, PT, R40, UR14, PT ;  /* 0x0000000e28007c0c */ /* 0x000fe4000bf46270 */
[----:B------:R-:W-:Y:S01]  /*0f30*/  MOV R14, 0xffffffff ;  /* 0xffffffff000e7802 */ /* 0x000fe20000000f00 */
[----:B------:R-:W-:Y:S02]  /*0f40*/  VIADD R20, R0, 0x500 ;  /* 0x0000050000147836 */ /* 0x000fe40000000000 */
[----:B------:R-:W-:Y:S02]  /*0f50*/  IMAD.MOV.U32 R16, RZ, RZ, -0x1 ;  /* 0xffffffffff107424 */ /* 0x000fe400078e00ff */
[----:B------:R-:W-:Y:S01]  /*0f60*/  IMAD.MOV.U32 R17, RZ, RZ, -0x1 ;  /* 0xffffffffff117424 */ /* 0x000fe200078e00ff */
[----:B------:R2:W5:Y:S01]  /*0f70*/  @!P5 LDG.E.64 R14, desc[UR16][R38.64+0x1000] ;  /* 0x00100010260ed981 */ /* 0x000562000c1e1b00 */
[----:B------:R-:W-:Y:S01]  /*0f80*/  IMAD.MOV.U32 R18, RZ, RZ, -0x1 ;  /* 0xffffffffff127424 */ /* 0x000fe200078e00ff */
[----:B------:R-:W-:Y:S01]  /*0f90*/  ISETP.GE.AND P5, PT, R20, UR14, PT ;  /* 0x0000000e14007c0c */ /* 0x000fe2000bfa6270 */
[----:B------:R-:W-:Y:S01]  /*0fa0*/  IMAD.MOV.U32 R19, RZ, RZ, -0x1 ;  /* 0xffffffffff137424 */ /* 0x000fe200078e00ff */
[C---:B------:R-:W-:Y:S01]  /*0fb0*/  IADD3 R21, PT, PT, R0.reuse, 0x580, RZ ;  /* 0x0000058000157810 */ /* 0x040fe20007ffe0ff */
[----:B------:R-:W-:Y:S01]  /*0fc0*/  VIADD R20, R0, 0x600 ;  /* 0x0000060000147836 */ /* 0x000fe20000000000 */
[----:B------:R2:W5:Y:S01]  /*0fd0*/  @!P2 LDG.E.64 R16, desc[UR16][R38.64+0x1400] ;  /* 0x001400102610a981 */ /* 0x000562000c1e1b00 */
[----:B------:R-:W-:Y:S01]  /*0fe0*/  IMAD.MOV.U32 R22, RZ, RZ, -0x1 ;  /* 0xffffffffff167424 */ /* 0x000fe200078e00ff */
[----:B------:R-:W-:-:S02]  /*0ff0*/  ISETP.GE.AND P2, PT, R21, UR14, PT ;  /* 0x0000000e15007c0c */ /* 0x000fc4000bf46270 */
[----:B------:R2:W5:Y:S01]  /*1000*/  @!P3 LDG.E.64 R18, desc[UR16][R38.64+0x1800] ;  /* 0x001800102612b981 */ /* 0x000562000c1e1b00 */
[----:B------:R-:W-:Y:S01]  /*1010*/  ISETP.GE.AND P3, PT, R20, UR14, PT ;  /* 0x0000000e14007c0c */ /* 0x000fe2000bf66270 */
[----:B------:R-:W-:Y:S01]  /*1020*/  IMAD.MOV.U32 R20, RZ, RZ, -0x1 ;  /* 0xffffffffff147424 */ /* 0x000fe200078e00ff */
[----:B------:R-:W-:Y:S01]  /*1030*/  MOV R24, 0xffffffff ;  /* 0xffffffff00187802 */ /* 0x000fe20000000f00 */
[----:B------:R-:W-:Y:S02]  /*1040*/  IMAD.MOV.U32 R21, RZ, RZ, -0x1 ;  /* 0xffffffffff157424 */ /* 0x000fe400078e00ff */
[----:B------:R-:W-:Y:S02]  /*1050*/  IMAD.MOV.U32 R23, RZ, RZ, -0x1 ;  /* 0xffffffffff177424 */ /* 0x000fe400078e00ff */
[----:B------:R-:W-:Y:S02]  /*1060*/  IMAD.MOV.U32 R25, RZ, RZ, -0x1 ;  /* 0xffffffffff197424 */ /* 0x000fe400078e00ff */
[C---:B------:R-:W-:Y:S01]  /*1070*/  VIADD R26, R0.reuse, 0x680 ;  /* 0x00000680001a7836 */ /* 0x040fe20000000000 */
[----:B------:R2:W5:Y:S01]  /*1080*/  @!P1 LDG.E.64 R20, desc[UR16][R38.64+0x1c00] ;  /* 0x001c001026149981 */ /* 0x000562000c1e1b00 */
[----:B------:R-:W-:-:S03]  /*1090*/  VIADD R27, R0, 0x700 ;  /* 0x00000700001b7836 */ /* 0x000fc60000000000 */
[----:B------:R2:W5:Y:S01]  /*10a0*/  @!P0 LDG.E.64 R22, desc[UR16][R38.64+0x2000] ;  /* 0x0020001026168981 */ /* 0x000562000c1e1b00 */
[----:B------:R-:W-:Y:S02]  /*10b0*/  ISETP.GE.AND P1, PT, R26, UR14, PT ;  /* 0x0000000e1a007c0c */ /* 0x000fe4000bf26270 */
[----:B------:R-:W-:Y:S01]  /*10c0*/  ISETP.GE.AND P0, PT, R27, UR14, PT ;  /* 0x0000000e1b007c0c */ /* 0x000fe2000bf06270 */
[----:B------:R2:W5:Y:S01]  /*10d0*/  @!P4 LDG.E.64 R24, desc[UR16][R38.64+0x2400] ;  /* 0x002400102618c981 */ /* 0x000562000c1e1b00 */
[----:B------:R-:W-:Y:S01]  /*10e0*/  ISETP.GE.AND P4, PT, R42, UR14, PT ;  /* 0x0000000e2a007c0c */ /* 0x000fe2000bf86270 */
[----:B------:R-:W-:Y:S01]  /*10f0*/  IMAD.MOV.U32 R26, RZ, RZ, -0x1 ;  /* 0xffffffffff1a7424 */ /* 0x000fe200078e00ff */
[----:B------:R-:W-:Y:S01]  /*1100*/  MOV R30, 0xffffffff ;  /* 0xffffffff001e7802 */ /* 0x000fe20000000f00 */
[----:B------:R-:W-:Y:S01]  /*1110*/  IMAD.MOV.U32 R27, RZ, RZ, -0x1 ;  /* 0xffffffffff1b7424 */ /* 0x000fe200078e00ff */
[----:B------:R-:W-:Y:S01]  /*1120*/  MOV R37, 0xffffffff ;  /* 0xffffffff00257802 */ /* 0x000fe20000000f00 */
[----:B------:R-:W-:-:S02]  /*1130*/  IMAD.MOV.U32 R28, RZ, RZ, -0x1 ;  /* 0xffffffffff1c7424 */ /* 0x000fc400078e00ff */
[----:B------:R-:W-:Y:S02]  /*1140*/  IMAD.MOV.U32 R29, RZ, RZ, -0x1 ;  /* 0xffffffffff1d7424 */ /* 0x000fe400078e00ff */
        /* <DEDUP_REMOVED lines=8> */
[----:B------:R-:W-:-:S03]  /*11d0*/  IMAD.MOV.U32 R36, RZ, RZ, -0x1 ;  /* 0xffffffffff247424 */ /* 0x000fc600078e00ff */
[----:B------:R2:W5:Y:S04]  /*11e0*/  @!P1 LDG.E.64 R32, desc[UR16][R38.64+0x3400] ;  /* 0x0034001026209981 */ /* 0x000568000c1e1b00 */
[----:B------:R2:W5:Y:S04]  /*11f0*/  @!P0 LDG.E.64 R34, desc[UR16][R38.64+0x3800] ;  /* 0x0038001026228981 */ /* 0x000568000c1e1b00 */
[----:B------:R2:W5:Y:S02]  /*1200*/  @!P4 LDG.E.64 R36, desc[UR16][R38.64+0x3c00] ;  /* 0x003c00102624c981 */ /* 0x000564000c1e1b00 */
.L_x_126:
[----:B0-2---:R-:W0:Y:S02]  /*1210*/  LDC.64 R38, c[0x0][0x398] ;  /* 0x0000e600ff267b82 */ /* 0x005e240000000a00 */
[----:B0-----:R-:W-:-:S13]  /*1220*/  ISETP.GT.AND P0, PT, R39, R38, PT ;  /* 0x000000262700720c */ /* 0x001fda0003f04270 */
[----:B------:R-:W-:Y:S05]  /*1230*/  @!P0 BRA `(.L_x_127) ;  /* 0x0000000400388947 */ /* 0x000fea0003800000 */
[----:B------:R-:W0:Y:S01]  /*1240*/  S2UR UR12, SR_CgaCtaId ;  /* 0x00000000000c79c3 */ /* 0x000e220000008800 */
[----:B------:R-:W-:Y:S01]  /*1250*/  UMOV UR4, 0x400 ;  /* 0x0000040000047882 */ /* 0x000fe20000000000 */
[----:B------:R-:W1:Y:S01]  /*1260*/  LDCU UR13, c[0x0][0x398] ;  /* 0x00007300ff0d77ac */ /* 0x000e620008000800 */
[----:B0-----:R-:W-:-:S03]  /*1270*/  ULEA UR12, UR12, UR4, 0x18 ;  /* 0x000000040c0c7291 */ /* 0x001fc6000f8ec0ff */
[----:B-1----:R-:W-:-:S09]  /*1280*/  UMOV UR4, URZ ;  /* 0x000000ff00047c82 */ /* 0x002fd20008000000 */
.L_x_128:
[----:B0-----:R-:W-:Y:S01]  /*1290*/  IMAD R38, RZ, RZ, -UR13 ;  /* 0x8000000dff267e24 */ /* 0x001fe2000f8e02ff */
[----:B------:R-:W-:Y:S01]  /*12a0*/  ULEA UR14, UR4, UR12, 0xa ;  /* 0x0000000c040e7291 */ /* 0x000fe2000f8e50ff */
[----:B------:R-:W-:Y:S01]  /*12b0*/  IMAD.MOV.U32 R45, RZ, RZ, -0x1 ;  /* 0xffffffffff2d7424 */ /* 0x000fe200078e00ff */
[----:B------:R-:W-:Y:S02]  /*12c0*/  UIADD3 UR4, UPT, UPT, UR4, 0x1, URZ ;  /* 0x0000000104047890 */ /* 0x000fe4000fffe0ff */
[----:B------:R-:W-:-:S04]  /*12d0*/  VIADDMNMX R38, R38, R39, 0x8, PT ;  /* 0x0000000826267446 */ /* 0x000fc80003800127 */
[----:B------:R-:W-:Y:S02]  /*12e0*/  SHF.L.U32 R38, R45, R38, RZ ;  /* 0x000000262d267219 */ /* 0x000fe400000006ff */
[----:B-----5:R-:W-:-:S04]  /*12f0*/  SHF.R.U64 R45, R6, UR13, R7 ;  /* 0x0000000d062d7c19 */ /* 0x020fc80008001207 */
[-C--:B------:R-:W-:Y:S02]  /*1300*/  LOP3.LUT R44, R45, R38.reuse, RZ, 0x30, !PT ;  /* 0x000000262d2c7212 */ /* 0x080fe400078e30ff */
[----:B------:R-:W-:Y:S02]  /*1310*/  SHF.R.U64 R45, R8, UR13, R9 ;  /* 0x0000000d082d7c19 */ /* 0x000fe40008001209 */
[----:B------:R-:W-:Y:S02]  /*1320*/  LEA R44, R44, UR14, 0x2 ;  /* 0x0000000e2c2c7c11 */ /* 0x000fe4000f8e10ff */
[----:B------:R-:W-:-:S03]  /*1330*/  LOP3.LUT R45, R45, R38, RZ, 0x30, !PT ;  /* 0x000000262d2d7212 */ /* 0x000fc600078e30ff */
[----:B------:R-:W-:Y:S01]  /*1340*/  ATOMS.POPC.INC.32 RZ, [R44+URZ] ;  /* 0x000000002cff7f8c */ /* 0x000fe2000d8000ff */
[----:B------:R-:W-:-:S05]  /*1350*/  LEA R45, R45, UR14, 0x2 ;  /* 0x0000000e2d2d7c11 */ /* 0x000fca000f8e10ff */
[----:B------:R0:W-:Y:S02]  /*1360*/  ATOMS.POPC.INC.32 RZ, [R45+URZ] ;  /* 0x000000002dff7f8c */ /* 0x0001e4000d8000ff */
[----:B0-----:R-:W-:-:S04]  /*1370*/  SHF.R.U64 R45, R10, UR13, R11 ;  /* 0x0000000d0a2d7c19 */ /* 0x001fc8000800120b */
[-C--:B------:R-:W-:Y:S02]  /*1380*/  LOP3.LUT R44, R45, R38.reuse, RZ, 0x30, !PT ;  /* 0x000000262d2c7212 */ /* 0x080fe400078e30ff */
[----:B------:R-:W-:Y:S02]  /*1390*/  SHF.R.U64 R45, R12, UR13, R13 ;  /* 0x0000000d0c2d7c19 */ /* 0x000fe4000800120d */
[----:B------:R-:W-:Y:S02]  /*13a0*/  LEA R44, R44, UR14, 0x2 ;  /* 0x0000000e2c2c7c11 */ /* 0x000fe4000f8e10ff */
[----:B------:R-:W-:-:S03]  /*13b0*/  LOP3.LUT R45, R45, R38, RZ, 0x30, !PT ;  /* 0x000000262d2d7212 */ /* 0x000fc600078e30ff */
[----:B------:R0:W-:Y:S01]  /*13c0*/  ATOMS.POPC.INC.32 RZ, [R44+URZ] ;  /* 0x000000002cff7f8c */ /* 0x0001e2000d8000ff */
[----:B------:R-:W-:-:S05]  /*13d0*/  LEA R45, R45, UR14, 0x2 ;  /* 0x0000000e2d2d7c11 */ /* 0x000fca000f8e10ff */
[----:B------:R1:W-:Y:S01]  /*13e0*/  ATOMS.POPC.INC.32 RZ, [R45+URZ] ;  /* 0x000000002dff7f8c */ /* 0x0003e2000d8000ff */
[----:B0-----:R-:W-:-:S04]  /*13f0*/  SHF.R.U64 R44, R14, UR13, R15 ;  /* 0x0000000d0e2c7c19 */ /* 0x001fc8000800120f */
[-C--:B------:R-:W-:Y:S02]  /*1400*/  LOP3.LUT R44, R44, R38.reuse, RZ, 0x30, !PT ;  /* 0x000000262c2c7212 */ /* 0x080fe400078e30ff */
[----:B-1----:R-:W-:Y:S02]  /*1410*/  SHF.R.U64 R45, R16, UR13, R17 ;  /* 0x0000000d102d7c19 */ /* 0x002fe40008001211 */
        /* <DEDUP_REMOVED lines=39> */
[----:B-1----:R-:W-:Y:S01]  /*1690*/  SHF.R.U64 R45, R36, UR13, R37 ;  /* 0x0000000d242d7c19 */ /* 0x002fe20008001225 */
[----:B------:R-:W-:Y:S01]  /*16a0*/  UIADD3 UR13, UPT, UPT, UR13, 0x8, URZ ;  /* 0x000000080d0d7890 */ /* 0x000fe2000fffe0ff */
[----:B------:R-:W-:Y:S02]  /*16b0*/  LEA R44, R44, UR14, 0x2 ;  /* 0x0000000e2c2c7c11 */ /* 0x000fe4000f8e10ff */
[----:B------:R-:W-:-:S03]  /*16c0*/  LOP3.LUT R38, R45, R38, RZ, 0x30, !PT ;  /* 0x000000262d267212 */ /* 0x000fc600078e30ff */
[----:B------:R-:W-:Y:S01]  /*16d0*/  ISETP.LE.AND P0, PT, R39, UR13, PT ;  /* 0x0000000d27007c0c */ /* 0x000fe2000bf03270 */
[----:B------:R0:W-:Y:S01]  /*16e0*/  ATOMS.POPC.INC.32 RZ, [R44+URZ] ;  /* 0x000000002cff7f8c */ /* 0x0001e2000d8000ff */
[----:B------:R-:W-:-:S05]  /*16f0*/  LEA R38, R38, UR14, 0x2 ;  /* 0x0000000e26267c11 */ /* 0x000fca000f8e10ff */
[----:B------:R0:W-:Y:S06]  /*1700*/  ATOMS.POPC.INC.32 RZ, [R38+URZ] ;  /* 0x0000000026ff7f8c */ /* 0x0001ec000d8000ff */
[----:B------:R-:W-:Y:S05]  /*1710*/  @!P0 BRA `(.L_x_128) ;  /* 0xfffffff800dc8947 */ /* 0x000fea000383ffff */
.L_x_127:
[----:B------:R-:W-:Y:S05]  /*1720*/  BRA.U !UP0, `(.L_x_129) ;  /* 0xfffffff108ec7547 */ /* 0x000fea000b83ffff */
.L_x_124:
[----:B------:R-:W-:Y:S01]  /*1730*/  BAR.SYNC.DEFER_BLOCKING 0x0 ;  /* 0x0000000000007b1d */ /* 0x000fe20000010000 */
[----:B------:R-:W-:-:S05]  /*1740*/  ISETP.NE.AND P0, PT, R43, RZ, PT ;  /* 0x000000ff2b00720c */ /* 0x000fca0003f05270 */
[----:B------:R-:W-:Y:S08]  /*1750*/  BSSY.RECONVERGENT B0, `(.L_x_130) ;  /* 0x0000175000007945 */ /* 0x000ff00003800200 */
[----:B------:R-:W-:Y:S05]  /*1760*/  @P0 BRA `(.L_x_131) ;  /* 0x0000001400cc0947 */ /* 0x000fea0003800000 */
[----:B--2345:R-:W2:Y:S01]  /*1770*/  LDC.64 R6, c[0x0][0x398] ;  /* 0x0000e600ff067b82 */ /* 0x03cea20000000a00 */
[----:B------:R-:W-:Y:S01]  /*1780*/  IMAD.MOV.U32 R9, RZ, RZ, RZ ;  /* 0x000000ffff097224 */ /* 0x000fe200078e00ff */
[----:B--2---:R-:W-:-:S04]  /*1790*/  IADD3 R6, PT, PT, R7, 0x7, -R6 ;  /* 0x0000000707067810 */ /* 0x004fc80007ffe806 */
[----:B------:R-:W-:-:S04]  /*17a0*/  SHF.R.S32.HI R7, RZ, 0x1f, R6 ;  /* 0x0000001fff077819 */ /* 0x000fc80000011406 */
[----:B------:R-:W-:-:S04]  /*17b0*/  LEA.HI R7, R7, R6, RZ, 0x3 ;  /* 0x0000000607077211 */ /* 0x000fc800078f18ff */
[----:B------:R-:W-:-:S04]  /*17c0*/  SHF.R.S32.HI R7, RZ, 0x3, R7 ;  /* 0x00000003ff077819 */ /* 0x000fc80000011407 */
[C---:B------:R-:W-:Y:S01]  /*17d0*/  LOP3.LUT R6, R7.reuse, 0xffffff8, RZ, 0xc0, !PT ;  /* 0x0ffffff807067812 */ /* 0x040fe200078ec0ff */
[----:B------:R-:W-:-:S05]  /*17e0*/  VIADD R13, R7, 0xffffffff ;  /* 0xffffffff070d7836 */ /* 0x000fca0000000000 */
[----:B------:R-:W-:-:S13]  /*17f0*/  ISETP.GE.U32.AND P0, PT, R13, 0x7, PT ;  /* 0x000000070d00780c */ /* 0x000fda0003f06070 */
[----:B------:R-:W-:Y:S05]  /*1800*/  @!P0 BRA `(.L_x_132) ;  /* 0x00000004006c8947 */ /* 0x000fea0003800000 */
[----:B01----:R-:W0:Y:S01]  /*1810*/  LDC.64 R8, c[0x0][0x380] ;  /* 0x0000e000ff087b82 */ /* 0x003e220000000a00 */
[----:B------:R-:W-:-:S07]  /*1820*/  IMAD.MOV.U32 R11, RZ, RZ, RZ ;  /* 0x000000ffff0b7224 */ /* 0x000fce00078e00ff */
.L_x_149:
[----:B----4-:R-:W-:Y:S01]  /*1830*/  IMAD R15, R11, 0x400, R2 ;  /* 0x000004000b0f7824 */ /* 0x010fe200078e0202 */
[----:B------:R-:W-:Y:S04]  /*1840*/  BSSY.RECONVERGENT B1, `(.L_x_133) ;  /* 0x000000f000017945 */ /* 0x000fe80003800200 */
[----:B0123--:R-:W1:Y:S04]  /*1850*/  LDS R20, [R15] ;  /* 0x000000000f147984 */ /* 0x00fe680000000800 */
[----:B------:R2:W3:Y:S04]  /*1860*/  LDS R17, [R15+0x400] ;  /* 0x000400000f117984 */ /* 0x0004e80000000800 */
[----:B------:R2:W4:Y:S04]  /*1870*/  LDS R22, [R15+0x800] ;  /* 0x000800000f167984 */ /* 0x0005280000000800 */
[----:B------:R2:W0:Y:S04]  /*1880*/  LDS R23, [R15+0xc00] ;  /* 0x000c00000f177984 */ /* 0x0004280000000800 */
[----:B------:R2:W0:Y:S04]  /*1890*/  LDS R16, [R15+0x1000] ;  /* 0x001000000f107984 */ /* 0x0004280000000800 */
[----:B------:R2:W0:Y:S04]  /*18a0*/  LDS R14, [R15+0x1400] ;  /* 0x001400000f0e7984 */ /* 0x0004280000000800 */
[----:B------:R2:W0:Y:S04]  /*18b0*/  LDS R12, [R15+0x1800] ;  /* 0x001800000f0c7984 */ /* 0x0004280000000800 */
[----:B------:R2:W0:Y:S01]  /*18c0*/  LDS R10, [R15+0x1c00] ;  /* 0x001c00000f0a7984 */ /* 0x0004220000000800 */
[----:B-1----:R-:W-:-:S13]  /*18d0*/  ISETP.NE.AND P0, PT, R20, RZ, PT ;  /* 0x000000ff1400720c */ /* 0x002fda0003f05270 */
[----:B--234-:R-:W-:Y:S05]  /*18e0*/  @!P0 BRA `(.L_x_134) ;  /* 0x0000000000108947 */ /* 0x01cfea0003800000 */
[----:B------:R-:W-:Y:S01]  /*18f0*/  LEA R19, R11, R0, 0x8 ;  /* 0x000000000b137211 */ /* 0x000fe200078e40ff */
[----:B------:R-:W-:-:S04]  /*1900*/  IMAD.MOV.U32 R21, RZ, RZ, RZ ;  /* 0x000000ffff157224 */ /* 0x000fc800078e00ff */
[----:B0-----:R-:W-:-:S05]  /*1910*/  IMAD.WIDE.U32 R18, R19, 0x8, R8 ;  /* 0x0000000813127825 */ /* 0x001fca00078e0008 */
[----:B------:R1:W-:Y:S02]  /*1920*/  REDG.E.ADD.64.STRONG.GPU desc[UR16][R18.64], R20 ;  /* 0x000000141200798e */ /* 0x0003e4000c12e510 */
.L_x_134:
[----:B------:R-:W-:Y:S05]  /*1930*/  BSYNC.RECONVERGENT B1 ;  /* 0x0000000000017941 */ /* 0x000fea0003800200 */
.L_x_133:
[----:B------:R-:W-:Y:S01]  /*1940*/  ISETP.NE.AND P6, PT, R17, RZ, PT ;  /* 0x000000ff1100720c */ /* 0x000fe20003fc5270 */
[----:B------:R-:W-:Y:S01]  /*1950*/  BSSY.RECONVERGENT B1, `(.L_x_135) ;  /* 0x000000e000017945 */ /* 0x000fe20003800200 */
[----:B------:R-:W-:Y:S02]  /*1960*/  ISETP.NE.AND P0, PT, R22, RZ, PT ;  /* 0x000000ff1600720c */ /* 0x000fe40003f05270 */
[----:B0-----:R-:W-:Y:S02]  /*1970*/  ISETP.NE.AND P1, PT, R23, RZ, PT ;  /* 0x000000ff1700720c */ /* 0x001fe40003f25270 */
[----:B------:R-:W-:Y:S02]  /*1980*/  ISETP.NE.AND P2, PT, R16, RZ, PT ;  /* 0x000000ff1000720c */ /* 0x000fe40003f45270 */
[----:B------:R-:W-:Y:S02]  /*1990*/  ISETP.NE.AND P3, PT, R14, RZ, PT ;  /* 0x000000ff0e00720c */ /* 0x000fe40003f65270 */
[----:B------:R-:W-:-:S02]  /*19a0*/  ISETP.NE.AND P4, PT, R12, RZ, PT ;  /* 0x000000ff0c00720c */ /* 0x000fc40003f85270 */
[----:B------:R-:W-:Y:S01]  /*19b0*/  ISETP.NE.AND P5, PT, R10, RZ, PT ;  /* 0x000000ff0a00720c */ /* 0x000fe20003fa5270 */
[----:B------:R-:W-:-:S12]  /*19c0*/  @!P6 BRA `(.L_x_136) ;  /* 0x000000000018e947 */ /* 0x000fd80003800000 */
[----:B-1----:R-:W-:Y:S02]  /*19d0*/  IMAD R19, R11, 0x100, R0 ;  /* 0x000001000b137824 */ /* 0x002fe400078e0200 */
[----:B------:R-:W-:Y:S02]  /*19e0*/  IMAD.MOV.U32 R20, RZ, RZ, R17 ;  /* 0x000000ffff147224 */ /* 0x000fe400078e0011 */
[----:B------:R-:W-:Y:S02]  /*19f0*/  VIADD R19, R19, 0x100 ;  /* 0x0000010013137836 */ /* 0x000fe40000000000 */
[----:B------:R-:W-:Y:S02]  /*1a00*/  IMAD.MOV.U32 R21, RZ, RZ, RZ ;  /* 0x000000ffff157224 */ /* 0x000fe400078e00ff */
[----:B------:R-:W-:-:S05]  /*1a10*/  IMAD.WIDE.U32 R18, R19, 0x8, R8 ;  /* 0x0000000813127825 */ /* 0x000fca00078e0008 */
[----:B------:R0:W-:Y:S02]  /*1a20*/  REDG.E.ADD.64.STRONG.GPU desc[UR16][R18.64], R20 ;  /* 0x000000141200798e */ /* 0x0001e4000c12e510 */
.L_x_136:
[----:B------:R-:W-:Y:S05]  /*1a30*/  BSYNC.RECONVERGENT B1 ;  /* 0x0000000000017941 */ /* 0x000fea0003800200 */
.L_x_135:
[----:B------:R-:W-:Y:S04]  /*1a40*/  BSSY.RECONVERGENT B1, `(.L_x_137) ;  /* 0x0000008000017945 */ /* 0x000fe80003800200 */
[----:B------:R-:W-:Y:S05]  /*1a50*/  @!P0 BRA `(.L_x_138) ;  /* 0x0000000000188947 */ /* 0x000fea0003800000 */
[----:B01----:R-:W-:Y:S02]  /*1a60*/  IMAD R19, R11, 0x100, R0 ;  /* 0x000001000b137824 */ /* 0x003fe400078e0200 */
[----:B------:R-:W-:Y:S02]  /*1a70*/  IMAD.MOV.U32 R20, RZ, RZ, R22 ;  /* 0x000000ffff147224 */ /* 0x000fe400078e0016 */
[----:B------:R-:W-:Y:S01]  /*1a80*/  IMAD.MOV.U32 R21, RZ, RZ, RZ ;  /* 0x000000ffff157224 */ /* 0x000fe200078e00ff */
[----:B------:R-:W-:-:S05]  /*1a90*/  IADD3 R19, PT, PT, R19, 0x200, RZ ;  /* 0x0000020013137810 */ /* 0x000fca0007ffe0ff */
[----:B------:R-:W-:-:S05]  /*1aa0*/  IMAD.WIDE.U32 R18, R19, 0x8, R8 ;  /* 0x0000000813127825 */ /* 0x000fca00078e0008 */
[----:B------:R2:W-:Y:S02]  /*1ab0*/  REDG.E.ADD.64.STRONG.GPU desc[UR16][R18.64], R20 ;  /* 0x000000141200798e */ /* 0x0005e4000c12e510 */
.L_x_138:
[----:B------:R-:W-:Y:S05]  /*1ac0*/  BSYNC.RECONVERGENT B1 ;  /* 0x0000000000017941 */ /* 0x000fea0003800200 */
.L_x_137:
[----:B------:R-:W-:Y:S04]  /*1ad0*/  BSSY.RECONVERGENT B1, `(.L_x_139) ;  /* 0x0000008000017945 */ /* 0x000fe80003800200 */
[----:B------:R-:W-:Y:S05]  /*1ae0*/  @!P1 BRA `(.L_x_140) ;  /* 0x0000000000189947 */ /* 0x000fea0003800000 */
[----:B012---:R-:W-:Y:S02]  /*1af0*/  IMAD R19, R11, 0x100, R0 ;  /* 0x000001000b137824 */ /* 0x007fe400078e0200 */
[----:B------:R-:W-:Y:S02]  /*1b00*/  IMAD.MOV.U32 R20, RZ, RZ, R23 ;  /* 0x000000ffff147224 */ /* 0x000fe400078e0017 */
[----:B------:R-:W-:Y:S02]  /*1b10*/  VIADD R19, R19, 0x300 ;  /* 0x0000030013137836 */ /* 0x000fe40000000000 */
[----:B------:R-:W-:Y:S02]  /*1b20*/  IMAD.MOV.U32 R21, RZ, RZ, RZ ;  /* 0x000000ffff157224 */ /* 0x000fe400078e00ff */
[----:B------:R-:W-:-:S05]  /*1b30*/  IMAD.WIDE.U32 R18, R19, 0x8, R8 ;  /* 0x0000000813127825 */ /* 0x000fca00078e0008 */
[----:B------:R3:W-:Y:S02]  /*1b40*/  REDG.E.ADD.64.STRONG.GPU desc[UR16][R18.64], R20 ;  /* 0x000000141200798e */ /* 0x0007e4000c12e510 */
.L_x_140:
[----:B------:R-:W-:Y:S05]  /*1b50*/  BSYNC.RECONVERGENT B1 ;  /* 0x0000000000017941 */ /* 0x000fea0003800200 */
.L_x_139:
[----:B------:R-:W-:Y:S04]  /*1b60*/  BSSY.RECONVERGENT B1, `(.L_x_141) ;  /* 0x0000007000017945 */ /* 0x000fe80003800200 */
[----:B------:R-:W-:Y:S05]  /*1b70*/  @!P2 BRA `(.L_x_142) ;  /* 0x000000000014a947 */ /* 0x000fea0003800000 */
[----:B0123--:R-:W-:Y:S01]  /*1b80*/  LEA R19, R11, R0, 0x8 ;  /* 0x000000000b137211 */ /* 0x00ffe200078e40ff */
[----:B------:R-:W-:-:S04]  /*1b90*/  IMAD.MOV.U32 R17, RZ, RZ, RZ ;  /* 0x000000ffff117224 */ /* 0x000fc800078e00ff */
[----:B------:R-:W-:-:S04]  /*1ba0*/  VIADD R19, R19, 0x400 ;  /* 0x0000040013137836 */ /* 0x000fc80000000000 */
[----:B------:R-:W-:-:S05]  /*1bb0*/  IMAD.WIDE.U32 R18, R19, 0x8, R8 ;  /* 0x0000000813127825 */ /* 0x000fca00078e0008 */
[----:B------:R4:W-:Y:S02]  /*1bc0*/  REDG.E.ADD.64.STRONG.GPU desc[UR16][R18.64], R16 ;  /* 0x000000101200798e */ /* 0x0009e4000c12e510 */
.L_x_142:
[----:B------:R-:W-:Y:S05]  /*1bd0*/  BSYNC.RECONVERGENT B1 ;  /* 0x0000000000017941 */ /* 0x000fea0003800200 */
.L_x_141:
[----:B------:R-:W-:Y:S04]  /*1be0*/  BSSY.RECONVERGENT B1, `(.L_x_143) ;  /* 0x0000007000017945 */ /* 0x000fe80003800200 */
[----:B------:R-:W-:Y:S05]  /*1bf0*/  @!P3 BRA `(.L_x_144) ;  /* 0x000000000014b947 */ /* 0x000fea0003800000 */
[----:B----4-:R-:W-:Y:S02]  /*1c00*/  IMAD R17, R11, 0x100, R0 ;  /* 0x000001000b117824 */ /* 0x010fe400078e0200 */
[----:B------:R-:W-:Y:S02]  /*1c10*/  IMAD.MOV.U32 R15, RZ, RZ, RZ ;  /* 0x000000ffff0f7224 */ /* 0x000fe400078e00ff */
[----:B------:R-:W-:-:S04]  /*1c20*/  VIADD R17, R17, 0x500 ;  /* 0x0000050011117836 */ /* 0x000fc80000000000 */
[----:B------:R-:W-:-:S05]  /*1c30*/  IMAD.WIDE.U32 R16, R17, 0x8, R8 ;  /* 0x0000000811107825 */ /* 0x000fca00078e0008 */
[----:B------:R4:W-:Y:S02]  /*1c40*/  REDG.E.ADD.64.STRONG.GPU desc[UR16][R16.64], R14 ;  /* 0x0000000e1000798e */ /* 0x0009e4000c12e510 */
.L_x_144:
[----:B------:R-:W-:Y:S05]  /*1c50*/  BSYNC.RECONVERGENT B1 ;  /* 0x0000000000017941 */ /* 0x000fea0003800200 */
.L_x_143:
[----:B------:R-:W-:Y:S04]  /*1c60*/  BSSY.RECONVERGENT B1, `(.L_x_145) ;  /* 0x0000008000017945 */ /* 0x000fe80003800200 */
[----:B------:R-:W-:Y:S05]  /*1c70*/  @!P4 BRA `(.L_x_146) ;  /* 0x000000000018c947 */ /* 0x000fea0003800000 */
[----:B----4-:R-:W-:Y:S02]  /*1c80*/  IMAD R15, R11, 0x100, R0 ;  /* 0x000001000b0f7824 */ /* 0x010fe400078e0200 */
[----:B------:R-:W-:Y:S02]  /*1c90*/  IMAD.MOV.U32 R16, RZ, RZ, R12 ;  /* 0x000000ffff107224 */ /* 0x000fe400078e000c */
[----:B------:R-:W-:Y:S01]  /*1ca0*/  IMAD.MOV.U32 R17, RZ, RZ, RZ ;  /* 0x000000ffff117224 */ /* 0x000fe200078e00ff */
[----:B------:R-:W-:-:S05]  /*1cb0*/  IADD3 R15, PT, PT, R15, 0x600, RZ ;  /* 0x000006000f0f7810 */ /* 0x000fca0007ffe0ff */
[----:B------:R-:W-:-:S05]  /*1cc0*/  IMAD.WIDE.U32 R14, R15, 0x8, R8 ;  /* 0x000000080f0e7825 */ /* 0x000fca00078e0008 */
[----:B------:R4:W-:Y:S02]  /*1cd0*/  REDG.E.ADD.64.STRONG.GPU desc[UR16][R14.64], R16 ;  /* 0x000000100e00798e */ /* 0x0009e4000c12e510 */
.L_x_146:
[----:B------:R-:W-:Y:S05]  /*1ce0*/  BSYNC.RECONVERGENT B1 ;  /* 0x0000000000017941 */ /* 0x000fea0003800200 */
.L_x_145:
[----:B------:R-:W-:Y:S04]  /*1cf0*/  BSSY.RECONVERGENT B1, `(.L_x_147) ;  /* 0x0000008000017945 */ /* 0x000fe80003800200 */
[----:B------:R-:W-:Y:S05]  /*1d00*/  @!P5 BRA `(.L_x_148) ;  /* 0x000000000018d947 */ /* 0x000fea0003800000 */
[----:B----4-:R-:W-:Y:S02]  /*1d10*/  IMAD R15, R11, 0x100, R0 ;  /* 0x000001000b0f7824 */ /* 0x010fe400078e0200 */
[----:B------:R-:W-:Y:S02]  /*1d20*/  IMAD.MOV.U32 R16, RZ, RZ, R10 ;  /* 0x000000ffff107224 */ /* 0x000fe400078e000a */
[----:B------:R-:W-:Y:S02]  /*1d30*/  VIADD R15, R15, 0x700 ;  /* 0x000007000f0f7836 */ /* 0x000fe40000000000 */
[----:B------:R-:W-:Y:S02]  /*1d40*/  IMAD.MOV.U32 R17, RZ, RZ, RZ ;  /* 0x000000ffff117224 */ /* 0x000fe400078e00ff */
[----:B------:R-:W-:-:S05]  /*1d50*/  IMAD.WIDE.U32 R14, R15, 0x8, R8 ;  /* 0x000000080f0e7825 */ /* 0x000fca00078e0008 */
[----:B------:R4:W-:Y:S02]  /*1d60*/  REDG.E.ADD.64.STRONG.GPU desc[UR16][R14.64], R16 ;  /* 0x000000100e00798e */ /* 0x0009e4000c12e510 */
.L_x_148:
[----:B------:R-:W-:Y:S05]  /*1d70*/  BSYNC.RECONVERGENT B1 ;  /* 0x0000000000017941 */ /* 0x000fea0003800200 */
.L_x_147:
[----:B------:R-:W-:-:S04]  /*1d80*/  IADD3 R11, PT, PT, R11, 0x8, RZ ;  /* 0x000000080b0b7810 */ /* 0x000fc80007ffe0ff */
[----:B------:R-:W-:-:S13]  /*1d90*/  ISETP.NE.AND P0, PT, R11, R6, PT ;  /* 0x000000060b00720c */ /* 0x000fda0003f05270 */
[----:B------:R-:W-:Y:S05]  /*1da0*/  @P0 BRA `(.L_x_149) ;  /* 0xfffffff800a00947 */ /* 0x000fea000383ffff */
[----:B------:R-:W-:-:S07]  /*1db0*/  IMAD.MOV.U32 R9, RZ, RZ, R6 ;  /* 0x000000ffff097224 */ /* 0x000fce00078e0006 */
.L_x_132:
[C---:B----4-:R-:W-:Y:S02]  /*1dc0*/  LOP3.LUT R17, R7.reuse, 0x7, RZ, 0xc0, !PT ;  /* 0x0000000707117812 */ /* 0x050fe400078ec0ff */
[----:B------:R-:W-:Y:S02]  /*1dd0*/  LOP3.LUT R16, R7, 0x3, RZ, 0xc0, !PT ;  /* 0x0000000307107812 */ /* 0x000fe400078ec0ff */
[C---:B------:R-:W-:Y:S01]  /*1de0*/  ISETP.NE.AND P0, PT, R17.reuse, RZ, PT ;  /* 0x000000ff1100720c */ /* 0x040fe20003f05270 */
[----:B0123--:R-:W-:Y:S01]  /*1df0*/  VIADD R18, R17, 0xffffffff ;  /* 0xffffffff11127836 */ /* 0x00ffe20000000000 */
[----:B------:R-:W-:Y:S01]  /*1e00*/  LOP3.LUT R7, R7, 0x1, RZ, 0xc0, !PT ;  /* 0x0000000107077812 */ /* 0x000fe200078ec0ff */
[----:B------:R-:W-:-:S10]  /*1e10*/  VIADD R19, R16, 0xffffffff ;  /* 0xffffffff10137836 */ /* 0x000fd40000000000 */
[----:B------:R-:W-:Y:S05]  /*1e20*/  @!P0 BRA `(.L_x_150) ;  /* 0x0000000400748947 */ /* 0x000fea0003800000 */
[----:B------:R-:W-:-:S13]  /*1e30*/  ISETP.GE.U32.AND P0, PT, R18, 0x3, PT ;  /* 0x000000031200780c */ /* 0x000fda0003f06070 */
[----:B------:R-:W-:Y:S05]  /*1e40*/  @!P0 BRA `(.L_x_151) ;  /* 0x0000000000c08947 */ /* 0x000fea0003800000 */
[----:B------:R-:W-:Y:S01]  /*1e50*/  IMAD R10, R9, 0x400, R2 ;  /* 0x00000400090a7824 */ /* 0x000fe200078e0202 */
[----:B------:R-:W-:Y:S04]  /*1e60*/  BSSY.RECONVERGENT B1, `(.L_x_152) ;  /* 0x000000f000017945 */ /* 0x000fe80003800200 */
[----:B------:R-:W0:Y:S04]  /*1e70*/  LDS R14, [R10] ;  /* 0x000000000a0e7984 */ /* 0x000e280000000800 */
[----:B------:R-:W1:Y:S04]  /*1e80*/  LDS R12, [R10+0x400] ;  /* 0x000400000a0c7984 */ /* 0x000e680000000800 */
[----:B------:R-:W2:Y:S04]  /*1e90*/  LDS R20, [R10+0x800] ;  /* 0x000800000a147984 */ /* 0x000ea80000000800 */
[----:B------:R-:W3:Y:S01]  /*1ea0*/  LDS R8, [R10+0xc00] ;  /* 0x000c00000a087984 */ /* 0x000ee20000000800 */
[----:B0-----:R-:W-:-:S02]  /*1eb0*/  ISETP.NE.AND P0, PT, R14, RZ, PT ;  /* 0x000000ff0e00720c */ /* 0x001fc40003f05270 */
[----:B-1----:R-:W-:Y:S02]  /*1ec0*/  ISETP.NE.AND P1, PT, R12, RZ, PT ;  /* 0x000000ff0c00720c */ /* 0x002fe40003f25270 */
[----:B--2---:R-:W-:Y:S02]  /*1ed0*/  ISETP.NE.AND P2, PT, R20, RZ, PT ;  /* 0x000000ff1400720c */ /* 0x004fe40003f45270 */
[----:B---3--:R-:W-:-:S07]  /*1ee0*/  ISETP.NE.AND P3, PT, R8, RZ, PT ;  /* 0x000000ff0800720c */ /* 0x008fce0003f65270 */
[----:B------:R-:W-:Y:S06]  /*1ef0*/  @!P0 BRA `(.L_x_153) ;  /* 0x0000000000148947 */ /* 0x000fec0003800000 */
[----:B------:R-:W0:Y:S01]  /*1f00*/  LDC.64 R10, c[0x0][0x380] ;  /* 0x0000e000ff0a7b82 */ /* 0x000e220000000a00 */
[----:B------:R-:W-:-:S04]  /*1f10*/  IMAD R15, R9, 0x100, R0 ;  /* 0x00000100090f7824 */ /* 0x000fc800078e0200 */
[----:B0-----:R-:W-:-:S04]  /*1f20*/  IMAD.WIDE.U32 R10, R15, 0x8, R10 ;  /* 0x000000080f0a7825 */ /* 0x001fc800078e000a */
[----:B------:R-:W-:-:S05]  /*1f30*/  IMAD.MOV.U32 R15, RZ, RZ, RZ ;  /* 0x000000ffff0f7224 */ /* 0x000fca00078e00ff */
[----:B------:R0:W-:Y:S02]  /*1f40*/  REDG.E.ADD.64.STRONG.GPU desc[UR16][R10.64], R14 ;  /* 0x0000000e0a00798e */ /* 0x0001e4000c12e510 */
.L_x_153:
[----:B------:R-:W-:Y:S05]  /*1f50*/  BSYNC.RECONVERGENT B1 ;  /* 0x0000000000017941 */ /* 0x000fea0003800200 */
.L_x_152:
[----:B------:R-:W-:Y:S04]  /*1f60*/  BSSY.RECONVERGENT B1, `(.L_x_154) ;  /* 0x0000009000017945 */ /* 0x000fe80003800200 */
[----:B------:R-:W-:Y:S05]  /*1f70*/  @!P1 BRA `(.L_x_155) ;  /* 0x00000000001c9947 */ /* 0x000fea0003800000 */
[----:B0-----:R-:W0:Y:S01]  /*1f80*/  LDC.64 R10, c[0x0][0x380] ;  /* 0x0000e000ff0a7b82 */ /* 0x001e220000000a00 */
[----:B------:R-:W-:Y:S01]  /*1f90*/  LEA R15, R9, R0, 0x8 ;  /* 0x00000000090f7211 */ /* 0x000fe200078e40ff */
[----:B------:R-:W-:-:S04]  /*1fa0*/  IMAD.MOV.U32 R14, RZ, RZ, R12 ;  /* 0x000000ffff0e7224 */ /* 0x000fc800078e000c */
[----:B------:R-:W-:-:S04]  /*1fb0*/  VIADD R15, R15, 0x100 ;  /* 0x000001000f0f7836 */ /* 0x000fc80000000000 */
[----:B0-----:R-:W-:-:S04]  /*1fc0*/  IMAD.WIDE.U32 R10, R15, 0x8, R10 ;  /* 0x000000080f0a7825 */ /* 0x001fc800078e000a */
[----:B------:R-:W-:-:S05]  /*1fd0*/  IMAD.MOV.U32 R15, RZ, RZ, RZ ;  /* 0x000000ffff0f7224 */ /* 0x000fca00078e00ff */
[----:B------:R1:W-:Y:S02]  /*1fe0*/  REDG.E.ADD.64.STRONG.GPU desc[UR16][R10.64], R14 ;  /* 0x0000000e0a00798e */ /* 0x0003e4000c12e510 */
.L_x_155:
[----:B------:R-:W-:Y:S05]  /*1ff0*/  BSYNC.RECONVERGENT B1 ;  /* 0x0000000000017941 */ /* 0x000fea0003800200 */
.L_x_154:
[----:B------:R-:W-:Y:S04]  /*2000*/  BSSY.RECONVERGENT B1, `(.L_x_156) ;  /* 0x0000009000017945 */ /* 0x000fe80003800200 */
[----:B------:R-:W-:Y:S05]  /*2010*/  @!P2 BRA `(.L_x_157) ;  /* 0x00000000001ca947 */ /* 0x000fea0003800000 */
[----:B01----:R-:W0:Y:S01]  /*2020*/  LDC.64 R10, c[0x0][0x380] ;  /* 0x0000e000ff0a7b82 */ /* 0x003e220000000a00 */
[----:B------:R-:W-:Y:S02]  /*2030*/  IMAD R15, R9, 0x100, R0 ;  /* 0x00000100090f7824 */ /* 0x000fe400078e0200 */
[----:B------:R-:W-:Y:S02]  /*2040*/  IMAD.MOV.U32 R14, RZ, RZ, R20 ;  /* 0x000000ffff0e7224 */ /* 0x000fe400078e0014 */
[----:B------:R-:W-:-:S04]  /*2050*/  VIADD R15, R15, 0x200 ;  /* 0x000002000f0f7836 */ /* 0x000fc80000000000 */
[----:B0-----:R-:W-:-:S04]  /*2060*/  IMAD.WIDE.U32 R10, R15, 0x8, R10 ;  /* 0x000000080f0a7825 */ /* 0x001fc800078e000a */
[----:B------:R-:W-:-:S05]  /*2070*/  HFMA2 R15, -RZ, RZ, 0, 0 ;  /* 0x00000000ff0f7431 */ /* 0x000fca00000001ff */
[----:B------:R2:W-:Y:S02]  /*2080*/  REDG.E.ADD.64.STRONG.GPU desc[UR16][R10.64], R14 ;  /* 0x0000000e0a00798e */ /* 0x0005e4000c12e510 */
.L_x_157:
[----:B------:R-:W-:Y:S05]  /*2090*/  BSYNC.RECONVERGENT B1 ;  /* 0x0000000000017941 */ /* 0x000fea0003800200 */
.L_x_156:
[----:B------:R-:W-:Y:S04]  /*20a0*/  BSSY.RECONVERGENT B1, `(.L_x_158) ;  /* 0x0000009000017945 */ /* 0x000fe80003800200 */
[----:B------:R-:W-:Y:S05]  /*20b0*/  @!P3 BRA `(.L_x_159) ;  /* 0x00000000001cb947 */ /* 0x000fea0003800000 */
[----:B012---:R-:W0:Y:S01]  /*20c0*/  LDC.64 R10, c[0x0][0x380] ;  /* 0x0000e000ff0a7b82 */ /* 0x007e220000000a00 */
[----:B------:R-:W-:Y:S02]  /*20d0*/  IMAD R15, R9, 0x100, R0 ;  /* 0x00000100090f7824 */ /* 0x000fe400078e0200 */
[----:B------:R-:W-:Y:S02]  /*20e0*/  IMAD.MOV.U32 R14, RZ, RZ, R8 ;  /* 0x000000ffff0e7224 */ /* 0x000fe400078e0008 */
[----:B------:R-:W-:-:S04]  /*20f0*/  VIADD R15, R15, 0x300 ;  /* 0x000003000f0f7836 */ /* 0x000fc80000000000 */
[----:B0-----:R-:W-:-:S04]  /*2100*/  IMAD.WIDE.U32 R10, R15, 0x8, R10 ;  /* 0x000000080f0a7825 */ /* 0x001fc800078e000a */
[----:B------:R-:W-:-:S05]  /*2110*/  IMAD.MOV.U32 R15, RZ, RZ, RZ ;  /* 0x000000ffff0f7224 */ /* 0x000fca00078e00ff */
[----:B------:R3:W-:Y:S02]  /*2120*/  REDG.E.ADD.64.STRONG.GPU desc[UR16][R10.64], R14 ;  /* 0x0000000e0a00798e */ /* 0x0007e4000c12e510 */
.L_x_159:
[----:B------:R-:W-:Y:S05]  /*2130*/  BSYNC.RECONVERGENT B1 ;  /* 0x0000000000017941 */ /* 0x000fea0003800200 */
.L_x_158:
[----:B------:R-:W-:-:S07]  /*2140*/  VIADD R9, R9, 0x4 ;  /* 0x0000000409097836 */ /* 0x000fce0000000000 */
.L_x_151:
[----:B------:R-:W-:Y:S01]  /*2150*/  ISETP.NE.AND P0, PT, R16, RZ, PT ;  /* 0x000000ff1000720c */ /* 0x000fe20003f05270 */
[----:B------:R-:W-:-:S12]  /*2160*/  BSSY.RECONVERGENT B1, `(.L_x_150) ;  /* 0x0000029000017945 */ /* 0x000fd80003800200 */
[----:B------:R-:W-:Y:S05]  /*2170*/  @!P0 BRA `(.L_x_160) ;  /* 0x00000000009c8947 */ /* 0x000fea0003800000 */
[----:B------:R-:W-:-:S13]  /*2180*/  ISETP.NE.AND P0, PT, R19, RZ, PT ;  /* 0x000000ff1300720c */ /* 0x000fda0003f05270 */
[----:B------:R-:W-:Y:S05]  /*2190*/  @!P0 BRA `(.L_x_161) ;  /* 0x0000000000648947 */ /* 0x000fea0003800000 */
[----:B0123--:R-:W-:Y:S01]  /*21a0*/  IMAD R10, R9, 0x400, R2 ;  /* 0x00000400090a7824 */ /* 0x00ffe200078e0202 */
[----:B------:R-:W-:Y:S04]  /*21b0*/  BSSY.RECONVERGENT B2, `(.L_x_162) ;  /* 0x000000c000027945 */ /* 0x000fe80003800200 */
[----:B------:R-:W0:Y:S04]  /*21c0*/  LDS R8, [R10] ;  /* 0x000000000a087984 */ /* 0x000e280000000800 */
[----:B------:R-:W1:Y:S01]  /*21d0*/  LDS R12, [R10+0x400] ;  /* 0x000400000a0c7984 */ /* 0x000e620000000800 */
[----:B0-----:R-:W-:-:S02]  /*21e0*/  ISETP.NE.AND P0, PT, R8, RZ, PT ;  /* 0x000000ff0800720c */ /* 0x001fc40003f05270 */
[----:B-1----:R-:W-:-:S11]  /*21f0*/  ISETP.NE.AND P1, PT, R12, RZ, PT ;  /* 0x000000ff0c00720c */ /* 0x002fd60003f25270 */
[----:B------:R-:W-:Y:S05]  /*2200*/  @!P0 BRA `(.L_x_163) ;  /* 0x0000000000188947 */ /* 0x000fea0003800000 */
[----:B------:R-:W0:Y:S01]  /*2210*/  LDC.64 R10, c[0x0][0x380] ;  /* 0x0000e000ff0a7b82 */ /* 0x000e220000000a00 */
[----:B------:R-:W-:-:S05]  /*2220*/  LEA R15, R9, R0, 0x8 ;  /* 0x00000000090f7211 */ /* 0x000fca00078e40ff */
[----:B0-----:R-:W-:-:S04]  /*2230*/  IMAD.WIDE.U32 R14, R15, 0x8, R10 ;  /* 0x000000080f0e7825 */ /* 0x001fc800078e000a */
[----:B------:R-:W-:Y:S02]  /*2240*/  IMAD.MOV.U32 R10, RZ, RZ, R8 ;  /* 0x000000ffff0a7224 */ /* 0x000fe400078e0008 */
[----:B------:R-:W-:-:S05]  /*2250*/  IMAD.MOV.U32 R11, RZ, RZ, RZ ;  /* 0x000000ffff0b7224 */ /* 0x000fca00078e00ff */
[----:B------:R0:W-:Y:S02]  /*2260*/  REDG.E.ADD.64.STRONG.GPU desc[UR16][R14.64], R10 ;  /* 0x0000000a0e00798e */ /* 0x0001e4000c12e510 */
.L_x_163:
[----:B------:R-:W-:Y:S05]  /*2270*/  BSYNC.RECONVERGENT B2 ;  /* 0x0000000000027941 */ /* 0x000fea0003800200 */
.L_x_162:
[----:B------:R-:W-:Y:S04]  /*2280*/  BSSY.RECONVERGENT B2, `(.L_x_164) ;  /* 0x0000009000027945 */ /* 0x000fe80003800200 */
[----:B------:R-:W-:Y:S05]  /*2290*/  @!P1 BRA `(.L_x_165) ;  /* 0x00000000001c9947 */ /* 0x000fea0003800000 */
[----:B0-----:R-:W0:Y:S01]  /*22a0*/  LDC.64 R10, c[0x0][0x380] ;  /* 0x0000e000ff0a7b82 */ /* 0x001e220000000a00 */
[----:B------:R-:W-:-:S04]  /*22b0*/  IMAD R8, R9, 0x100, R0 ;  /* 0x0000010009087824 */ /* 0x000fc800078e0200 */
[----:B------:R-:W-:-:S04]  /*22c0*/  VIADD R15, R8, 0x100 ;  /* 0x00000100080f7836 */ /* 0x000fc80000000000 */
[----:B0-----:R-:W-:-:S04]  /*22d0*/  IMAD.WIDE.U32 R14, R15, 0x8, R10 ;  /* 0x000000080f0e7825 */ /* 0x001fc800078e000a */
[----:B------:R-:W-:Y:S02]  /*22e0*/  IMAD.MOV.U32 R10, RZ, RZ, R12 ;  /* 0x000000ffff0a7224 */ /* 0x000fe400078e000c */
[----:B------:R-:W-:-:S05]  /*22f0*/  IMAD.MOV.U32 R11, RZ, RZ, RZ ;  /* 0x000000ffff0b7224 */ /* 0x000fca00078e00ff */
[----:B------:R1:W-:Y:S02]  /*2300*/  REDG.E.ADD.64.STRONG.GPU desc[UR16][R14.64], R10 ;  /* 0x0000000a0e00798e */ /* 0x0003e4000c12e510 */
.L_x_165:
[----:B------:R-:W-:Y:S05]  /*2310*/  BSYNC.RECONVERGENT B2 ;  /* 0x0000000000027941 */ /* 0x000fea0003800200 */
.L_x_164:
[----:B------:R-:W-:-:S07]  /*2320*/  IADD3 R9, PT, PT, R9, 0x2, RZ ;  /* 0x0000000209097810 */ /* 0x000fce0007ffe0ff */
.L_x_161:
[----:B------:R-:W-:-:S13]  /*2330*/  ISETP.NE.AND P0, PT, R7, RZ, PT ;  /* 0x000000ff0700720c */ /* 0x000fda0003f05270 */
[----:B------:R-:W-:Y:S05]  /*2340*/  @!P0 BRA `(.L_x_160) ;  /* 0x0000000000288947 */ /* 0x000fea0003800000 */
[----:B------:R-:W-:-:S05]  /*2350*/  IMAD R8, R9, 0x400, R2 ;  /* 0x0000040009087824 */ /* 0x000fca00078e0202 */
[----:B------:R-:W4:Y:S02]  /*2360*/  LDS R12, [R8] ;  /* 0x00000000080c7984 */ /* 0x000f240000000800 */
[----:B----4-:R-:W-:-:S13]  /*2370*/  ISETP.NE.AND P0, PT, R12, RZ, PT ;  /* 0x000000ff0c00720c */ /* 0x010fda0003f05270 */
[----:B------:R-:W-:Y:S05]  /*2380*/  @!P0 BRA `(.L_x_160) ;  /* 0x0000000000188947 */ /* 0x000fea0003800000 */
[----:B0123--:R-:W0:Y:S01]  /*2390*/  LDC.64 R10, c[0x0][0x380] ;  /* 0x0000e000ff0a7b82 */ /* 0x00fe220000000a00 */
[----:B------:R-:W-:-:S04]  /*23a0*/  IMAD R9, R9, 0x100, R0 ;  /* 0x0000010009097824 */ /* 0x000fc800078e0200 */
[----:B0-----:R-:W-:-:S04]  /*23b0*/  IMAD.WIDE.U32 R8, R9, 0x8, R10 ;  /* 0x0000000809087825 */ /* 0x001fc800078e000a */
[----:B------:R-:W-:Y:S02]  /*23c0*/  IMAD.MOV.U32 R10, RZ, RZ, R12 ;  /* 0x000000ffff0a7224 */ /* 0x000fe400078e000c */
[----:B------:R-:W-:-:S05]  /*23d0*/  IMAD.MOV.U32 R11, RZ, RZ, RZ ;  /* 0x000000ffff0b7224 */ /* 0x000fca00078e00ff */
[----:B------:R4:W-:Y:S02]  /*23e0*/  REDG.E.ADD.64.STRONG.GPU desc[UR16][R8.64], R10 ;  /* 0x0000000a0800798e */ /* 0x0009e4000c12e510 */
.L_x_160:
[----:B------:R-:W-:Y:S05]  /*23f0*/  BSYNC.RECONVERGENT B1 ;  /* 0x0000000000017941 */ /* 0x000fea0003800200 */
.L_x_150:
[----:B------:R-:W-:-:S13]  /*2400*/  ISETP.GT.U32.AND P0, PT, R0, 0x7f, PT ;  /* 0x0000007f0000780c */ /* 0x000fda0003f04070 */
[----:B------:R-:W-:Y:S05]  /*2410*/  @P0 BRA `(.L_x_131) ;  /* 0x0000000800a00947 */ /* 0x000fea0003800000 */
[----:B------:R-:W-:Y:S01]  /*2420*/  ISETP.GE.U32.AND P0, PT, R13, 0x7, PT ;  /* 0x000000070d00780c */ /* 0x000fe20003f06070 */
[----:B----4-:R-:W-:-:S12]  /*2430*/  IMAD.MOV.U32 R9, RZ, RZ, RZ ;  /* 0x000000ffff097224 */ /* 0x010fd800078e00ff */
[----:B------:R-:W-:Y:S05]  /*2440*/  @!P0 BRA `(.L_x_166) ;  /* 0x0000000400248947 */ /* 0x000fea0003800000 */
[----:B------:R-:W4:Y:S01]  /*2450*/  LDC.64 R8, c[0x0][0x380] ;  /* 0x0000e000ff087b82 */ /* 0x000f220000000a00 */
[----:B0123--:R-:W-:-:S07]  /*2460*/  IMAD.MOV.U32 R15, RZ, RZ, RZ ;  /* 0x000000ffff0f7224 */ /* 0x00ffce00078e00ff */
.L_x_183:
[C---:B01234-:R-:W-:Y:S01]  /*2470*/  LEA R12, R15.reuse, R2, 0xa ;  /* 0x000000020f0c7211 */ /* 0x05ffe200078e50ff */
[C---:B------:R-:W-:Y:S01]  /*2480*/  IMAD R11, R15.reuse, 0x100, R0 ;  /* 0x000001000f0b7824 */ /* 0x040fe200078e0200 */
[----:B------:R-:W-:Y:S01]  /*2490*/  BSSY.RECONVERGENT B1, `(.L_x_167) ;  /* 0x0000011000017945 */ /* 0x000fe20003800200 */
[----:B------:R-:W-:Y:S02]  /*24a0*/  VIADD R15, R15, 0x8 ;  /* 0x000000080f0f7836 */ /* 0x000fe40000000000 */
[----:B------:R-:W0:Y:S01]  /*24b0*/  LDS R14, [R12+0x200] ;  /* 0x000200000c0e7984 */ /* 0x000e220000000800 */
[----:B----4-:R-:W-:-:S03]  /*24c0*/  IMAD.WIDE.U32 R10, R11, 0x8, R8 ;  /* 0x000000080b0a7825 */ /* 0x010fc600078e0008 */
[----:B------:R-:W1:Y:S04]  /*24d0*/  LDS R20, [R12+0x600] ;  /* 0x000600000c147984 */ /* 0x000e680000000800 */
[----:B------:R2:W3:Y:S04]  /*24e0*/  LDS R21, [R12+0xa00] ;  /* 0x000a00000c157984 */ /* 0x0004e80000000800 */
[----:B------:R2:W4:Y:S04]  /*24f0*/  LDS R22, [R12+0xe00] ;  /* 0x000e00000c167984 */ /* 0x0005280000000800 */
[----:B------:R2:W2:Y:S04]  /*2500*/  LDS R23, [R12+0x1200] ;  /* 0x001200000c177984 */ /* 0x0004a80000000800 */
[----:B------:R0:W2:Y:S04]  /*2510*/  LDS R24, [R12+0x1600] ;  /* 0x001600000c187984 */ /* 0x0000a80000000800 */
[----:B------:R0:W2:Y:S04]  /*2520*/  LDS R25, [R12+0x1a00] ;  /* 0x001a00000c197984 */ /* 0x0000a80000000800 */
[----:B------:R0:W2:Y:S02]  /*2530*/  LDS R26, [R12+0x1e00] ;  /* 0x001e00000c1a7984 */ /* 0x0000a40000000800 */
[----:B0-----:R-:W-:-:S02]  /*2540*/  ISETP.NE.AND P0, PT, R14, RZ, PT ;  /* 0x000000ff0e00720c */ /* 0x001fc40003f05270 */
[----:B-1----:R-:W-:-:S11]  /*2550*/  ISETP.NE.AND P1, PT, R20, RZ, PT ;  /* 0x000000ff1400720c */ /* 0x002fd60003f25270 */
[----:B---34-:R-:W-:Y:S05]  /*2560*/  @!P0 BRA `(.L_x_168) ;  /* 0x00000000000c8947 */ /* 0x018fea0003800000 */
[----:B--2---:R-:W-:Y:S02]  /*2570*/  IMAD.MOV.U32 R12, RZ, RZ, R14 ;  /* 0x000000ffff0c7224 */ /* 0x004fe400078e000e */
[----:B------:R-:W-:-:S05]  /*2580*/  IMAD.MOV.U32 R13, RZ, RZ, RZ ;  /* 0x000000ffff0d7224 */ /* 0x000fca00078e00ff */
[----:B------:R0:W-:Y:S02]  /*2590*/  REDG.E.ADD.64.STRONG.GPU desc[UR16][R10.64+0x400], R12 ;  /* 0x0004000c0a00798e */ /* 0x0001e4000c12e510 */
.L_x_168:
[----:B------:R-:W-:Y:S05]  /*25a0*/  BSYNC.RECONVERGENT B1 ;  /* 0x0000000000017941 */ /* 0x000fea0003800200 */
.L_x_167:
[----:B------:R-:W-:Y:S04]  /*25b0*/  BSSY.RECONVERGENT B1, `(.L_x_169) ;  /* 0x0000005000017945 */ /* 0x000fe80003800200 */
[----:B------:R-:W-:Y:S05]  /*25c0*/  @!P1 BRA `(.L_x_170) ;  /* 0x00000000000c9947 */ /* 0x000fea0003800000 */
[----:B0-2---:R-:W-:Y:S02]  /*25d0*/  IMAD.MOV.U32 R12, RZ, RZ, R20 ;  /* 0x000000ffff0c7224 */ /* 0x005fe400078e0014 */
[----:B------:R-:W-:-:S05]  /*25e0*/  IMAD.MOV.U32 R13, RZ, RZ, RZ ;  /* 0x000000ffff0d7224 */ /* 0x000fca00078e00ff */
[----:B------:R1:W-:Y:S02]  /*25f0*/  REDG.E.ADD.64.STRONG.GPU desc[UR16][R10.64+0xc00], R12 ;  /* 0x000c000c0a00798e */ /* 0x0003e4000c12e510 */
.L_x_170:
[----:B------:R-:W-:Y:S05]  /*2600*/  BSYNC.RECONVERGENT B1 ;  /* 0x0000000000017941 */ /* 0x000fea0003800200 */
.L_x_169:
[----:B------:R-:W-:Y:S01]  /*2610*/  ISETP.NE.AND P6, PT, R21, RZ, PT ;  /* 0x000000ff1500720c */ /* 0x000fe20003fc5270 */
[----:B------:R-:W-:Y:S01]  /*2620*/  BSSY.RECONVERGENT B1, `(.L_x_171) ;  /* 0x000000b000017945 */ /* 0x000fe20003800200 */
[----:B------:R-:W-:Y:S02]  /*2630*/  ISETP.NE.AND P0, PT, R15, R6, PT ;  /* 0x000000060f00720c */ /* 0x000fe40003f05270 */
[----:B------:R-:W-:Y:S02]  /*2640*/  ISETP.NE.AND P1, PT, R22, RZ, PT ;  /* 0x000000ff1600720c */ /* 0x000fe40003f25270 */
[----:B--2---:R-:W-:Y:S02]  /*2650*/  ISETP.NE.AND P2, PT, R23, RZ, PT ;  /* 0x000000ff1700720c */ /* 0x004fe40003f45270 */
[----:B------:R-:W-:Y:S02]  /*2660*/  ISETP.NE.AND P3, PT, R24, RZ, PT ;  /* 0x000000ff1800720c */ /* 0x000fe40003f65270 */
[----:B------:R-:W-:-:S02]  /*2670*/  ISETP.NE.AND P4, PT, R25, RZ, PT ;  /* 0x000000ff1900720c */ /* 0x000fc40003f85270 */
[----:B------:R-:W-:Y:S01]  /*2680*/  ISETP.NE.AND P5, PT, R26, RZ, PT ;  /* 0x000000ff1a00720c */ /* 0x000fe20003fa5270 */
[----:B------:R-:W-:-:S12]  /*2690*/  @!P6 BRA `(.L_x_172) ;  /* 0x00000000000ce947 */ /* 0x000fd80003800000 */
[----:B01----:R-:W-:Y:S01]  /*26a0*/  MOV R12, R21 ;  /* 0x00000015000c7202 */ /* 0x003fe20000000f00 */
[----:B------:R-:W-:-:S05]  /*26b0*/  IMAD.MOV.U32 R13, RZ, RZ, RZ ;  /* 0x000000ffff0d7224 */ /* 0x000fca00078e00ff */
[----:B------:R2:W-:Y:S02]  /*26c0*/  REDG.E.ADD.64.STRONG.GPU desc[UR16][R10.64+0x1400], R12 ;  /* 0x0014000c0a00798e */ /* 0x0005e4000c12e510 */
.L_x_172:
[----:B------:R-:W-:Y:S05]  /*26d0*/  BSYNC.RECONVERGENT B1 ;  /* 0x0000000000017941 */ /* 0x000fea0003800200 */
.L_x_171:
[----:B------:R-:W-:Y:S04]  /*26e0*/  BSSY.RECONVERGENT B1, `(.L_x_173) ;  /* 0x0000005000017945 */ /* 0x000fe80003800200 */
[----:B------:R-:W-:Y:S05]  /*26f0*/  @!P1 BRA `(.L_x_174) ;  /* 0x00000000000c9947 */ /* 0x000fea0003800000 */
[----:B012---:R-:W-:Y:S02]  /*2700*/  IMAD.MOV.U32 R12, RZ, RZ, R22 ;  /* 0x000000ffff0c7224 */ /* 0x007fe400078e0016 */
[----:B------:R-:W-:-:S05]  /*2710*/  IMAD.MOV.U32 R13, RZ, RZ, RZ ;  /* 0x000000ffff0d7224 */ /* 0x000fca00078e00ff */
[----:B------:R3:W-:Y:S02]  /*2720*/  REDG.E.ADD.64.STRONG.GPU desc[UR16][R10.64+0x1c00], R12 ;  /* 0x001c000c0a00798e */ /* 0x0007e4000c12e510 */
.L_x_174:
[----:B------:R-:W-:Y:S05]  /*2730*/  BSYNC.RECONVERGENT B1 ;  /* 0x0000000000017941 */ /* 0x000fea0003800200 */
.L_x_173:
[----:B------:R-:W-:Y:S04]  /*2740*/  BSSY.RECONVERGENT B1, `(.L_x_175) ;  /* 0x0000005000017945 */ /* 0x000fe80003800200 */
[----:B------:R-:W-:Y:S05]  /*2750*/  @!P2 BRA `(.L_x_176) ;  /* 0x00000000000ca947 */ /* 0x000fea0003800000 */
[----:B0123--:R-:W-:Y:S02]  /*2760*/  IMAD.MOV.U32 R12, RZ, RZ, R23 ;  /* 0x000000ffff0c7224 */ /* 0x00ffe400078e0017 */
[----:B------:R-:W-:-:S05]  /*2770*/  IMAD.MOV.U32 R13, RZ, RZ, RZ ;  /* 0x000000ffff0d7224 */ /* 0x000fca00078e00ff */
[----:B------:R4:W-:Y:S02]  /*2780*/  REDG.E.ADD.64.STRONG.GPU desc[UR16][R10.64+0x2400], R12 ;  /* 0x0024000c0a00798e */ /* 0x0009e4000c12e510 */
.L_x_176:
[----:B------:R-:W-:Y:S05]  /*2790*/  BSYNC.RECONVERGENT B1 ;  /* 0x0000000000017941 */ /* 0x000fea0003800200 */
.L_x_175:
[----:B------:R-:W-:Y:S04]  /*27a0*/  BSSY.RECONVERGENT B1, `(.L_x_177) ;  /* 0x0000005000017945 */ /* 0x000fe80003800200 */
[----:B------:R-:W-:Y:S05]  /*27b0*/  @!P3 BRA `(.L_x_178) ;  /* 0x00000000000cb947 */ /* 0x000fea0003800000 */
[----:B01234-:R-:W-:Y:S02]  /*27c0*/  HFMA2 R13, -RZ, RZ, 0, 0 ;  /* 0x00000000ff0d7431 */ /* 0x01ffe400000001ff */
[----:B------:R-:W-:-:S05]  /*27d0*/  IMAD.MOV.U32 R12, RZ, RZ, R24 ;  /* 0x000000ffff0c7224 */ /* 0x000fca00078e0018 */
[----:B------:R0:W-:Y:S02]  /*27e0*/  REDG.E.ADD.64.STRONG.GPU desc[UR16][R10.64+0x2c00], R12 ;  /* 0x002c000c0a00798e */ /* 0x0001e4000c12e510 */
.L_x_178:
[----:B------:R-:W-:Y:S05]  /*27f0*/  BSYNC.RECONVERGENT B1 ;  /* 0x0000000000017941 */ /* 0x000fea0003800200 */
.L_x_177:
[----:B------:R-:W-:Y:S04]  /*2800*/  BSSY.RECONVERGENT B1, `(.L_x_179) ;  /* 0x0000005000017945 */ /* 0x000fe80003800200 */
[----:B------:R-:W-:Y:S05]  /*2810*/  @!P4 BRA `(.L_x_180) ;  /* 0x00000000000cc947 */ /* 0x000fea0003800000 */
[----:B01234-:R-:W-:Y:S02]  /*2820*/  IMAD.MOV.U32 R12, RZ, RZ, R25 ;  /* 0x000000ffff0c7224 */ /* 0x01ffe400078e0019 */
[----:B------:R-:W-:-:S05]  /*2830*/  IMAD.MOV.U32 R13, RZ, RZ, RZ ;  /* 0x000000ffff0d7224 */ /* 0x000fca00078e00ff */
[----:B------:R0:W-:Y:S02]  /*2840*/  REDG.E.ADD.64.STRONG.GPU desc[UR16][R10.64+0x3400], R12 ;  /* 0x0034000c0a00798e */ /* 0x0001e4000c12e510 */
.L_x_180:
[----:B------:R-:W-:Y:S05]  /*2850*/  BSYNC.RECONVERGENT B1 ;  /* 0x0000000000017941 */ /* 0x000fea0003800200 */
.L_x_179:
[----:B------:R-:W-:Y:S04]  /*2860*/  BSSY.RECONVERGENT B1, `(.L_x_181) ;  /* 0x0000005000017945 */ /* 0x000fe80003800200 */
[----:B------:R-:W-:Y:S05]  /*2870*/  @!P5 BRA `(.L_x_182) ;  /* 0x00000000000cd947 */ /* 0x000fea0003800000 */
[----:B01234-:R-:W-:Y:S02]  /*2880*/  IMAD.MOV.U32 R12, RZ, RZ, R26 ;  /* 0x000000ffff0c7224 */ /* 0x01ffe400078e001a */
[----:B------:R-:W-:-:S05]  /*2890*/  IMAD.MOV.U32 R13, RZ, RZ, RZ ;  /* 0x000000ffff0d7224 */ /* 0x000fca00078e00ff */
[----:B------:R0:W-:Y:S02]  /*28a0*/  REDG.E.ADD.64.STRONG.GPU desc[UR16][R10.64+0x3c00], R12 ;  /* 0x003c000c0a00798e */ /* 0x0001e4000c12e510 */
.L_x_182:
[----:B------:R-:W-:Y:S05]  /*28b0*/  BSYNC.RECONVERGENT B1 ;  /* 0x0000000000017941 */ /* 0x000fea0003800200 */
.L_x_181:
[----:B------:R-:W-:Y:S05]  /*28c0*/  @P0 BRA `(.L_x_183) ;  /* 0xfffffff800e80947 */ /* 0x000fea000383ffff */
[----:B------:R-:W-:-:S07]  /*28d0*/  IMAD.MOV.U32 R9, RZ, RZ, R6 ;  /* 0x000000ffff097224 */ /* 0x000fce00078e0006 */
.L_x_166:
[----:B------:R-:W-:-:S13]  /*28e0*/  ISETP.NE.AND P0, PT, R17, RZ, PT ;  /* 0x000000ff1100720c */ /* 0x000fda0003f05270 */
[----:B------:R-:W-:Y:S05]  /*28f0*/  @!P0 BRA `(.L_x_131) ;  /* 0x0000000400688947 */ /* 0x000fea0003800000 */
[----:B------:R-:W-:-:S13]  /*2900*/  ISETP.GE.U32.AND P0, PT, R18, 0x3, PT ;  /* 0x000000031200780c */ /* 0x000fda0003f06070 */
[----:B------:R-:W-:Y:S05]  /*2910*/  @!P0 BRA `(.L_x_184) ;  /* 0x0000000000c08947 */ /* 0x000fea0003800000 */
[----:B------:R-:W-:Y:S01]  /*2920*/  IMAD R8, R9, 0x400, R2 ;  /* 0x0000040009087824 */ /* 0x000fe200078e0202 */
[----:B------:R-:W-:Y:S04]  /*2930*/  BSSY.RECONVERGENT B1, `(.L_x_185) ;  /* 0x000000f000017945 */ /* 0x000fe80003800200 */
[----:B01234-:R-:W0:Y:S04]  /*2940*/  LDS R12, [R8+0x200] ;  /* 0x00020000080c7984 */ /* 0x01fe280000000800 */
        /* <DEDUP_REMOVED lines=9> */
[----:B------:R-:W-:-:S05]  /*29e0*/  LEA R13, R9, R0, 0x8 ;  /* 0x00000000090d7211 */ /* 0x000fca00078e40ff */
[----:B0-----:R-:W-:-:S04]  /*29f0*/  IMAD.WIDE.U32 R10, R13, 0x8, R10 ;  /* 0x000000080d0a7825 */ /* 0x001fc800078e000a */
[----:B------:R-:W-:-:S05]  /*2a00*/  IMAD.MOV.U32 R13, RZ, RZ, RZ ;  /* 0x000000ffff0d7224 */ /* 0x000fca00078e00ff */
[----:B------:R0:W-:Y:S02]  /*2a10*/  REDG.E.ADD.64.STRONG.GPU desc[UR16][R10.64+0x400], R12 ;  /* 0x0004000c0a00798e */ /* 0x0001e4000c12e510 */
.L_x_186:
[----:B------:R-:W-:Y:S05]  /*2a20*/  BSYNC.RECONVERGENT B1 ;  /* 0x0000000000017941 */ /* 0x000fea0003800200 */
.L_x_185:
[----:B------:R-:W-:Y:S04]  /*2a30*/  BSSY.RECONVERGENT B1, `(.L_x_187) ;  /* 0x0000009000017945 */ /* 0x000fe80003800200 */
[----:B------:R-:W-:Y:S05]  /*2a40*/  @!P1 BRA `(.L_x_188) ;  /* 0x00000000001c9947 */ /* 0x000fea0003800000 */
[----:B0-----:R-:W0:Y:S01]  /*2a50*/  LDC.64 R10, c[0x0][0x380] ;  /* 0x0000e000ff0a7b82 */ /* 0x001e220000000a00 */
[----:B------:R-:W-:Y:S02]  /*2a60*/  IMAD R13, R9, 0x100, R0 ;  /* 0x00000100090d7824 */ /* 0x000fe400078e0200 */
[----:B------:R-:W-:Y:S02]  /*2a70*/  IMAD.MOV.U32 R12, RZ, RZ, R14 ;  /* 0x000000ffff0c7224 */ /* 0x000fe400078e000e */
[----:B------:R-:W-:-:S04]  /*2a80*/  VIADD R13, R13, 0x100 ;  /* 0x000001000d0d7836 */ /* 0x000fc80000000000 */
[----:B0-----:R-:W-:-:S04]  /*2a90*/  IMAD.WIDE.U32 R10, R13, 0x8, R10 ;  /* 0x000000080d0a7825 */ /* 0x001fc800078e000a */
[----:B------:R-:W-:-:S05]  /*2aa0*/  IMAD.MOV.U32 R13, RZ, RZ, RZ ;  /* 0x000000ffff0d7224 */ /* 0x000fca00078e00ff */
[----:B------:R1:W-:Y:S02]  /*2ab0*/  REDG.E.ADD.64.STRONG.GPU desc[UR16][R10.64+0x400], R12 ;  /* 0x0004000c0a00798e */ /* 0x0003e4000c12e510 */
.L_x_188:
[----:B------:R-:W-:Y:S05]  /*2ac0*/  BSYNC.RECONVERGENT B1 ;  /* 0x0000000000017941 */ /* 0x000fea0003800200 */
.L_x_187:
[----:B------:R-:W-:Y:S04]  /*2ad0*/  BSSY.RECONVERGENT B1, `(.L_x_189) ;  /* 0x0000009000017945 */ /* 0x000fe80003800200 */
[----:B------:R-:W-:Y:S05]  /*2ae0*/  @!P2 BRA `(.L_x_190) ;  /* 0x00000000001ca947 */ /* 0x000fea0003800000 */
[----:B01----:R-:W0:Y:S01]  /*2af0*/  LDC.64 R10, c[0x0][0x380] ;  /* 0x0000e000ff0a7b82 */ /* 0x003e220000000a00 */
[----:B------:R-:W-:Y:S02]  /*2b00*/  IMAD R13, R9, 0x100, R0 ;  /* 0x00000100090d7824 */ /* 0x000fe400078e0200 */
[----:B------:R-:W-:-:S03]  /*2b10*/  IMAD.MOV.U32 R12, RZ, RZ, R15 ;  /* 0x000000ffff0c7224 */ /* 0x000fc600078e000f */
[----:B------:R-:W-:-:S05]  /*2b20*/  IADD3 R13, PT, PT, R13, 0x200, RZ ;  /* 0x000002000d0d7810 */ /* 0x000fca0007ffe0ff */
[----:B0-----:R-:W-:-:S04]  /*2b30*/  IMAD.WIDE.U32 R10, R13, 0x8, R10 ;  /* 0x000000080d0a7825 */ /* 0x001fc800078e000a */
[----:B------:R-:W-:-:S05]  /*2b40*/  IMAD.MOV.U32 R13, RZ, RZ, RZ ;  /* 0x000000ffff0d7224 */ /* 0x000fca00078e00ff */
[----:B------:R2:W-:Y:S02]  /*2b50*/  REDG.E.ADD.64.STRONG.GPU desc[UR16][R10.64+0x400], R12 ;  /* 0x0004000c0a00798e */ /* 0x0005e4000c12e510 */
.L_x_190:
[----:B------:R-:W-:Y:S05]  /*2b60*/  BSYNC.RECONVERGENT B1 ;  /* 0x0000000000017941 */ /* 0x000fea0003800200 */
.L_x_189:
        /* <DEDUP_REMOVED lines=9> */
.L_x_192:
[----:B------:R-:W-:Y:S05]  /*2c00*/  BSYNC.RECONVERGENT B1 ;  /* 0x0000000000017941 */ /* 0x000fea0003800200 */
.L_x_191:
[----:B------:R-:W-:-:S07]  /*2c10*/  IADD3 R9, PT, PT, R9, 0x4, RZ ;  /* 0x0000000409097810 */ /* 0x000fce0007ffe0ff */
.L_x_184:
[----:B------:R-:W-:-:S13]  /*2c20*/  ISETP.NE.AND P0, PT, R16, RZ, PT ;  /* 0x000000ff1000720c */ /* 0x000fda0003f05270 */
[----:B------:R-:W-:Y:S05]  /*2c30*/  @!P0 BRA `(.L_x_131) ;  /* 0x0000000000988947 */ /* 0x000fea0003800000 */
[----:B------:R-:W-:-:S13]  /*2c40*/  ISETP.NE.AND P0, PT, R19, RZ, PT ;  /* 0x000000ff1300720c */ /* 0x000fda0003f05270 */
[----:B------:R-:W-:Y:S05]  /*2c50*/  @!P0 BRA `(.L_x_193) ;  /* 0x0000000000648947 */ /* 0x000fea0003800000 */
[----:B01234-:R-:W-:Y:S01]  /*2c60*/  IMAD R10, R9, 0x400, R2 ;  /* 0x00000400090a7824 */ /* 0x01ffe200078e0202 */
[----:B------:R-:W-:Y:S04]  /*2c70*/  BSSY.RECONVERGENT B1, `(.L_x_194) ;  /* 0x000000c000017945 */ /* 0x000fe80003800200 */
[----:B------:R-:W0:Y:S04]  /*2c80*/  LDS R6, [R10+0x200] ;  /* 0x000200000a067984 */ /* 0x000e280000000800 */
[----:B------:R-:W1:Y:S01]  /*2c90*/  LDS R8, [R10+0x600] ;  /* 0x000600000a087984 */ /* 0x000e620000000800 */
[----:B0-----:R-:W-:-:S02]  /*2ca0*/  ISETP.NE.AND P0, PT, R6, RZ, PT ;  /* 0x000000ff0600720c */ /* 0x001fc40003f05270 */
[----:B-1----:R-:W-:-:S11]  /*2cb0*/  ISETP.NE.AND P1, PT, R8, RZ, PT ;  /* 0x000000ff0800720c */ /* 0x002fd60003f25270 */
[----:B------:R-:W-:Y:S05]  /*2cc0*/  @!P0 BRA `(.L_x_195) ;  /* 0x0000000000188947 */ /* 0x000fea0003800000 */
[----:B------:R-:W0:Y:S01]  /*2cd0*/  LDC.64 R10, c[0x0][0x380] ;  /* 0x0000e000ff0a7b82 */ /* 0x000e220000000a00 */
[----:B------:R-:W-:-:S04]  /*2ce0*/  IMAD R13, R9, 0x100, R0 ;  /* 0x00000100090d7824 */ /* 0x000fc800078e0200 */
[----:B0-----:R-:W-:-:S04]  /*2cf0*/  IMAD.WIDE.U32 R12, R13, 0x8, R10 ;  /* 0x000000080d0c7825 */ /* 0x001fc800078e000a */
[----:B------:R-:W-:Y:S02]  /*2d00*/  IMAD.MOV.U32 R10, RZ, RZ, R6 ;  /* 0x000000ffff0a7224 */ /* 0x000fe400078e0006 */
[----:B------:R-:W-:-:S05]  /*2d10*/  IMAD.MOV.U32 R11, RZ, RZ, RZ ;  /* 0x000000ffff0b7224 */ /* 0x000fca00078e00ff */
[----:B------:R0:W-:Y:S02]  /*2d20*/  REDG.E.ADD.64.STRONG.GPU desc[UR16][R12.64+0x400], R10 ;  /* 0x0004000a0c00798e */ /* 0x0001e4000c12e510 */
.L_x_195:
[----:B------:R-:W-:Y:S05]  /*2d30*/  BSYNC.RECONVERGENT B1 ;  /* 0x0000000000017941 */ /* 0x000fea0003800200 */
.L_x_194:
[----:B------:R-:W-:Y:S04]  /*2d40*/  BSSY.RECONVERGENT B1, `(.L_x_196) ;  /* 0x0000009000017945 */ /* 0x000fe80003800200 */
[----:B------:R-:W-:Y:S05]  /*2d50*/  @!P1 BRA `(.L_x_197) ;  /* 0x00000000001c9947 */ /* 0x000fea0003800000 */
[----:B0-----:R-:W0:Y:S01]  /*2d60*/  LDC.64 R10, c[0x0][0x380] ;  /* 0x0000e000ff0a7b82 */ /* 0x001e220000000a00 */
[----:B------:R-:W-:-:S04]  /*2d70*/  IMAD R6, R9, 0x100, R0 ;  /* 0x0000010009067824 */ /* 0x000fc800078e0200 */
[----:B------:R-:W-:-:S04]  /*2d80*/  VIADD R13, R6, 0x100 ;  /* 0x00000100060d7836 */ /* 0x000fc80000000000 */
[----:B0-----:R-:W-:Y:S01]  /*2d90*/  IMAD.WIDE.U32 R12, R13, 0x8, R10 ;  /* 0x000000080d0c7825 */ /* 0x001fe200078e000a */
[----:B------:R-:W-:-:S03]  /*2da0*/  MOV R10, R8 ;  /* 0x00000008000a7202 */ /* 0x000fc60000000f00 */
[----:B------:R-:W-:-:S05]  /*2db0*/  IMAD.MOV.U32 R11, RZ, RZ, RZ ;  /* 0x000000ffff0b7224 */ /* 0x000fca00078e00ff */
[----:B------:R1:W-:Y:S02]  /*2dc0*/  REDG.E.ADD.64.STRONG.GPU desc[UR16][R12.64+0x400], R10 ;  /* 0x0004000a0c00798e */ /* 0x0003e4000c12e510 */
.L_x_197:
[----:B------:R-:W-:Y:S05]  /*2dd0*/  BSYNC.RECONVERGENT B1 ;  /* 0x0000000000017941 */ /* 0x000fea0003800200 */
.L_x_196:
[----:B------:R-:W-:-:S07]  /*2de0*/  VIADD R9, R9, 0x2 ;  /* 0x0000000209097836 */ /* 0x000fce0000000000 */
.L_x_193:
[----:B------:R-:W-:-:S13]  /*2df0*/  ISETP.NE.AND P0, PT, R7, RZ, PT ;  /* 0x000000ff0700720c */ /* 0x000fda0003f05270 */
[----:B------:R-:W-:Y:S05]  /*2e00*/  @!P0 BRA `(.L_x_131) ;  /* 0x0000000000248947 */ /* 0x000fea0003800000 */
[----:B------:R-:W-:-:S05]  /*2e10*/  IMAD R6, R9, 0x400, R2 ;  /* 0x0000040009067824 */ /* 0x000fca00078e0202 */
[----:B------:R-:W5:Y:S02]  /*2e20*/  LDS R8, [R6+0x200] ;  /* 0x0002000006087984 */ /* 0x000f640000000800 */
[----:B-----5:R-:W-:-:S13]  /*2e30*/  ISETP.NE.AND P0, PT, R8, RZ, PT ;  /* 0x000000ff0800720c */ /* 0x020fda0003f05270 */
[----:B------:R-:W-:Y:S05]  /*2e40*/  @!P0 BRA `(.L_x_131) ;  /* 0x0000000000148947 */ /* 0x000fea0003800000 */
[----:B------:R-:W5:Y:S01]  /*2e50*/  LDC.64 R6, c[0x0][0x380] ;  /* 0x0000e000ff067b82 */ /* 0x000f620000000a00 */
[----:B------:R-:W-:-:S04]  /*2e60*/  IMAD R9, R9, 0x100, R0 ;  /* 0x0000010009097824 */ /* 0x000fc800078e0200 */
[----:B-----5:R-:W-:-:S04]  /*2e70*/  IMAD.WIDE.U32 R6, R9, 0x8, R6 ;  /* 0x0000000809067825 */ /* 0x020fc800078e0006 */
[----:B------:R-:W-:-:S05]  /*2e80*/  IMAD.MOV.U32 R9, RZ, RZ, RZ ;  /* 0x000000ffff097224 */ /* 0x000fca00078e00ff */
[----:B------:R0:W-:Y:S02]  /*2e90*/  REDG.E.ADD.64.STRONG.GPU desc[UR16][R6.64+0x400], R8 ;  /* 0x000400080600798e */ /* 0x0001e4000c12e510 */
.L_x_131:
[----:B------:R-:W-:Y:S05]  /*2ea0*/  BSYNC.RECONVERGENT B0 ;  /* 0x0000000000007941 */ /* 0x000fea0003800200 */
.L_x_130:
[----:B------:R-:W1:Y:S01]  /*2eb0*/  LDCU.64 UR4, c[0x0][0x390] ;  /* 0x00007200ff0477ac */ /* 0x000e620008000a00 */
[----:B------:R-:W-:-:S04]  /*2ec0*/  UIADD3 UR6, UP1, UPT, UR6, 0x1, URZ ;  /* 0x0000000106067890 */ /* 0x000fc8000ff3e0ff */
[----:B------:R-:W-:Y:S02]  /*2ed0*/  UIADD3.X UR7, UPT, UPT, URZ, UR7, URZ, UP1, !UPT ;  /* 0x00000007ff077290 */ /* 0x000fe40008ffe4ff */
[----:B-1----:R-:W-:-:S04]  /*2ee0*/  UIADD3 UR9, UP0, UPT, UR4, -0x1, URZ ;  /* 0xffffffff04097890 */ /* 0x002fc8000ff1e0ff */
[----:B------:R-:W-:-:S04]  /*2ef0*/  UIADD3.X UR10, UPT, UPT, UR5, -0x1, URZ, UP0, !UPT ;  /* 0xffffffff050a7890 */ /* 0x000fc800087fe4ff */
[----:B------:R-:W-:-:S04]  /*2f00*/  USHF.R.U64 UR9, UR9, 0x1e, UR10 ;  /* 0x0000001e09097899 */ /* 0x000fc8000800120a */
[----:B------:R-:W-:-:S04]  /*2f10*/  UIADD3 UR9, UP0, UPT, UR9, 0x1, URZ ;  /* 0x0000000109097890 */ /* 0x000fc8000ff1e0ff */
[----:B------:R-:W-:Y:S02]  /*2f20*/  ULEA.HI.X UR10, UR10, URZ, URZ, 0x2, UP0 ;  /* 0x000000ff0a0a7291 */ /* 0x000fe400080f14ff */
[----:B------:R-:W-:-:S04]  /*2f30*/  UISETP.LT.U32.AND UP0, UPT, UR9, UR4, UPT ;  /* 0x000000040900728c */ /* 0x000fc8000bf01070 */
[----:B------:R-:W-:-:S04]  /*2f40*/  UISETP.LT.U32.AND.EX UP0, UPT, UR10, UR5, UPT, UP0 ;  /* 0x000000050a00728c */ /* 0x000fc8000bf01100 */
[----:B------:R-:W-:Y:S02]  /*2f50*/  USEL UR4, UR9, UR4, UP0 ;  /* 0x0000000409047287 */ /* 0x000fe40008000000 */
[----:B------:R-:W-:Y:S02]  /*2f60*/  USEL UR5, UR10, UR5, UP0 ;  /* 0x000000050a057287 */ /* 0x000fe40008000000 */
[----:B------:R-:W-:-:S04]  /*2f70*/  UISETP.NE.U32.AND UP0, UPT, UR6, UR4, UPT ;  /* 0x000000040600728c */ /* 0x000fc8000bf05070 */
[----:B------:R-:W-:Y:S01]  /*2f80*/  UISETP.NE.AND.EX UP0, UPT, UR7, UR5, UPT, UP0 ;  /* 0x000000050700728c */ /* 0x000fe2000bf05300 */
[----:B------:R-:W-:Y:S08]  /*2f90*/  BAR.SYNC.DEFER_BLOCKING 0x0 ;  /* 0x0000000000007b1d */ /* 0x000ff00000010000 */
[----:B------:R-:W-:Y:S05]  /*2fa0*/  BRA.U UP0, `(.L_x_198) ;  /* 0xffffffd100807547 */ /* 0x000fea000b83ffff */
[----:B------:R-:W-:Y:S05]  /*2fb0*/  EXIT ;  /* 0x000000000000794d */ /* 0x000fea0003800000 */
.L_x_199:
        /* <DEDUP_REMOVED lines=12> */
.L_x_554:


//--------------------- .text._ZN3cub18CUB_300001_SM_10006detail10radix_sort31DeviceRadixSortSingleTileKernelINS1_5radix10policy_hubImmyE10Policy1000ELNS0_9SortOrderE0EmmyNS1_21identity_decomposer_tEEEvPKT1_PSA_PKT2_PSE_T3_iiT4_ --------------------------
	.section	.text._ZN3cub18CUB_300001_SM_10006detail10radix_sort31DeviceRadixSortSingleTileKernelINS1_5radix10policy_hubImmyE10Policy1000ELNS0_9SortOrderE0EmmyNS1_21identity_decomposer_tEEEvPKT1_PSA_PKT2_PSE_T3_iiT4_,"ax",@progbits
	.align	128
        .global         _ZN3cub18CUB_300001_SM_10006detail10radix_sort31DeviceRadixSortSingleTileKernelINS1_5radix10policy_hubImmyE10Policy1000ELNS0_9SortOrderE0EmmyNS1_21identity_decomposer_tEEEvPKT1_PSA_PKT2_PSE_T3_iiT4_
        .type           _ZN3cub18CUB_300001_SM_10006detail10radix_sort31DeviceRadixSortSingleTileKernelINS1_5radix10policy_hubImmyE10Policy1000ELNS0_9SortOrderE0EmmyNS1_21identity_decomposer_tEEEvPKT1_PSA_PKT2_PSE_T3_iiT4_,@function
        .size           _ZN3cub18CUB_300001_SM_10006detail10radix_sort31DeviceRadixSortSingleTileKernelINS1_5radix10policy_hubImmyE10Policy1000ELNS0_9SortOrderE0EmmyNS1_21identity_decomposer_tEEEvPKT1_PSA_PKT2_PSE_T3_iiT4_,(.L_x_555 - _ZN3cub18CUB_300001_SM_10006detail10radix_sort31DeviceRadixSortSingleTileKernelINS1_5radix10policy_hubImmyE10Policy1000ELNS0_9SortOrderE0EmmyNS1_21identity_decomposer_tEEEvPKT1_PSA_PKT2_PSE_T3_iiT4_)
        .other          _ZN3cub18CUB_300001_SM_10006detail10radix_sort31DeviceRadixSortSingleTileKernelINS1_5radix10policy_hubImmyE10Policy1000ELNS0_9SortOrderE0EmmyNS1_21identity_decomposer_tEEEvPKT1_PSA_PKT2_PSE_T3_iiT4_,@"STO_CUDA_ENTRY STV_DEFAULT"
_ZN3cub18CUB_300001_SM_10006detail10radix_sort31DeviceRadixSortSingleTileKernelINS1_5radix10policy_hubImmyE10Policy1000ELNS0_9SortOrderE0EmmyNS1_21identity_decomposer_tEEEvPKT1_PSA_PKT2_PSE_T3_iiT4_:
.text._ZN3cub18CUB_300001_SM_10006detail10radix_sort31DeviceRadixSortSingleTileKernelINS1_5radix10policy_hubImmyE10Policy1000ELNS0_9SortOrderE0EmmyNS1_21identity_decomposer_tEEEvPKT1_PSA_PKT2_PSE_T3_iiT4_:
[----:B------:R-:W-:Y:S01]  /*0000*/  LDC R1, c[0x0][0x37c] ;  /* 0x0000df00ff017b82 */ /* 0x000fe20000000800 */
[----:B------:R-:W0:Y:S01]  /*0010*/  S2R R0, SR_TID.X ;  /* 0x0000000000007919 */ /* 0x000e220000002100 */
[----:B------:R-:W1:Y:S06]  /*0020*/  LDCU UR4, c[0x0][0x3a0] ;  /* 0x00007400ff0477ac */ /* 0x000e6c0008000800 */
[----:B------:R-:W2:Y:S01]  /*0030*/  LDC.64 R4, c[0x0][0x380] ;  /* 0x0000e000ff047b82 */ /* 0x000ea20000000a00 */
[----:B------:R-:W-:Y:S01]  /*0040*/  IMAD.MOV.U32 R12, RZ, RZ, -0x1 ;  /* 0xffffffffff0c7424 */ /* 0x000fe200078e00ff */
[----:B------:R-:W-:Y:S01]  /*0050*/  MOV R17, 0xffffffff ;  /* 0xffffffff00117802 */ /* 0x000fe20000000f00 */
[----:B------:R-:W3:Y:S01]  /*0060*/  LDCU.64 UR10, c[0x0][0x358] ;  /* 0x00006b00ff0a77ac */ /* 0x000ee20008000a00 */
[----:B------:R-:W-:-:S02]  /*0070*/  IMAD.MOV.U32 R13, RZ, RZ, -0x1 ;  /* 0xffffffffff0d7424 */ /* 0x000fc400078e00ff */
[----:B------:R-:W-:Y:S01]  /*0080*/  IMAD.MOV.U32 R14, RZ, RZ, -0x1 ;  /* 0xffffffffff0e7424 */ /* 0x000fe200078e00ff */
[----:B------:R-:W4:Y:S01]  /*0090*/  LDCU.64 UR6, c[0x0][0x3a8] ;  /* 0x00007500ff0677ac */ /* 0x000f220008000a00 */
[----:B------:R-:W-:Y:S01]  /*00a0*/  IMAD.MOV.U32 R15, RZ, RZ, -0x1 ;  /* 0xffffffffff0f7424 */ /* 0x000fe200078e00ff */
[----:B------:R-:W4:Y:S01]  /*00b0*/  LDC.64 R6, c[0x0][0x390] ;  /* 0x0000e400ff067b82 */ /* 0x000f220000000a00 */
[----:B------:R-:W-:Y:S01]  /*00c0*/  IMAD.MOV.U32 R16, RZ, RZ, -0x1 ;  /* 0xffffffffff107424 */ /* 0x000fe200078e00ff */
[----:B------:R-:W0:Y:S01]  /*00d0*/  LDCU UR9, c[0x0][0x3ac] ;  /* 0x00007580ff0977ac */ /* 0x000e220008000800 */
[----:B------:R-:W-:Y:S02]  /*00e0*/  IMAD.MOV.U32 R18, RZ, RZ, -0x1 ;  /* 0xffffffffff127424 */ /* 0x000fe400078e00ff */
[----:B------:R-:W-:Y:S02]  /*00f0*/  IMAD.MOV.U32 R19, RZ, RZ, -0x1 ;  /* 0xffffffffff137424 */ /* 0x000fe400078e00ff */
[----:B------:R-:W-:-:S02]  /*0100*/  IMAD.MOV.U32 R20, RZ, RZ, -0x1 ;  /* 0xffffffffff147424 */ /* 0x000fc400078e00ff */
[----:B------:R-:W-:Y:S02]  /*0110*/  IMAD.MOV.U32 R21, RZ, RZ, -0x1 ;  /* 0xffffffffff157424 */ /* 0x000fe400078e00ff */
[----:B------:R-:W-:Y:S02]  /*0120*/  IMAD.MOV.U32 R22, RZ, RZ, -0x1 ;  /* 0xffffffffff167424 */ /* 0x000fe400078e00ff */
[----:B------:R-:W-:Y:S02]  /*0130*/  IMAD.MOV.U32 R23, RZ, RZ, -0x1 ;  /* 0xffffffffff177424 */ /* 0x000fe400078e00ff */
[----:B------:R-:W-:Y:S02]  /*0140*/  IMAD.MOV.U32 R24, RZ, RZ, -0x1 ;  /* 0xffffffffff187424 */ /* 0x000fe400078e00ff */
[----:B------:R-:W-:Y:S02]  /*0150*/  IMAD.MOV.U32 R25, RZ, RZ, -0x1 ;  /* 0xffffffffff197424 */ /* 0x000fe400078e00ff */
[----:B------:R-:W-:-:S02]  /*0160*/  IMAD.MOV.U32 R26, RZ, RZ, -0x1 ;  /* 0xffffffffff1a7424 */ /* 0x000fc400078e00ff */
[----:B0-----:R-:W-:Y:S02]  /*0170*/  IMAD R9, R0, 0x9, RZ ;  /* 0x0000000900097824 */ /* 0x001fe400078e02ff */
[----:B------:R-:W-:Y:S02]  /*0180*/  IMAD.MOV.U32 R27, RZ, RZ, -0x1 ;  /* 0xffffffffff1b7424 */ /* 0x000fe400078e00ff */
[C---:B------:R-:W-:Y:S01]  /*0190*/  VIADD R2, R9.reuse, 0x1 ;  /* 0x0000000109027836 */ /* 0x040fe20000000000 */
[C---:B-1----:R-:W-:Y:S01]  /*01a0*/  ISETP.GE.AND P6, PT, R9.reuse, UR4, PT ;  /* 0x0000000409007c0c */ /* 0x042fe2000bfc6270 */
[C---:B------:R-:W-:Y:S02]  /*01b0*/  VIADD R3, R9.reuse, 0x2 ;  /* 0x0000000209037836 */ /* 0x040fe40000000000 */
[C---:B------:R-:W-:Y:S01]  /*01c0*/  VIADD R8, R9.reuse, 0x3 ;  /* 0x0000000309087836 */ /* 0x040fe20000000000 */
[----:B------:R-:W-:Y:S01]  /*01d0*/  ISETP.GE.AND P5, PT, R2, UR4, PT ;  /* 0x0000000402007c0c */ /* 0x000fe2000bfa6270 */
[----:B------:R-:W-:Y:S01]  /*01e0*/  VIADD R2, R9, 0x4 ;  /* 0x0000000409027836 */ /* 0x000fe20000000000 */
[----:B------:R-:W-:Y:S01]  /*01f0*/  ISETP.GE.AND P0, PT, R3, UR4, PT ;  /* 0x0000000403007c0c */ /* 0x000fe2000bf06270 */
[C---:B------:R-:W-:Y:S01]  /*0200*/  VIADD R3, R9.reuse, 0x5 ;  /* 0x0000000509037836 */ /* 0x040fe20000000000 */
[----:B------:R-:W-:Y:S01]  /*0210*/  ISETP.GE.AND P1, PT, R8, UR4, PT ;  /* 0x0000000408007c0c */ /* 0x000fe2000bf26270 */
[----:B--2---:R-:W-:Y:S01]  /*0220*/  IMAD.WIDE.U32 R4, R9, 0x8, R4 ;  /* 0x0000000809047825 */ /* 0x004fe200078e0004 */
[----:B------:R-:W-:-:S02]  /*0230*/  ISETP.GE.AND P2, PT, R2, UR4, PT ;  /* 0x0000000402007c0c */ /* 0x000fc4000bf46270 */
[----:B------:R-:W-:Y:S01]  /*0240*/  ISETP.GE.AND P3, PT, R3, UR4, PT ;  /* 0x0000000403007c0c */ /* 0x000fe2000bf66270 */
[----:B------:R-:W-:Y:S01]  /*0250*/  IMAD.MOV.U32 R2, RZ, RZ, -0x1 ;  /* 0xffffffffff027424 */ /* 0x000fe200078e00ff */
[----:B------:R-:W-:Y:S01]  /*0260*/  P2R R8, PR, RZ, 0x20 ;  /* 0x00000020ff087803 */ /* 0x000fe20000000000 */
[----:B------:R-:W-:Y:S02]  /*0270*/  IMAD.MOV.U32 R3, RZ, RZ, -0x1 ;  /* 0xffffffffff037424 */ /* 0x000fe400078e00ff */
[C---:B------:R-:W-:Y:S01]  /*0280*/  VIADD R10, R9.reuse, 0x6 ;  /* 0x00000006090a7836 */ /* 0x040fe20000000000 */
[----:B---3--:R0:W5:Y:S01]  /*0290*/  @!P5 LDG.E.64 R12, desc[UR10][R4.64+0x8] ;  /* 0x0000080a040cd981 */ /* 0x008162000c1e1b00 */
[C---:B------:R-:W-:Y:S02]  /*02a0*/  VIADD R11, R9.reuse, 0x7 ;  /* 0x00000007090b7836 */ /* 0x040fe40000000000 */
[C---:B------:R-:W-:Y:S01]  /*02b0*/  VIADD R46, R9.reuse, 0x8 ;  /* 0x00000008092e7836 */ /* 0x040fe20000000000 */
[----:B------:R0:W5:Y:S01]  /*02c0*/  @!P6 LDG.E.64 R2, desc[UR10][R4.64] ;  /* 0x0000000a0402e981 */ /* 0x000162000c1e1b00 */
[----:B------:R-:W-:Y:S01]  /*02d0*/  ISETP.GE.AND P4, PT, R10, UR4, PT ;  /* 0x000000040a007c0c */ /* 0x000fe2000bf86270 */
[----:B----4-:R-:W-:Y:S01]  /*02e0*/  IMAD.WIDE.U32 R6, R9, 0x8, R6 ;  /* 0x0000000809067825 */ /* 0x010fe200078e0006 */
[----:B------:R-:W-:Y:S01]  /*02f0*/  ISETP.GE.AND P5, PT, R11, UR4, PT ;  /* 0x000000040b007c0c */ /* 0x000fe2000bfa6270 */
[----:B------:R0:W5:Y:S01]  /*0300*/  @!P0 LDG.E.64 R14, desc[UR10][R4.64+0x10] ;  /* 0x0000100a040e8981 */ /* 0x000162000c1e1b00 */
[----:B------:R-:W-:-:S03]  /*0310*/  ISETP.GE.AND P6, PT, R46, UR4, PT ;  /* 0x000000042e007c0c */ /* 0x000fc6000bfc6270 */
[----:B------:R0:W5:Y:S04]  /*0320*/  @!P1 LDG.E.64 R16, desc[UR10][R4.64+0x18] ;  /* 0x0000180a04109981 */ /* 0x000168000c1e1b00 */
[----:B------:R0:W5:Y:S04]  /*0330*/  @!P2 LDG.E.64 R18, desc[UR10][R4.64+0x20] ;  /* 0x0000200a0412a981 */ /* 0x000168000c1e1b00 */
[----:B------:R0:W5:Y:S04]  /*0340*/  @!P3 LDG.E.64 R20, desc[UR10][R4.64+0x28] ;  /* 0x0000280a0414b981 */ /* 0x000168000c1e1b00 */
[----:B------:R0:W5:Y:S04]  /*0350*/  @!P4 LDG.E.64 R22, desc[UR10][R4.64+0x30] ;  /* 0x0000300a0416c981 */ /* 0x000168000c1e1b00 */
[----:B------:R0:W5:Y:S04]  /*0360*/  @!P5 LDG.E.64 R24, desc[UR10][R4.64+0x38] ;  /* 0x0000380a0418d981 */ /* 0x000168000c1e1b00 */
[----:B------:R0:W5:Y:S01]  /*0370*/  @!P6 LDG.E.64 R26, desc[UR10][R4.64+0x40] ;  /* 0x0000400a041ae981 */ /* 0x000162000c1e1b00 */
[----:B------:R-:W-:Y:S01]  /*0380*/  BAR.SYNC.DEFER_BLOCKING 0x0 ;  /* 0x0000000000007b1d */ /* 0x000fe20000010000 */
[----:B------:R-:W-:-:S02]  /*0390*/  P2R R10, PR, RZ, 0x1 ;  /* 0x00000001ff0a7803 */ /* 0x000fc40000000000 */
[----:B------:R-:W-:-:S04]  /*03a0*/  ISETP.NE.AND P0, PT, R8, RZ, PT ;  /* 0x000000ff0800720c */ /* 0x000fc80003f05270 */
[----:B------:R-:W-:Y:S02]  /*03b0*/  P2R R8, PR, RZ, 0x1 ;  /* 0x00000001ff087803 */ /* 0x000fe40000000000 */
[----:B------:R-:W-:Y:S01]  /*03c0*/  ISETP.GE.AND P0, PT, R9, UR4, PT ;  /* 0x0000000409007c0c */ /* 0x000fe2000bf06270 */
[----:B------:R-:W1:-:S12]  /*03d0*/  S2UR UR5, SR_CgaCtaId ;  /* 0x00000000000579c3 */ /* 0x000e580000008800 */
[----:B------:R0:W5:Y:S01]  /*03e0*/  @!P0 LDG.E.64 R28, desc[UR10][R6.64] ;  /* 0x0000000a061c8981 */ /* 0x000162000c1e1b00 */
[----:B------:R-:W-:-:S03]  /*03f0*/  ISETP.NE.AND P0, PT, R8, RZ, PT ;  /* 0x000000ff0800720c */ /* 0x000fc60003f05270 */
[----:B------:R0:W5:Y:S04]  /*0400*/  @!P1 LDG.E.64 R34, desc[UR10][R6.64+0x18] ;  /* 0x0000180a06229981 */ /* 0x000168000c1e1b00 */
[----:B------:R0:W5:Y:S04]  /*0410*/  @!P2 LDG.E.64 R36, desc[UR10][R6.64+0x20] ;  /* 0x0000200a0624a981 */ /* 0x000168000c1e1b00 */
[----:B------:R0:W5:Y:S04]  /*0420*/  @!P3 LDG.E.64 R38, desc[UR10][R6.64+0x28] ;  /* 0x0000280a0626b981 */ /* 0x000168000c1e1b00 */
[----:B------:R0:W5:Y:S01]  /*0430*/  @!P0 LDG.E.64 R30, desc[UR10][R6.64+0x8] ;  /* 0x0000080a061e8981 */ /* 0x000162000c1e1b00 */
[----:B------:R-:W-:-:S03]  /*0440*/  ISETP.NE.AND P0, PT, R10, RZ, PT ;  /* 0x000000ff0a00720c */ /* 0x000fc60003f05270 */
[----:B------:R0:W5:Y:S04]  /*0450*/  @!P4 LDG.E.64 R40, desc[UR10][R6.64+0x30] ;  /* 0x0000300a0628c981 */ /* 0x000168000c1e1b00 */
[----:B------:R0:W5:Y:S04]  /*0460*/  @!P5 LDG.E.64 R42, desc[UR10][R6.64+0x38] ;  /* 0x0000380a062ad981 */ /* 0x000168000c1e1b00 */
[----:B------:R0:W5:Y:S04]  /*0470*/  @!P6 LDG.E.64 R44, desc[UR10][R6.64+0x40] ;  /* 0x0000400a062ce981 */ /* 0x000168000c1e1b00 */
[----:B------:R0:W5:Y:S01]  /*0480*/  @!P0 LDG.E.64 R32, desc[UR10][R6.64+0x10] ;  /* 0x0000100a06208981 */ /* 0x000162000c1e1b00 */
[----:B------:R-:W-:Y:S01]  /*0490*/  UMOV UR4, 0x400 ;  /* 0x0000040000047882 */ /* 0x000fe20000000000 */
[----:B------:R-:W2:Y:S01]  /*04a0*/  S2R R46, SR_LANEID ;  /* 0x00000000002e7919 */ /* 0x000ea20000000000 */
[----:B-1----:R-:W-:Y:S01]  /*04b0*/  ULEA UR4, UR5, UR4, 0x18 ;  /* 0x0000000405047291 */ /* 0x002fe2000f8ec0ff */
[----:B------:R-:W-:-:S05]  /*04c0*/  SHF.R.U32.HI R102, RZ, 0x5, R0 ;  /* 0x00000005ff667819 */ /* 0x000fca0000011600 */
[----:B------:R-:W-:-:S04]  /*04d0*/  LEA R47, R0, UR4, 0x2 ;  /* 0x00000004002f7c11 */ /* 0x000fc8000f8e10ff */
[----:B------:R-:W-:Y:S02]  /*04e0*/  LEA R49, R0, R47, 0x7 ;  /* 0x0000002f00317211 */ /* 0x000fe400078e38ff */
[----:B------:R-:W-:-:S03]  /*04f0*/  LEA R48, R102, UR4, 0x2 ;  /* 0x0000000466307c11 */ /* 0x000fc6000f8e10ff */
[----:B------:R-:W-:Y:S01]  /*0500*/  IMAD R51, R0, -0x3c, R49 ;  /* 0xffffffc400337824 */ /* 0x000fe200078e0231 */
[----:B------:R-:W-:Y:S02]  /*0510*/  UIADD3 UR8, UPT, UPT, UR6, 0x6, URZ ;  /* 0x0000000606087890 */ /* 0x000fe4000fffe0ff */
[----:B------:R-:W-:Y:S01]  /*0520*/  UIADD3 UR5, UPT, UPT, -UR6, UR7, URZ ;  /* 0x0000000706057290 */ /* 0x000fe2000fffe1ff */
[----:B0-----:R-:W-:Y:S11]  /*0530*/  BAR.SYNC.DEFER_BLOCKING 0x0 ;  /* 0x0000000000007b1d */ /* 0x001ff60000010000 */
.L_x_201:
[----:B------:R-:W-:Y:S01]  /*0540*/  UISETP.LT.AND UP0, UPT, UR5, 0x6, UPT ;  /* 0x000000060500788c */ /* 0x000fe2000bf01270 */
[----:B------:R-:W-:Y:S01]  /*0550*/  STS [R47], RZ ;  /* 0x000000ff2f007388 */ /* 0x000fe20000000800 */
[----:B------:R-:W-:Y:S01]  /*0560*/  UMOV UR6, 0x1 ;  /* 0x0000000100067882 */ /* 0x000fe20000000000 */
[----:B------:R-:W-:Y:S01]  /*0570*/  UIADD3 UR7, UPT, UPT, UR8, -0x6, URZ ;  /* 0xfffffffa08077890 */ /* 0x000fe2000fffe0ff */
[----:B--2---:R-:W-:Y:S01]  /*0580*/  ISETP.NE.AND P1, PT, R46, 0x1f, PT ;  /* 0x0000001f2e00780c */ /* 0x004fe20003f25270 */
[----:B------:R-:W-:Y:S01]  /*0590*/  USEL UR4, UR5, 0x6, UP0 ;  /* 0x0000000605047887 */ /* 0x000fe20008000000 */
[----:B------:R-:W-:Y:S01]  /*05a0*/  STS [R47+0x400], RZ ;  /* 0x000400ff2f007388 */ /* 0x000fe20000000800 */
[----:B------:R-:W-:Y:S01]  /*05b0*/  ISETP.NE.AND P2, PT, R102, 0x6, PT ;  /* 0x000000066600780c */ /* 0x000fe20003f45270 */
[----:B------:R-:W-:Y:S01]  /*05c0*/  UISETP.GE.AND UP0, UPT, UR8, UR9, UPT ;  /* 0x000000090800728c */ /* 0x000fe2000bf06270 */
[----:B-----5:R-:W-:Y:S01]  /*05d0*/  SHF.R.U64 R4, R2, UR7, R3 ;  /* 0x0000000702047c19 */ /* 0x020fe20008001203 */
[----:B------:R-:W-:Y:S01]  /*05e0*/  USHF.L.U32 UR4, UR6, UR4, URZ ;  /* 0x0000000406047299 */ /* 0x000fe200080006ff */
[----:B------:R-:W-:Y:S01]  /*05f0*/  STS [R47+0x800], RZ ;  /* 0x000800ff2f007388 */ /* 0x000fe20000000800 */
[----:B0-----:R-:W0:Y:S01]  /*0600*/  S2UR UR6, SR_CgaCtaId ;  /* 0x00000000000679c3 */ /* 0x001e220000008800 */
[----:B------:R-:W-:Y:S01]  /*0610*/  ISETP.NE.AND P3, PT, R102, 0x7, PT ;  /* 0x000000076600780c */ /* 0x000fe20003f65270 */
[----:B------:R-:W-:Y:S01]  /*0620*/  UIADD3 UR4, UPT, UPT, UR4, -0x1, URZ ;  /* 0xffffffff04047890 */ /* 0x000fe2000fffe0ff */
[----:B------:R-:W-:Y:S04]  /*0630*/  STS [R47+0xc00], RZ ;  /* 0x000c00ff2f007388 */ /* 0x000fe80000000800 */
[----:B------:R-:W-:Y:S01]  /*0640*/  STS [R47+0x1000], RZ ;  /* 0x001000ff2f007388 */ /* 0x000fe20000000800 */
[----:B------:R-:W-:-:S03]  /*0650*/  LOP3.LUT R4, R4, UR4, RZ, 0xc0, !PT ;  /* 0x0000000404047c12 */ /* 0x000fc6000f8ec0ff */
[----:B------:R-:W-:Y:S02]  /*0660*/  STS [R47+0x1400], RZ ;  /* 0x001400ff2f007388 */ /* 0x000fe40000000800 */
[----:B------:R-:W-:Y:S01]  /*0670*/  IMAD.SHL.U32 R5, R4, 0x400, RZ ;  /* 0x0000040004057824 */ /* 0x000fe200078e00ff */
[----:B------:R-:W-:Y:S01]  /*0680*/  SHF.R.U32.HI R4, RZ, 0x4, R4 ;  /* 0x00000004ff047819 */ /* 0x000fe20000011604 */
[----:B------:R-:W-:Y:S03]  /*0690*/  STS [R47+0x1800], RZ ;  /* 0x001800ff2f007388 */ /* 0x000fe60000000800 */
[----:B------:R-:W-:Y:S01]  /*06a0*/  LOP3.LUT R52, R5, 0x7c00, RZ, 0xc0, !PT ;  /* 0x00007c0005347812 */ /* 0x000fe200078ec0ff */
[----:B------:R-:W-:Y:S01]  /*06b0*/  STS [R47+0x1c00], RZ ;  /* 0x001c00ff2f007388 */ /* 0x000fe20000000800 */
[----:B------:R-:W-:-:S03]  /*06c0*/  LOP3.LUT R4, R4, 0xffffffe, RZ, 0xc0, !PT ;  /* 0x0ffffffe04047812 */ /* 0x000fc600078ec0ff */
[----:B------:R-:W-:Y:S01]  /*06d0*/  STS [R47+0x2000], RZ ;  /* 0x002000ff2f007388 */ /* 0x000fe20000000800 */
[----:B------:R-:W-:Y:S02]  /*06e0*/  IADD3 R52, PT, PT, R4, R47, R52 ;  /* 0x0000002f04347210 */ /* 0x000fe40007ffe034 */
[----:B------:R-:W-:Y:S01]  /*06f0*/  SHF.R.U64 R4, R12, UR7, R13 ;  /* 0x000000070c047c19 */ /* 0x000fe2000800120d */
[----:B------:R-:W-:Y:S03]  /*0700*/  STS [R47+0x2400], RZ ;  /* 0x002400ff2f007388 */ /* 0x000fe60000000800 */
[----:B------:R-:W-:Y:S01]  /*0710*/  LOP3.LUT R4, R4, UR4, RZ, 0xc0, !PT ;  /* 0x0000000404047c12 */ /* 0x000fe2000f8ec0ff */
[----:B------:R-:W-:Y:S04]  /*0720*/  STS [R47+0x2800], RZ ;  /* 0x002800ff2f007388 */ /* 0x000fe80000000800 */
[----:B------:R-:W-:Y:S01]  /*0730*/  STS [R47+0x2c00], RZ ;  /* 0x002c00ff2f007388 */ /* 0x000fe20000000800 */
[----:B------:R-:W-:Y:S01]  /*0740*/  IMAD.SHL.U32 R5, R4, 0x400, RZ ;  /* 0x0000040004057824 */ /* 0x000fe200078e00ff */
[----:B------:R-:W-:-:S02]  /*0750*/  SHF.R.U32.HI R4, RZ, 0x4, R4 ;  /* 0x00000004ff047819 */ /* 0x000fc40000011604 */
[----:B------:R-:W-:Y:S02]  /*0760*/  STS [R47+0x3000], RZ ;  /* 0x003000ff2f007388 */ /* 0x000fe40000000800 */
[----:B------:R-:W-:Y:S02]  /*0770*/  LOP3.LUT R54, R5, 0x7c00, RZ, 0xc0, !PT ;  /* 0x00007c0005367812 */ /* 0x000fe400078ec0ff */
        /* <DEDUP_REMOVED lines=31> */
[----:B------:R-:W1:Y:S02]  /*0970*/  LDS.U16 R50, [R52] ;  /* 0x0000000034327984 */ /* 0x000e640000000400 */
[----:B-1----:R-:W-:-:S05]  /*0980*/  VIADD R5, R50, 0x1 ;  /* 0x0000000132057836 */ /* 0x002fca0000000000 */
[----:B------:R1:W-:Y:S04]  /*0990*/  STS.U16 [R52], R5 ;  /* 0x0000000534007388 */ /* 0x0003e80000000400 */
[----:B------:R-:W2:Y:S01]  /*09a0*/  LDS.U16 R55, [R54] ;  /* 0x0000000036377984 */ /* 0x000ea20000000400 */
[----:B-1----:R-:W-:Y:S01]  /*09b0*/  IMAD.SHL.U32 R5, R4, 0x400, RZ ;  /* 0x0000040004057824 */ /* 0x002fe200078e00ff */
[----:B------:R-:W-:-:S04]  /*09c0*/  SHF.R.U32.HI R4, RZ, 0x4, R4 ;  /* 0x00000004ff047819 */ /* 0x000fc80000011604 */
[----:B------:R-:W-:Y:S02]  /*09d0*/  LOP3.LUT R58, R5, 0x7c00, RZ, 0xc0, !PT ;  /* 0x00007c00053a7812 */ /* 0x000fe400078ec0ff */
[----:B------:R-:W-:-:S04]  /*09e0*/  LOP3.LUT R4, R4, 0xffffffe, RZ, 0xc0, !PT ;  /* 0x0ffffffe04047812 */ /* 0x000fc800078ec0ff */
[----:B------:R-:W-:Y:S02]  /*09f0*/  IADD3 R58, PT, PT, R4, R47, R58 ;  /* 0x0000002f043a7210 */ /* 0x000fe40007ffe03a */
[----:B------:R-:W-:-:S04]  /*0a00*/  SHF.R.U64 R4, R18, UR7, R19 ;  /* 0x0000000712047c19 */ /* 0x000fc80008001213 */
[----:B------:R-:W-:-:S05]  /*0a10*/  LOP3.LUT R4, R4, UR4, RZ, 0xc0, !PT ;  /* 0x0000000404047c12 */ /* 0x000fca000f8ec0ff */
[----:B------:R-:W-:Y:S01]  /*0a20*/  IMAD.SHL.U32 R6, R4, 0x400, RZ ;  /* 0x0000040004067824 */ /* 0x000fe200078e00ff */
[----:B------:R-:W-:-:S04]  /*0a30*/  SHF.R.U32.HI R4, RZ, 0x4, R4 ;  /* 0x00000004ff047819 */ /* 0x000fc80000011604 */
[----:B------:R-:W-:Y:S02]  /*0a40*/  LOP3.LUT R6, R6, 0x7c00, RZ, 0xc0, !PT ;  /* 0x00007c0006067812 */ /* 0x000fe400078ec0ff */
[----:B------:R-:W-:-:S04]  /*0a50*/  LOP3.LUT R4, R4, 0xffffffe, RZ, 0xc0, !PT ;  /* 0x0ffffffe04047812 */ /* 0x000fc800078ec0ff */
[----:B------:R-:W-:Y:S01]  /*0a60*/  IADD3 R60, PT, PT, R4, R47, R6 ;  /* 0x0000002f043c7210 */ /* 0x000fe20007ffe006 */
[----:B--2---:R-:W-:Y:S01]  /*0a70*/  VIADD R7, R55, 0x1 ;  /* 0x0000000137077836 */ /* 0x004fe20000000000 */
[----:B------:R-:W-:-:S04]  /*0a80*/  SHF.R.U64 R4, R20, UR7, R21 ;  /* 0x0000000714047c19 */ /* 0x000fc80008001215 */
[----:B------:R-:W-:Y:S01]  /*0a90*/  STS.U16 [R54], R7 ;  /* 0x0000000736007388 */ /* 0x000fe20000000400 */
[----:B------:R-:W-:-:S03]  /*0aa0*/  LOP3.LUT R4, R4, UR4, RZ, 0xc0, !PT ;  /* 0x0000000404047c12 */ /* 0x000fc6000f8ec0ff */
        /* <DEDUP_REMOVED lines=10> */
[----:B------:R-:W-:-:S04]  /*0b50*/  LOP3.LUT R4, R4, UR4, RZ, 0xc0, !PT ;  /* 0x0000000404047c12 */ /* 0x000fc8000f8ec0ff */
[----:B------:R-:W-:Y:S02]  /*0b60*/  SHF.L.U32 R6, R4, 0xa, RZ ;  /* 0x0000000a04067819 */ /* 0x000fe400000006ff */
[----:B------:R-:W-:Y:S02]  /*0b70*/  SHF.R.U32.HI R4, RZ, 0x4, R4 ;  /* 0x00000004ff047819 */ /* 0x000fe40000011604 */
[----:B------:R-:W-:Y:S02]  /*0b80*/  LOP3.LUT R6, R6, 0x7c00, RZ, 0xc0, !PT ;  /* 0x00007c0006067812 */ /* 0x000fe400078ec0ff */
[----:B------:R-:W-:-:S04]  /*0b90*/  LOP3.LUT R4, R4, 0xffffffe, RZ, 0xc0, !PT ;  /* 0x0ffffffe04047812 */ /* 0x000fc800078ec0ff */
[----:B------:R-:W-:Y:S02]  /*0ba0*/  IADD3 R64, PT, PT, R4, R47, R6 ;  /* 0x0000002f04407210 */ /* 0x000fe40007ffe006 */
[----:B------:R-:W-:Y:S01]  /*0bb0*/  SHF.R.U64 R4, R24, UR7, R25 ;  /* 0x0000000718047c19 */ /* 0x000fe20008001219 */
[----:B--2---:R-:W-:-:S03]  /*0bc0*/  VIADD R7, R59, 0x1 ;  /* 0x000000013b077836 */ /* 0x004fc60000000000 */
[----:B------:R-:W-:Y:S02]  /*0bd0*/  LOP3.LUT R4, R4, UR4, RZ, 0xc0, !PT ;  /* 0x0000000404047c12 */ /* 0x000fe4000f8ec0ff */
[----:B------:R-:W-:Y:S04]  /*0be0*/  STS.U16 [R58], R7 ;  /* 0x000000073a007388 */ /* 0x000fe80000000400 */
        /* <DEDUP_REMOVED lines=10> */
[----:B------:R-:W-:Y:S01]  /*0c90*/  LOP3.LUT R4, R4, UR4, RZ, 0xc0, !PT ;  /* 0x0000000404047c12 */ /* 0x000fe2000f8ec0ff */
[----:B------:R-:W-:Y:S02]  /*0ca0*/  UMOV UR4, 0x400 ;  /* 0x0000040000047882 */ /* 0x000fe40000000000 */
[----:B0-----:R-:W-:Y:S02]  /*0cb0*/  ULEA UR4, UR6, UR4, 0x18 ;  /* 0x0000000406047291 */ /* 0x001fe4000f8ec0ff */
[----:B------:R-:W-:Y:S01]  /*0cc0*/  IMAD.SHL.U32 R6, R4, 0x400, RZ ;  /* 0x0000040004067824 */ /* 0x000fe200078e00ff */
[----:B------:R-:W-:-:S04]  /*0cd0*/  SHF.R.U32.HI R4, RZ, 0x4, R4 ;  /* 0x00000004ff047819 */ /* 0x000fc80000011604 */
[----:B------:R-:W-:Y:S02]  /*0ce0*/  LOP3.LUT R6, R6, 0x7c00, RZ, 0xc0, !PT ;  /* 0x00007c0006067812 */ /* 0x000fe400078ec0ff */
[----:B------:R-:W-:-:S04]  /*0cf0*/  LOP3.LUT R4, R4, 0xffffffe, RZ, 0xc0, !PT ;  /* 0x0ffffffe04047812 */ /* 0x000fc800078ec0ff */
[----:B------:R-:W-:Y:S01]  /*0d00*/  IADD3 R68, PT, PT, R4, R47, R6 ;  /* 0x0000002f04447210 */ /* 0x000fe20007ffe006 */
[----:B--2---:R-:W-:-:S05]  /*0d10*/  VIADD R7, R63, 0x1 ;  /* 0x000000013f077836 */ /* 0x004fca0000000000 */
[----:B------:R-:W-:Y:S04]  /*0d20*/  STS.U16 [R62], R7 ;  /* 0x000000073e007388 */ /* 0x000fe80000000400 */
[----:B------:R-:W0:Y:S02]  /*0d30*/  LDS.U16 R65, [R64] ;  /* 0x0000000040417984 */ /* 0x000e240000000400 */
[----:B0-----:R-:W-:-:S05]  /*0d40*/  VIADD R5, R65, 0x1 ;  /* 0x0000000141057836 */ /* 0x001fca0000000000 */
[----:B------:R-:W-:Y:S04]  /*0d50*/  STS.U16 [R64], R5 ;  /* 0x0000000540007388 */ /* 0x000fe80000000400 */
[----:B------:R-:W0:Y:S02]  /*0d60*/  LDS.U16 R67, [R66] ;  /* 0x0000000042437984 */ /* 0x000e240000000400 */
[----:B0-----:R-:W-:-:S05]  /*0d70*/  VIADD R7, R67, 0x1 ;  /* 0x0000000143077836 */ /* 0x001fca0000000000 */
[----:B------:R-:W-:Y:S04]  /*0d80*/  STS.U16 [R66], R7 ;  /* 0x0000000742007388 */ /* 0x000fe80000000400 */
[----:B------:R-:W0:Y:S02]  /*0d90*/  LDS.U16 R69, [R68] ;  /* 0x0000000044457984 */ /* 0x000e240000000400 */
[----:B0-----:R-:W-:-:S05]  /*0da0*/  VIADD R5, R69, 0x1 ;  /* 0x0000000145057836 */ /* 0x001fca0000000000 */
[----:B------:R-:W-:Y:S01]  /*0db0*/  STS.U16 [R68], R5 ;  /* 0x0000000544007388 */ /* 0x000fe20000000400 */
[----:B------:R-:W-:Y:S06]  /*0dc0*/  BAR.SYNC.DEFER_BLOCKING 0x0 ;  /* 0x0000000000007b1d */ /* 0x000fec0000010000 */
[----:B------:R-:W-:Y:S04]  /*0dd0*/  LDS R70, [R49] ;  /* 0x0000000031467984 */ /* 0x000fe80000000800 */
[----:B------:R-:W0:Y:S04]  /*0de0*/  LDS R71, [R49+0x4] ;  /* 0x0000040031477984 */ /* 0x000e280000000800 */
[----:B------:R-:W1:Y:S04]  /*0df0*/  LDS R72, [R49+0x8] ;  /* 0x0000080031487984 */ /* 0x000e680000000800 */
[----:B------:R-:W2:Y:S04]  /*0e00*/  LDS R73, [R49+0xc] ;  /* 0x00000c0031497984 */ /* 0x000ea80000000800 */
[----:B------:R-:W3:Y:S04]  /*0e10*/  LDS R74, [R49+0x10] ;  /* 0x00001000314a7984 */ /* 0x000ee80000000800 */
[----:B------:R-:W4:Y:S04]  /*0e20*/  LDS R75, [R49+0x14] ;  /* 0x00001400314b7984 */ /* 0x000f280000000800 */
[----:B------:R-:W4:Y:S04]  /*0e30*/  LDS R76, [R49+0x18] ;  /* 0x00001800314c7984 */ /* 0x000f280000000800 */
[----:B------:R-:W4:Y:S04]  /*0e40*/  LDS R77, [R49+0x1c] ;  /* 0x00001c00314d7984 */ /* 0x000f280000000800 */
[----:B------:R-:W4:Y:S04]  /*0e50*/  LDS R78, [R49+0x20] ;  /* 0x00002000314e7984 */ /* 0x000f280000000800 */
[----:B------:R-:W4:Y:S04]  /*0e60*/  LDS R79, [R49+0x24] ;  /* 0x00002400314f7984 */ /* 0x000f280000000800 */
[----:B------:R-:W4:Y:S01]  /*0e70*/  LDS R80, [R49+0x28] ;  /* 0x0000280031507984 */ /* 0x000f220000000800 */
[----:B0-----:R-:W-:-:S03]  /*0e80*/  IMAD.IADD R71, R70, 0x1, R71 ;  /* 0x0000000146477824 */ /* 0x001fc600078e0247 */
[----:B------:R-:W0:Y:S01]  /*0e90*/  LDS R81, [R49+0x2c] ;  /* 0x00002c0031517984 */ /* 0x000e220000000800 */
[----:B-1----:R-:W-:-:S03]  /*0ea0*/  IMAD.IADD R72, R72, 0x1, R71 ;  /* 0x0000000148487824 */ /* 0x002fc600078e0247 */
[----:B------:R-:W1:Y:S01]  /*0eb0*/  LDS R82, [R49+0x30] ;  /* 0x0000300031527984 */ /* 0x000e620000000800 */
[----:B--2---:R-:W-:-:S03]  /*0ec0*/  IMAD.IADD R73, R73, 0x1, R72 ;  /* 0x0000000149497824 */ /* 0x004fc600078e0248 */
[----:B------:R-:W2:Y:S01]  /*0ed0*/  LDS R83, [R49+0x34] ;  /* 0x0000340031537984 */ /* 0x000ea20000000800 */
[----:B---3--:R-:W-:-:S03]  /*0ee0*/  IMAD.IADD R74, R74, 0x1, R73 ;  /* 0x000000014a4a7824 */ /* 0x008fc600078e0249 */
[----:B------:R-:W3:Y:S01]  /*0ef0*/  LDS R84, [R49+0x38] ;  /* 0x0000380031547984 */ /* 0x000ee20000000800 */
[----:B----4-:R-:W-:-:S03]  /*0f00*/  IMAD.IADD R75, R75, 0x1, R74 ;  /* 0x000000014b4b7824 */ /* 0x010fc600078e024a */
[----:B------:R-:W4:Y:S02]  /*0f10*/  LDS R85, [R49+0x3c] ;  /* 0x00003c0031557984 */ /* 0x000f240000000800 */
[----:B------:R-:W-:Y:S02]  /*0f20*/  IADD3 R76, PT, PT, R76, R75, RZ ;  /* 0x0000004b4c4c7210 */ /* 0x000fe40007ffe0ff */
[----:B------:R-:W4:Y:S04]  /*0f30*/  LDS R86, [R49+0x40] ;  /* 0x0000400031567984 */ /* 0x000f280000000800 */
[----:B------:R-:W4:Y:S01]  /*0f40*/  LDS R87, [R49+0x44] ;  /* 0x0000440031577984 */ /* 0x000f220000000800 */
[----:B------:R-:W-:-:S03]  /*0f50*/  IMAD.IADD R77, R77, 0x1, R76 ;  /* 0x000000014d4d7824 */ /* 0x000fc600078e024c */
[----:B------:R-:W4:Y:S01]  /*0f60*/  LDS R88, [R49+0x48] ;  /* 0x0000480031587984 */ /* 0x000f220000000800 */
[----:B------:R-:W-:-:S03]  /*0f70*/  IMAD.IADD R78, R78, 0x1, R77 ;  /* 0x000000014e4e7824 */ /* 0x000fc600078e024d */
[----:B------:R-:W4:Y:S01]  /*0f80*/  LDS R89, [R49+0x4c] ;  /* 0x00004c0031597984 */ /* 0x000f220000000800 */
[----:B------:R-:W-:-:S03]  /*0f90*/  IMAD.IADD R79, R79, 0x1, R78 ;  /* 0x000000014f4f7824 */ /* 0x000fc600078e024e */
[----:B------:R-:W4:Y:S01]  /*0fa0*/  LDS R90, [R49+0x50] ;  /* 0x00005000315a7984 */ /* 0x000f220000000800 */
[----:B------:R-:W-:-:S03]  /*0fb0*/  IMAD.IADD R80, R80, 0x1, R79 ;  /* 0x0000000150507824 */ /* 0x000fc600078e024f */
        /* <DEDUP_REMOVED lines=10> */
[----:B------:R-:W4:Y:S01]  /*1060*/  LDS R96, [R49+0x68] ;  /* 0x0000680031607984 */ /* 0x000f220000000800 */
[----:B------:R-:W-:-:S03]  /*1070*/  IMAD.IADD R86, R86, 0x1, R85 ;  /* 0x0000000156567824 */ /* 0x000fc600078e0255 */
[----:B------:R-:W4:Y:S01]  /*1080*/  LDS R97, [R49+0x6c] ;  /* 0x00006c0031617984 */ /* 0x000f220000000800 */
[----:B------:R-:W-:-:S03]  /*1090*/  IMAD.IADD R87, R87, 0x1, R86 ;  /* 0x0000000157577824 */ /* 0x000fc600078e0256 */
[----:B------:R-:W4:Y:S02]  /*10a0*/  LDS R98, [R49+0x70] ;  /* 0x0000700031627984 */ /* 0x000f240000000800 */
[----:B------:R-:W-:Y:S02]  /*10b0*/  IADD3 R88, PT, PT, R88, R87, RZ ;  /* 0x0000005758587210 */ /* 0x000fe40007ffe0ff */
[----:B------:R-:W4:Y:S03]  /*10c0*/  LDS R99, [R49+0x74] ;  /* 0x0000740031637984 */ /* 0x000f260000000800 */
[----:B------:R-:W-:Y:S01]  /*10d0*/  IMAD.IADD R89, R89, 0x1, R88 ;  /* 0x0000000159597824 */ /* 0x000fe200078e0258 */
[----:B------:R-:W4:Y:S03]  /*10e0*/  LDS R100, [R49+0x78] ;  /* 0x0000780031647984 */ /* 0x000f260000000800 */
[----:B------:R-:W-:Y:S01]  /*10f0*/  IMAD.IADD R90, R90, 0x1, R89 ;  /* 0x000000015a5a7824 */ /* 0x000fe200078e0259 */
[----:B------:R-:W4:Y:S03]  /*1100*/  LDS R101, [R49+0x7c] ;  /* 0x00007c0031657984 */ /* 0x000f260000000800 */
[----:B------:R-:W-:Y:S01]  /*1110*/  IMAD.IADD R91, R91, 0x1, R90 ;  /* 0x000000015b5b7824 */ /* 0x000fe200078e025a */
[----:B------:R-:W4:Y:S03]  /*1120*/  LDS R4, [R49+0x80] ;  /* 0x0000800031047984 */ /* 0x000f260000000800 */
[----:B0-----:R-:W-:-:S04]  /*1130*/  IMAD.IADD R92, R92, 0x1, R91 ;  /* 0x000000015c5c7824 */ /* 0x001fc800078e025b */
[----:B-1----:R-:W-:-:S04]  /*1140*/  IMAD.IADD R93, R93, 0x1, R92 ;  /* 0x000000015d5d7824 */ /* 0x002fc800078e025c */
[----:B--2---:R-:W-:-:S04]  /*1150*/  IMAD.IADD R94, R94, 0x1, R93 ;  /* 0x000000015e5e7824 */ /* 0x004fc800078e025d */
[----:B---3--:R-:W-:-:S04]  /*1160*/  IMAD.IADD R95, R95, 0x1, R94 ;  /* 0x000000015f5f7824 */ /* 0x008fc800078e025e */
[----:B----4-:R-:W-:-:S04]  /*1170*/  IMAD.IADD R96, R96, 0x1, R95 ;  /* 0x0000000160607824 */ /* 0x010fc800078e025f */
[----:B------:R-:W-:-:S04]  /*1180*/  IMAD.IADD R97, R97, 0x1, R96 ;  /* 0x0000000161617824 */ /* 0x000fc800078e0260 */
[----:B------:R-:W-:-:S04]  /*1190*/  IMAD.IADD R98, R98, 0x1, R97 ;  /* 0x0000000162627824 */ /* 0x000fc800078e0261 */
[----:B------:R-:W-:-:S05]  /*11a0*/  IMAD.IADD R99, R99, 0x1, R98 ;  /* 0x0000000163637824 */ /* 0x000fca00078e0262 */
[----:B------:R-:W-:-:S05]  /*11b0*/  IADD3 R100, PT, PT, R100, R99, RZ ;  /* 0x0000006364647210 */ /* 0x000fca0007ffe0ff */
[----:B------:R-:W-:-:S04]  /*11c0*/  IMAD.IADD R101, R101, 0x1, R100 ;  /* 0x0000000165657824 */ /* 0x000fc800078e0264 */
[----:B------:R-:W-:-:S05]  /*11d0*/  IMAD.IADD R103, R4, 0x1, R101 ;  /* 0x0000000104677824 */ /* 0x000fca00078e0265 */
        /* <DEDUP_REMOVED lines=8> */
[----:B------:R-:W0:Y:S02]  /*1260*/  SHFL.UP P0, R104, R105, 0x10, RZ ;  /* 0x0600000069687989 */ /* 0x000e2400000000ff */
[----:B0-----:R-:W-:Y:S01]  /*1270*/  @P0 IMAD.IADD R104, R105, 0x1, R104 ;  /* 0x0000000169680824 */ /* 0x001fe200078e0268 */
[----:B------:R-:W-:-:S03]  /*1280*/  ISETP.NE.AND P0, PT, R102, 0x1, PT ;  /* 0x000000016600780c */ /* 0x000fc60003f05270 */
[----:B------:R-:W-:Y:S01]  /*1290*/  IMAD.IADD R103, R104, 0x1, -R103 ;  /* 0x0000000168677824 */ /* 0x000fe200078e0a67 */
[----:B------:R-:W-:Y:S01]  /*12a0*/  @!P1 STS [R48+0x8400], R104 ;  /* 0x0084006830009388 */ /* 0x000fe20000000800 */
[----:B------:R-:W-:Y:S01]  /*12b0*/  BAR.SYNC.DEFER_BLOCKING 0x0 ;  /* 0x0000000000007b1d */ /* 0x000fe20000010000 */
[----:B------:R-:W-:-:S05]  /*12c0*/  ISETP.NE.AND P1, PT, R102, 0x4, PT ;  /* 0x000000046600780c */ /* 0x000fca0003f25270 */
[----:B------:R-:W0:Y:S04]  /*12d0*/  LDS.128 R4, [UR4+0x8400] ;  /* 0x00840004ff047984 */ /* 0x000e280008000c00 */
[----:B------:R-:W1:Y:S01]  /*12e0*/  LDS.128 R8, [UR4+0x8410] ;  /* 0x00841004ff087984 */ /* 0x000e620008000c00 */
[C---:B0-----:R-:W-:Y:S01]  /*12f0*/  SEL R53, R4.reuse, R53, !P0 ;  /* 0x0000003504357207 */ /* 0x041fe20004000000 */
[----:B------:R-:W-:Y:S01]  /*1300*/  IMAD.IADD R5, R4, 0x1, R5 ;  /* 0x0000000104057824 */ /* 0x000fe200078e0205 */
[----:B------:R-:W-:-:S03]  /*1310*/  ISETP.NE.AND P0, PT, R102, 0x2, PT ;  /* 0x000000026600780c */ /* 0x000fc60003f05270 */
[----:B------:R-:W-:Y:S01]  /*1320*/  IMAD.IADD R6, R6, 0x1, R5 ;  /* 0x0000000106067824 */ /* 0x000fe200078e0205 */
[----:B------:R-:W-:Y:S02]  /*1330*/  SEL R53, R5, R53, !P0 ;  /* 0x0000003505357207 */ /* 0x000fe40004000000 */
[----:B------:R-:W-:Y:S01]  /*1340*/  ISETP.NE.AND P0, PT, R102, 0x3, PT ;  /* 0x000000036600780c */ /* 0x000fe20003f05270 */
[----:B------:R-:W-:-:S03]  /*1350*/  IMAD.IADD R7, R7, 0x1, R6 ;  /* 0x0000000107077824 */ /* 0x000fc600078e0206 */
[----:B------:R-:W-:Y:S01]  /*1360*/  SEL R53, R6, R53, !P0 ;  /* 0x0000003506357207 */ /* 0x000fe20004000000 */
[C---:B-1----:R-:W-:Y:S01]  /*1370*/  IMAD.IADD R8, R7.reuse, 0x1, R8 ;  /* 0x0000000107087824 */ /* 0x042fe200078e0208 */
[----:B------:R-:W-:Y:S02]  /*1380*/  ISETP.NE.AND P0, PT, R102, 0x5, PT ;  /* 0x000000056600780c */ /* 0x000fe40003f05270 */
[----:B------:R-:W-:Y:S02]  /*1390*/  SEL R53, R7, R53, !P1 ;  /* 0x0000003507357207 */ /* 0x000fe40004800000 */
[----:B------:R-:W-:Y:S02]  /*13a0*/  IADD3 R9, PT, PT, R9, R8, RZ ;  /* 0x0000000809097210 */ /* 0x000fe40007ffe0ff */
[----:B------:R-:W-:Y:S02]  /*13b0*/  SEL R53, R8, R53, !P0 ;  /* 0x0000003508357207 */ /* 0x000fe40004000000 */
[----:B------:R-:W-:Y:S01]  /*13c0*/  ISETP.NE.AND P1, PT, R46, RZ, PT ;  /* 0x000000ff2e00720c */ /* 0x000fe20003f25270 */
[----:B------:R-:W-:Y:S01]  /*13d0*/  IMAD.IADD R10, R10, 0x1, R9 ;  /* 0x000000010a0a7824 */ /* 0x000fe200078e0209 */
[----:B------:R-:W-:-:S02]  /*13e0*/  ISETP.GT.U32.AND P0, PT, R0, 0x1f, PT ;  /* 0x0000001f0000780c */ /* 0x000fc40003f04070 */
[----:B------:R-:W-:Y:S01]  /*13f0*/  SEL R53, R9, R53, !P2 ;  /* 0x0000003509357207 */ /* 0x000fe20005000000 */
[----:B------:R-:W-:Y:S01]  /*1400*/  IMAD.IADD R11, R11, 0x1, R10 ;  /* 0x000000010b0b7824 */ /* 0x000fe200078e020a */
[----:B------:R-:W-:Y:S02]  /*1410*/  ISETP.GT.U32.OR P2, PT, R0, 0x1f, P1 ;  /* 0x0000001f0000780c */ /* 0x000fe40000f44470 */
[----:B------:R-:W-:Y:S02]  /*1420*/  SEL R4, R103, RZ, P1 ;  /* 0x000000ff67047207 */ /* 0x000fe40000800000 */
[----:B------:R-:W-:-:S05]  /*1430*/  SEL R53, R10, R53, !P3 ;  /* 0x000000350a357207 */ /* 0x000fca0005800000 */
[----:B------:R-:W-:Y:S01]  /*1440*/  @P0 IMAD.IADD R103, R53, 0x1, R4 ;  /* 0x0000000135670824 */ /* 0x000fe200078e0204 */
[----:B------:R-:W-:-:S03]  /*1450*/  ISETP.NE.AND P0, PT, R0, RZ, PT ;  /* 0x000000ff0000720c */ /* 0x000fc60003f05270 */
[----:B------:R-:W-:-:S05]  /*1460*/  @!P2 IMAD.U32 R103, R11, 0x10000, RZ ;  /* 0x000100000b67a824 */ /* 0x000fca00078e00ff */
[----:B------:R-:W-:Y:S01]  /*1470*/  @!P2 STS [UR4+0x8428], R103 ;  /* 0x00842867ff00a988 */ /* 0x000fe20008000804 */
[----:B------:R-:W-:Y:S06]  /*1480*/  BAR.SYNC.DEFER_BLOCKING 0x0 ;  /* 0x0000000000007b1d */ /* 0x000fec0000010000 */
[----:B------:R-:W0:Y:S02]  /*1490*/  LDS R4, [UR4+0x8428] ;  /* 0x00842804ff047984 */ /* 0x000e240008000800 */
[----:B0-----:R-:W-:-:S05]  /*14a0*/  SEL R4, R4, RZ, P0 ;  /* 0x000000ff04047207 */ /* 0x001fca0000000000 */
[----:B------:R-:W-:-:S04]  /*14b0*/  IMAD.IADD R4, R4, 0x1, R103 ;  /* 0x0000000104047824 */ /* 0x000fc800078e0267 */
[--C-:B------:R-:W-:Y:S01]  /*14c0*/  IMAD.IADD R70, R70, 0x1, R4.reuse ;  /* 0x0000000146467824 */ /* 0x100fe200078e0204 */
[-C--:B------:R-:W-:Y:S01]  /*14d0*/  IADD3 R10, PT, PT, R75, R4.reuse, RZ ;  /* 0x000000044b0a7210 */ /* 0x080fe20007ffe0ff */
[--C-:B------:R-:W-:Y:S01]  /*14e0*/  IMAD.IADD R6, R71, 0x1, R4.reuse ;  /* 0x0000000147067824 */ /* 0x100fe200078e0204 */
[-C--:B------:R-:W-:Y:S01]  /*14f0*/  IADD3 R114, PT, PT, R87, R4.reuse, RZ ;  /* 0x0000000457727210 */ /* 0x080fe20007ffe0ff */
[--C-:B------:R-:W-:Y:S01]  /*1500*/  IMAD.IADD R72, R72, 0x1, R4.reuse ;  /* 0x0000000148487824 */ /* 0x100fe200078e0204 */
[----:B------:R-:W-:Y:S01]  /*1510*/  IADD3 R99, PT, PT, R99, R4, RZ ;  /* 0x0000000463637210 */ /* 0x000fe20007ffe0ff */
[--C-:B------:R-:W-:Y:S01]  /*1520*/  IMAD.IADD R8, R73, 0x1, R4.reuse ;  /* 0x0000000149087824 */ /* 0x100fe200078e0204 */
[----:B------:R-:W-:Y:S01]  /*1530*/  STS [R49], R4 ;  /* 0x0000000431007388 */ /* 0x000fe20000000800 */
[--C-:B------:R-:W-:Y:S02]  /*1540*/  IMAD.IADD R74, R74, 0x1, R4.reuse ;  /* 0x000000014a4a7824 */ /* 0x100fe400078e0204 */
[--C-:B------:R-:W-:Y:S01]  /*1550*/  IMAD.IADD R76, R76, 0x1, R4.reuse ;  /* 0x000000014c4c7824 */ /* 0x100fe200078e0204 */
[----:B------:R-:W-:Y:S01]  /*1560*/  STS [R49+0x4], R70 ;  /* 0x0000044631007388 */ /* 0x000fe20000000800 */
[----:B------:R-:W-:-:S02]  /*1570*/  IMAD.IADD R104, R77, 0x1, R4 ;  /* 0x000000014d687824 */ /* 0x000fc400078e0204 */
[--C-:B------:R-:W-:Y:S01]  /*1580*/  IMAD.IADD R78, R78, 0x1, R4.reuse ;  /* 0x000000014e4e7824 */ /* 0x100fe200078e0204 */
[----:B------:R-:W-:Y:S01]  /*1590*/  STS [R49+0x8], R6 ;  /* 0x0000080631007388 */ /* 0x000fe20000000800 */
[--C-:B------:R-:W-:Y:S02]  /*15a0*/  IMAD.IADD R106, R79, 0x1, R4.reuse ;  /* 0x000000014f6a7824 */ /* 0x100fe400078e0204 */
[--C-:B------:R-:W-:Y:S01]  /*15b0*/  IMAD.IADD R80, R80, 0x1, R4.reuse ;  /* 0x0000000150507824 */ /* 0x100fe200078e0204 */
[----:B------:R-:W-:Y:S01]  /*15c0*/  STS [R49+0xc], R72 ;  /* 0x00000c4831007388 */ /* 0x000fe20000000800 */
        /* <DEDUP_REMOVED lines=27> */
[----:B------:R-:W-:-:S03]  /*1780*/  IMAD.IADD R101, R101, 0x1, R4 ;  /* 0x0000000165657824 */ /* 0x000fc600078e0204 */
[----:B------:R-:W-:Y:S04]  /*1790*/  STS [R49+0x34], R82 ;  /* 0x0000345231007388 */ /* 0x000fe80000000800 */
        /* <DEDUP_REMOVED lines=18> */
[----:B------:R-:W-:Y:S01]  /*18c0*/  STS [R49+0x80], R101 ;  /* 0x0000806531007388 */ /* 0x000fe20000000800 */
[----:B------:R-:W-:Y:S06]  /*18d0*/  BAR.SYNC.DEFER_BLOCKING 0x0 ;  /* 0x0000000000007b1d */ /* 0x000fec0000010000 */
[----:B------:R-:W0:Y:S04]  /*18e0*/  LDS.U16 R54, [R54] ;  /* 0x0000000036367984 */ /* 0x000e280000000400 */
[----:B------:R-:W1:Y:S04]  /*18f0*/  LDS.U16 R5, [R52] ;  /* 0x0000000034057984 */ /* 0x000e680000000400 */
[----:B------:R-:W2:Y:S04]  /*1900*/  LDS.U16 R56, [R56] ;  /* 0x0000000038387984 */ /* 0x000ea80000000400 */
[----:B------:R-:W3:Y:S04]  /*1910*/  LDS.U16 R58, [R58] ;  /* 0x000000003a3a7984 */ /* 0x000ee80000000400 */
[----:B------:R-:W4:Y:S04]  /*1920*/  LDS.U16 R60, [R60] ;  /* 0x000000003c3c7984 */ /* 0x000f280000000400 */
[----:B------:R-:W4:Y:S04]  /*1930*/  LDS.U16 R62, [R62] ;  /* 0x000000003e3e7984 */ /* 0x000f280000000400 */
[----:B------:R-:W4:Y:S04]  /*1940*/  LDS.U16 R64, [R64] ;  /* 0x0000000040407984 */ /* 0x000f280000000400 */
[----:B------:R-:W4:Y:S04]  /*1950*/  LDS.U16 R66, [R66] ;  /* 0x0000000042427984 */ /* 0x000f280000000400 */
[----:B------:R-:W4:Y:S01]  /*1960*/  LDS.U16 R68, [R68] ;  /* 0x0000000044447984 */ /* 0x000f220000000400 */
[----:B0-----:R-:W-:-:S02]  /*1970*/  IMAD.IADD R7, R55, 0x1, R54 ;  /* 0x0000000137077824 */ /* 0x001fc400078e0236 */
[----:B-1----:R-:W-:Y:S02]  /*1980*/  IMAD.IADD R5, R50, 0x1, R5 ;  /* 0x0000000132057824 */ /* 0x002fe400078e0205 */
[----:B--2---:R-:W-:Y:S02]  /*1990*/  IMAD.IADD R9, R57, 0x1, R56 ;  /* 0x0000000139097824 */ /* 0x004fe400078e0238 */
[----:B---3--:R-:W-:Y:S02]  /*19a0*/  IMAD.IADD R11, R59, 0x1, R58 ;  /* 0x000000013b0b7824 */ /* 0x008fe400078e023a */
[----:B----4-:R-:W-:Y:S02]  /*19b0*/  IMAD.IADD R55, R61, 0x1, R60 ;  /* 0x000000013d377824 */ /* 0x010fe400078e023c */
[----:B------:R-:W-:Y:S02]  /*19c0*/  IMAD.IADD R62, R63, 0x1, R62 ;  /* 0x000000013f3e7824 */ /* 0x000fe400078e023e */
[----:B------:R-:W-:-:S02]  /*19d0*/  IMAD.IADD R64, R65, 0x1, R64 ;  /* 0x0000000141407824 */ /* 0x000fc400078e0240 */
[----:B------:R-:W-:Y:S02]  /*19e0*/  IMAD.IADD R66, R67, 0x1, R66 ;  /* 0x0000000143427824 */ /* 0x000fe400078e0242 */
[----:B------:R-:W-:Y:S01]  /*19f0*/  IMAD.IADD R68, R69, 0x1, R68 ;  /* 0x0000000145447824 */ /* 0x000fe200078e0244 */
[----:B------:R-:W-:Y:S06]  /*1a00*/  BAR.SYNC.DEFER_BLOCKING 0x0 ;  /* 0x0000000000007b1d */ /* 0x000fec0000010000 */
[----:B------:R-:W-:Y:S05]  /*1a10*/  BRA.U UP0, `(.L_x_200) ;  /* 0x0000000100d07547 */ /* 0x000fea000b800000 */
[----:B------:R-:W-:Y:S01]  /*1a20*/  LEA R5, R5, UR4, 0x3 ;  /* 0x0000000405057c11 */ /* 0x000fe2000f8e18ff */
[----:B------:R-:W-:Y:S01]  /*1a30*/  UIADD3 UR8, UPT, UPT, UR8, 0x6, URZ ;  /* 0x0000000608087890 */ /* 0x000fe2000fffe0ff */
[----:B------:R-:W-:Y:S01]  /*1a40*/  LEA R7, R7, UR4, 0x3 ;  /* 0x0000000407077c11 */ /* 0x000fe2000f8e18ff */
[----:B------:R-:W-:Y:S01]  /*1a50*/  UIADD3 UR5, UPT, UPT, UR5, -0x6, URZ ;  /* 0xfffffffa05057890 */ /* 0x000fe2000fffe0ff */
[----:B------:R-:W-:Y:S01]  /*1a60*/  LEA R9, R9, UR4, 0x3 ;  /* 0x0000000409097c11 */ /* 0x000fe2000f8e18ff */
[----:B------:R0:W-:Y:S01]  /*1a70*/  STS.64 [R5], R2 ;  /* 0x0000000205007388 */ /* 0x0001e20000000a00 */
[----:B------:R-:W-:Y:S02]  /*1a80*/  LEA R11, R11, UR4, 0x3 ;  /* 0x000000040b0b7c11 */ /* 0x000fe4000f8e18ff */
[----:B------:R-:W-:Y:S01]  /*1a90*/  LEA R55, R55, UR4, 0x3 ;  /* 0x0000000437377c11 */ /* 0x000fe2000f8e18ff */
[----:B------:R0:W-:Y:S01]  /*1aa0*/  STS.64 [R7], R12 ;  /* 0x0000000c07007388 */ /* 0x0001e20000000a00 */
[----:B------:R-:W-:-:S02]  /*1ab0*/  LEA R57, R62, UR4, 0x3 ;  /* 0x000000043e397c11 */ /* 0x000fc4000f8e18ff */
[----:B------:R-:W-:Y:S01]  /*1ac0*/  LEA R59, R64, UR4, 0x3 ;  /* 0x00000004403b7c11 */ /* 0x000fe2000f8e18ff */
[----:B------:R0:W-:Y:S01]  /*1ad0*/  STS.64 [R9], R14 ;  /* 0x0000000e09007388 */ /* 0x0001e20000000a00 */
[----:B------:R-:W-:Y:S02]  /*1ae0*/  LEA R61, R66, UR4, 0x3 ;  /* 0x00000004423d7c11 */ /* 0x000fe4000f8e18ff */
[----:B------:R-:W-:Y:S01]  /*1af0*/  LEA R63, R68, UR4, 0x3 ;  /* 0x00000004443f7c11 */ /* 0x000fe2000f8e18ff */
[----:B------:R0:W-:Y:S04]  /*1b00*/  STS.64 [R11], R16 ;  /* 0x000000100b007388 */ /* 0x0001e80000000a00 */
[----:B------:R0:W-:Y:S04]  /*1b10*/  STS.64 [R55], R18 ;  /* 0x0000001237007388 */ /* 0x0001e80000000a00 */
[----:B------:R0:W-:Y:S04]  /*1b20*/  STS.64 [R57], R20 ;  /* 0x0000001439007388 */ /* 0x0001e80000000a00 */
[----:B------:R0:W-:Y:S04]  /*1b30*/  STS.64 [R59], R22 ;  /* 0x000000163b007388 */ /* 0x0001e80000000a00 */
[----:B------:R0:W-:Y:S04]  /*1b40*/  STS.64 [R61], R24 ;  /* 0x000000183d007388 */ /* 0x0001e80000000a00 */
[----:B------:R0:W-:Y:S01]  /*1b50*/  STS.64 [R63], R26 ;  /* 0x0000001a3f007388 */ /* 0x0001e20000000a00 */
[----:B------:R-:W-:Y:S06]  /*1b60*/  BAR.SYNC.DEFER_BLOCKING 0x0 ;  /* 0x0000000000007b1d */ /* 0x000fec0000010000 */
[----:B------:R0:W1:Y:S04]  /*1b70*/  LDS.64 R2, [R51] ;  /* 0x0000000033027984 */ /* 0x0000680000000a00 */
[----:B------:R0:W3:Y:S04]  /*1b80*/  LDS.64 R12, [R51+0x8] ;  /* 0x00000800330c7984 */ /* 0x0000e80000000a00 */
[----:B------:R0:W4:Y:S04]  /*1b90*/  LDS.64 R14, [R51+0x10] ;  /* 0x00001000330e7984 */ /* 0x0001280000000a00 */
[----:B------:R0:W2:Y:S04]  /*1ba0*/  LDS.64 R16, [R51+0x18] ;  /* 0x0000180033107984 */ /* 0x0000a80000000a00 */
[----:B------:R0:W0:Y:S04]  /*1bb0*/  LDS.64 R18, [R51+0x20] ;  /* 0x0000200033127984 */ /* 0x0000280000000a00 */
[----:B------:R0:W0:Y:S04]  /*1bc0*/  LDS.64 R20, [R51+0x28] ;  /* 0x0000280033147984 */ /* 0x0000280000000a00 */
[----:B------:R0:W0:Y:S04]  /*1bd0*/  LDS.64 R22, [R51+0x30] ;  /* 0x0000300033167984 */ /* 0x0000280000000a00 */
[----:B------:R0:W0:Y:S04]  /*1be0*/  LDS.64 R24, [R51+0x38] ;  /* 0x0000380033187984 */ /* 0x0000280000000a00 */
[----:B------:R0:W0:Y:S01]  /*1bf0*/  LDS.64 R26, [R51+0x40] ;  /* 0x00004000331a7984 */ /* 0x0000220000000a00 */
[----:B------:R-:W-:Y:S06]  /*1c00*/  BAR.SYNC.DEFER_BLOCKING 0x0 ;  /* 0x0000000000007b1d */ /* 0x000fec0000010000 */
[----:B------:R0:W-:Y:S04]  /*1c10*/  STS.64 [R5], R28 ;  /* 0x0000001c05007388 */ /* 0x0001e80000000a00 */
[----:B------:R0:W-:Y:S04]  /*1c20*/  STS.64 [R7], R30 ;  /* 0x0000001e07007388 */ /* 0x0001e80000000a00 */
[----:B------:R0:W-:Y:S04]  /*1c30*/  STS.64 [R9], R32 ;  /* 0x0000002009007388 */ /* 0x0001e80000000a00 */
[----:B------:R0:W-:Y:S04]  /*1c40*/  STS.64 [R11], R34 ;  /* 0x000000220b007388 */ /* 0x0001e80000000a00 */
[----:B------:R0:W-:Y:S04]  /*1c50*/  STS.64 [R55], R36 ;  /* 0x0000002437007388 */ /* 0x0001e80000000a00 */
[----:B------:R0:W-:Y:S04]  /*1c60*/  STS.64 [R57], R38 ;  /* 0x0000002639007388 */ /* 0x0001e80000000a00 */
[----:B------:R0:W-:Y:S04]  /*1c70*/  STS.64 [R59], R40 ;  /* 0x000000283b007388 */ /* 0x0001e80000000a00 */
[----:B------:R0:W-:Y:S04]  /*1c80*/  STS.64 [R61], R42 ;  /* 0x0000002a3d007388 */ /* 0x0001e80000000a00 */
[----:B------:R0:W-:Y:S01]  /*1c90*/  STS.64 [R63], R44 ;  /* 0x0000002c3f007388 */ /* 0x0001e20000000a00 */
[----:B------:R-:W-:Y:S06]  /*1ca0*/  BAR.SYNC.DEFER_BLOCKING 0x0 ;  /* 0x0000000000007b1d */ /* 0x000fec0000010000 */
[----:B------:R0:W0:Y:S04]  /*1cb0*/  LDS.64 R28, [R51] ;  /* 0x00000000331c7984 */ /* 0x0000280000000a00 */
[----:B------:R0:W0:Y:S04]  /*1cc0*/  LDS.64 R30, [R51+0x8] ;  /* 0x00000800331e7984 */ /* 0x0000280000000a00 */
[----:B------:R0:W0:Y:S04]  /*1cd0*/  LDS.64 R32, [R51+0x10] ;  /* 0x0000100033207984 */ /* 0x0000280000000a00 */
[----:B------:R0:W0:Y:S04]  /*1ce0*/  LDS.64 R34, [R51+0x18] ;  /* 0x0000180033227984 */ /* 0x0000280000000a00 */
[----:B------:R0:W0:Y:S04]  /*1cf0*/  LDS.64 R36, [R51+0x20] ;  /* 0x0000200033247984 */ /* 0x0000280000000a00 */
[----:B------:R0:W0:Y:S04]  /*1d00*/  LDS.64 R38, [R51+0x28] ;  /* 0x0000280033267984 */ /* 0x0000280000000a00 */
[----:B------:R0:W0:Y:S04]  /*1d10*/  LDS.64 R40, [R51+0x30] ;  /* 0x0000300033287984 */ /* 0x0000280000000a00 */
[----:B------:R0:W0:Y:S04]  /*1d20*/  LDS.64 R42, [R51+0x38] ;  /* 0x00003800332a7984 */ /* 0x0000280000000a00 */
[----:B------:R0:W0:Y:S01]  /*1d30*/  LDS.64 R44, [R51+0x40] ;  /* 0x00004000332c7984 */ /* 0x0000220000000a00 */
[----:B------:R-:W-:Y:S06]  /*1d40*/  BAR.SYNC.DEFER_BLOCKING 0x0 ;  /* 0x0000000000007b1d */ /* 0x000fec0000010000 */
[----:B-1234-:R-:W-:Y:S05]  /*1d50*/  BRA `(.L_x_201) ;  /* 0xffffffe400f87947 */ /* 0x01efea000383ffff */
.L_x_200:
[----:B------:R-:W-:Y:S01]  /*1d60*/  LEA R49, R5, UR4, 0x3 ;  /* 0x0000000405317c11 */ /* 0x000fe2000f8e18ff */
[----:B------:R-:W0:Y:S01]  /*1d70*/  LDCU.64 UR6, c[0x0][0x3a0] ;  /* 0x00007400ff0677ac */ /* 0x000e220008000a00 */
[----:B------:R-:W-:Y:S01]  /*1d80*/  LEA R53, R7, UR4, 0x3 ;  /* 0x0000000407357c11 */ /* 0x000fe2000f8e18ff */
[----:B------:R-:W-:Y:S01]  /*1d90*/  IMAD R52, R0, -0x40, R51 ;  /* 0xffffffc000347824 */ /* 0x000fe200078e0233 */
[----:B------:R-:W-:Y:S01]  /*1da0*/  LEA R57, R9, UR4, 0x3 ;  /* 0x0000000409397c11 */ /* 0x000fe2000f8e18ff */
[----:B------:R-:W-:Y:S01]  /*1db0*/  STS.64 [R49], R2 ;  /* 0x0000000231007388 */ /* 0x000fe20000000a00 */
[----:B------:R-:W-:Y:S01]  /*1dc0*/  LEA R59, R11, UR4, 0x3 ;  /* 0x000000040b3b7c11 */ /* 0x000fe2000f8e18ff */
[----:B------:R-:W1:Y:S01]  /*1dd0*/  LDC.64 R50, c[0x0][0x398] ;  /* 0x0000e600ff327b82 */ /* 0x000e620000000a00 */
[----:B------:R-:W-:Y:S01]  /*1de0*/  LEA R55, R55, UR4, 0x3 ;  /* 0x0000000437377c11 */ /* 0x000fe2000f8e18ff */
[----:B------:R-:W-:Y:S01]  /*1df0*/  STS.64 [R53], R12 ;  /* 0x0000000c35007388 */ /* 0x000fe20000000a00 */
[----:B------:R-:W-:-:S02]  /*1e00*/  LEA R61, R62, UR4, 0x3 ;  /* 0x000000043e3d7c11 */ /* 0x000fc4000f8e18ff */
[----:B------:R-:W-:Y:S01]  /*1e10*/  LEA R63, R64, UR4, 0x3 ;  /* 0x00000004403f7c11 */ /* 0x000fe2000f8e18ff */
[----:B------:R-:W-:Y:S01]  /*1e20*/  STS.64 [R57], R14 ;  /* 0x0000000e39007388 */ /* 0x000fe20000000a00 */
[----:B------:R-:W-:Y:S02]  /*1e30*/  LEA R65, R66, UR4, 0x3 ;  /* 0x0000000442417c11 */ /* 0x000fe4000f8e18ff */
[----:B------:R-:W-:Y:S01]  /*1e40*/  LEA R67, R68, UR4, 0x3 ;  /* 0x0000000444437c11 */ /* 0x000fe2000f8e18ff */
[----:B------:R-:W-:Y:S01]  /*1e50*/  STS.64 [R59], R16 ;  /* 0x000000103b007388 */ /* 0x000fe20000000a00 */
[----:B0-----:R-:W-:-:S03]  /*1e60*/  MOV R4, UR7 ;  /* 0x0000000700047c02 */ /* 0x001fc60008000f00 */
[----:B------:R-:W-:Y:S01]  /*1e70*/  STS.64 [R55], R18 ;  /* 0x0000001237007388 */ /* 0x000fe20000000a00 */
[----:B------:R-:W-:-:S03]  /*1e80*/  ISETP.LT.U32.AND P2, PT, R0, UR6, PT ;  /* 0x0000000600007c0c */ /* 0x000fc6000bf41070 */
[----:B------:R-:W-:Y:S01]  /*1e90*/  STS.64 [R61], R20 ;  /* 0x000000143d007388 */ /* 0x000fe20000000a00 */
[----:B------:R-:W-:-:S03]  /*1ea0*/  ISETP.GT.U32.AND.EX P2, PT, R4, RZ, PT, P2 ;  /* 0x000000ff0400720c */ /* 0x000fc60003f44120 */
[----:B------:R0:W-:Y:S04]  /*1eb0*/  STS.64 [R63], R22 ;  /* 0x000000163f007388 */ /* 0x0001e80000000a00 */
[----:B------:R2:W-:Y:S04]  /*1ec0*/  STS.64 [R65], R24 ;  /* 0x0000001841007388 */ /* 0x0005e80000000a00 */
[----:B------:R3:W-:Y:S01]  /*1ed0*/  STS.64 [R67], R26 ;  /* 0x0000001a43007388 */ /* 0x0007e20000000a00 */
[----:B------:R-:W-:Y:S01]  /*1ee0*/  BAR.SYNC.DEFER_BLOCKING 0x0 ;  /* 0x0000000000007b1d */ /* 0x000fe20000010000 */
[----:B0-----:R-:W-:-:S02]  /*1ef0*/  VIADD R22, R0, 0x100 ;  /* 0x0000010000167836 */ /* 0x001fc40000000000 */
[C---:B------:R-:W-:Y:S02]  /*1f00*/  VIADD R23, R0.reuse, 0x200 ;  /* 0x0000020000177836 */ /* 0x040fe40000000000 */
[----:B--2---:R-:W-:Y:S01]  /*1f10*/  VIADD R24, R0, 0x300 ;  /* 0x0000030000187836 */ /* 0x004fe20000000000 */
[----:B------:R-:W-:Y:S02]  /*1f20*/  ISETP.LT.U32.AND P1, PT, R22, UR6, PT ;  /* 0x0000000616007c0c */ /* 0x000fe4000bf21070 */
[----:B---3--:R-:W-:Y:S02]  /*1f30*/  LOP3.LUT R26, R0, 0x400, RZ, 0xfc, !PT ;  /* 0x00000400001a7812 */ /* 0x008fe400078efcff */
[----:B------:R-:W-:Y:S02]  /*1f40*/  ISETP.LT.U32.AND P0, PT, R23, UR6, PT ;  /* 0x0000000617007c0c */ /* 0x000fe4000bf01070 */
[----:B------:R-:W-:Y:S02]  /*1f50*/  ISETP.LT.U32.AND P4, PT, R24, UR6, PT ;  /* 0x0000000618007c0c */ /* 0x000fe4000bf81070 */
[----:B------:R-:W-:Y:S01]  /*1f60*/  ISETP.LT.U32.AND P6, PT, R26, UR6, PT ;  /* 0x000000061a007c0c */ /* 0x000fe2000bfc1070 */
[----:B------:R-:W0:Y:S04]  /*1f70*/  LDS.64 R2, [R52] ;  /* 0x0000000034027984 */ /* 0x000e280000000a00 */
[----:B------:R-:W-:Y:S04]  /*1f80*/  LDS.64 R4, [R52+0x800] ;  /* 0x0008000034047984 */ /* 0x000fe80000000a00 */
[----:B------:R-:W-:Y:S04]  /*1f90*/  LDS.64 R6, [R52+0x1000] ;  /* 0x0010000034067984 */ /* 0x000fe80000000a00 */
[----:B------:R-:W-:Y:S04]  /*1fa0*/  LDS.64 R8, [R52+0x1800] ;  /* 0x0018000034087984 */ /* 0x000fe80000000a00 */
[----:B------:R-:W-:Y:S04]  /*1fb0*/  LDS.64 R10, [R52+0x2000] ;  /* 0x00200000340a7984 */ /* 0x000fe80000000a00 */
[----:B------:R-:W-:Y:S04]  /*1fc0*/  LDS.64 R12, [R52+0x2800] ;  /* 0x00280000340c7984 */ /* 0x000fe80000000a00 */
[----:B------:R-:W-:Y:S04]  /*1fd0*/  LDS.64 R14, [R52+0x3000] ;  /* 0x00300000340e7984 */ /* 0x000fe80000000a00 */
[----:B------:R-:W-:Y:S04]  /*1fe0*/  LDS.64 R16, [R52+0x3800] ;  /* 0x0038000034107984 */ /* 0x000fe80000000a00 */
[----:B------:R-:W-:Y:S01]  /*1ff0*/  LDS.64 R18, [R52+0x4000] ;  /* 0x0040000034127984 */ /* 0x000fe20000000a00 */
[----:B------:R-:W-:Y:S06]  /*2000*/  BAR.SYNC.DEFER_BLOCKING 0x0 ;  /* 0x0000000000007b1d */ /* 0x000fec0000010000 */
[----:B------:R2:W-:Y:S04]  /*2010*/  STS.64 [R49], R28 ;  /* 0x0000001c31007388 */ /* 0x0005e80000000a00 */
[----:B------:R-:W-:Y:S04]  /*2020*/  STS.64 [R53], R30 ;  /* 0x0000001e35007388 */ /* 0x000fe80000000a00 */
[----:B------:R-:W-:Y:S04]  /*2030*/  STS.64 [R57], R32 ;  /* 0x0000002039007388 */ /* 0x000fe80000000a00 */
[----:B------:R-:W-:Y:S01]  /*2040*/  STS.64 [R59], R34 ;  /* 0x000000223b007388 */ /* 0x000fe20000000a00 */
[----:B--2---:R-:W2:Y:S01]  /*2050*/  LDC.64 R48, c[0x0][0x388] ;  /* 0x0000e200ff307b82 */ /* 0x004ea20000000a00 */
[----:B------:R-:W-:-:S02]  /*2060*/  IMAD.U32 R28, RZ, RZ, UR7 ;  /* 0x00000007ff1c7e24 */ /* 0x000fc4000f8e00ff */
[----:B------:R1:W-:Y:S03]  /*2070*/  STS.64 [R55], R36 ;  /* 0x0000002437007388 */ /* 0x0003e60000000a00 */
[----:B------:R-:W-:Y:S01]  /*2080*/  ISETP.GT.U32.AND.EX P1, PT, R28, RZ, PT, P1 ;  /* 0x000000ff1c00720c */ /* 0x000fe20003f24110 */
[----:B------:R3:W-:Y:S04]  /*2090*/  STS.64 [R61], R38 ;  /* 0x000000263d007388 */ /* 0x0007e80000000a00 */
[----:B------:R-:W-:Y:S04]  /*20a0*/  STS.64 [R63], R40 ;  /* 0x000000283f007388 */ /* 0x000fe80000000a00 */
[----:B------:R-:W-:Y:S01]  /*20b0*/  STS.64 [R65], R42 ;  /* 0x0000002a41007388 */ /* 0x000fe20000000a00 */
[----:B-1----:R-:W-:-:S03]  /*20c0*/  IMAD.WIDE.U32 R36, R0, 0x8, R50 ;  /* 0x0000000800247825 */ /* 0x002fc600078e0032 */
[----:B------:R-:W-:Y:S01]  /*20d0*/  STS.64 [R67], R44 ;  /* 0x0000002c43007388 */ /* 0x000fe20000000a00 */
[C---:B---3--:R-:W-:Y:S02]  /*20e0*/  VIADD R38, R0.reuse, 0x500 ;  /* 0x0000050000267836 */ /* 0x048fe40000000000 */
[C---:B------:R-:W-:Y:S01]  /*20f0*/  VIADD R39, R0.reuse, 0x600 ;  /* 0x0000060000277836 */ /* 0x040fe20000000000 */
[----:B------:R-:W-:Y:S01]  /*2100*/  BAR.SYNC.DEFER_BLOCKING 0x0 ;  /* 0x0000000000007b1d */ /* 0x000fe20000010000 */
[----:B--2---:R-:W-:Y:S01]  /*2110*/  IMAD.WIDE.U32 R34, R0, 0x8, R48 ;  /* 0x0000000800227825 */ /* 0x004fe200078e0030 */
[----:B------:R-:W-:Y:S02]  /*2120*/  ISETP.LT.U32.AND P5, PT, R38, UR6, PT ;  /* 0x0000000626007c0c */ /* 0x000fe4000bfa1070 */
[----:B------:R-:W-:Y:S01]  /*2130*/  ISETP.LT.U32.AND P3, PT, R39, UR6, PT ;  /* 0x0000000627007c0c */ /* 0x000fe2000bf61070 */
[C---:B------:R-:W-:Y:S01]  /*2140*/  VIADD R38, R0.reuse, 0x700 ;  /* 0x0000070000267836 */ /* 0x040fe20000000000 */
[----:B------:R-:W-:Y:S01]  /*2150*/  LOP3.LUT R0, R0, 0x800, RZ, 0xfc, !PT ;  /* 0x0000080000007812 */ /* 0x000fe200078efcff */
[----:B------:R-:W1:Y:S04]  /*2160*/  @P2 LDS.64 R46, [R52] ;  /* 0x00000000342e2984 */ /* 0x000e680000000a00 */
[----:B------:R-:W2:Y:S04]  /*2170*/  LDS.64 R20, [R52+0x800] ;  /* 0x0008000034147984 */ /* 0x000ea80000000a00 */
[----:B------:R-:W3:Y:S04]  /*2180*/  LDS.64 R22, [R52+0x1000] ;  /* 0x0010000034167984 */ /* 0x000ee80000000a00 */
[----:B------:R-:W4:Y:S04]  /*2190*/  LDS.64 R24, [R52+0x1800] ;  /* 0x0018000034187984 */ /* 0x000f280000000a00 */
[----:B------:R-:W5:Y:S04]  /*21a0*/  LDS.64 R26, [R52+0x2000] ;  /* 0x00200000341a7984 */ /* 0x000f680000000a00 */
[----:B------:R-:W5:Y:S04]  /*21b0*/  LDS.64 R28, [R52+0x2800] ;  /* 0x00280000341c7984 */ /* 0x000f680000000a00 */
[----:B------:R-:W5:Y:S04]  /*21c0*/  LDS.64 R30, [R52+0x3000] ;  /* 0x00300000341e7984 */ /* 0x000f680000000a00 */
[----:B------:R-:W5:Y:S04]  /*21d0*/  LDS.64 R32, [R52+0x3800] ;  /* 0x0038000034207984 */ /* 0x000f680000000a00 */
[----:B0-----:R0:W-:Y:S04]  /*21e0*/  @P2 STG.E.64 desc[UR10][R34.64], R2 ;  /* 0x0000000222002986 */ /* 0x0011e8000c101b0a */
[----:B-1----:R1:W-:Y:S01]  /*21f0*/  @P2 STG.E.64 desc[UR10][R36.64], R46 ;  /* 0x0000002e24002986 */ /* 0x0023e2000c101b0a */
[----:B------:R-:W-:Y:S01]  /*2200*/  ISETP.LT.U32.AND P2, PT, R38, UR6, PT ;  /* 0x0000000626007c0c */ /* 0x000fe2000bf41070 */
[----:B------:R-:W-:-:S02]  /*2210*/  IMAD.U32 R38, RZ, RZ, UR7 ;  /* 0x00000007ff267e24 */ /* 0x000fc4000f8e00ff */
[----:B------:R1:W-:Y:S01]  /*2220*/  @P1 STG.E.64 desc[UR10][R34.64+0x800], R4 ;  /* 0x0008000422001986 */ /* 0x0003e2000c101b0a */
[----:B0-----:R-:W-:Y:S02]  /*2230*/  IMAD.U32 R2, RZ, RZ, UR7 ;  /* 0x00000007ff027e24 */ /* 0x001fe4000f8e00ff */
[----:B------:R-:W-:Y:S01]  /*2240*/  ISETP.GT.U32.AND.EX P0, PT, R38, RZ, PT, P0 ;  /* 0x000000ff2600720c */ /* 0x000fe20003f04100 */
[----:B--2---:R1:W-:Y:S01]  /*2250*/  @P1 STG.E.64 desc[UR10][R36.64+0x800], R20 ;  /* 0x0008001424001986 */ /* 0x0043e2000c101b0a */
[----:B------:R-:W-:Y:S01]  /*2260*/  ISETP.LT.U32.AND P1, PT, R0, UR6, PT ;  /* 0x0000000600007c0c */ /* 0x000fe2000bf21070 */
[----:B------:R-:W-:Y:S01]  /*2270*/  IMAD.U32 R0, RZ, RZ, UR7 ;  /* 0x00000007ff007e24 */ /* 0x000fe2000f8e00ff */
[----:B------:R-:W-:Y:S02]  /*2280*/  ISETP.GT.U32.AND.EX P6, PT, R38, RZ, PT, P6 ;  /* 0x000000ff2600720c */ /* 0x000fe40003fc4160 */
[----:B------:R-:W-:Y:S02]  /*2290*/  ISETP.GT.U32.AND.EX P5, PT, R2, RZ, PT, P5 ;  /* 0x000000ff0200720c */ /* 0x000fe40003fa4150 */
[----:B------:R-:W-:-:S02]  /*22a0*/  ISETP.GT.U32.AND.EX P4, PT, R0, RZ, PT, P4 ;  /* 0x000000ff0000720c */ /* 0x000fc40003f84140 */
[----:B------:R-:W-:Y:S02]  /*22b0*/  ISETP.GT.U32.AND.EX P3, PT, R0, RZ, PT, P3 ;  /* 0x000000ff0000720c */ /* 0x000fe40003f64130 */
[----:B------:R-:W-:Y:S01]  /*22c0*/  ISETP.GT.U32.AND.EX P2, PT, R2, RZ, PT, P2 ;  /* 0x000000ff0200720c */ /* 0x000fe20003f44120 */
[----:B------:R1:W-:Y:S01]  /*22d0*/  @P0 STG.E.64 desc[UR10][R34.64+0x1000], R6 ;  /* 0x0010000622000986 */ /* 0x0003e2000c101b0a */
[----:B------:R-:W-:-:S03]  /*22e0*/  ISETP.GT.U32.AND.EX P1, PT, R0, RZ, PT, P1 ;  /* 0x000000ff0000720c */ /* 0x000fc60003f24110 */
[----:B---3--:R1:W-:Y:S04]  /*22f0*/  @P0 STG.E.64 desc[UR10][R36.64+0x1000], R22 ;  /* 0x0010001624000986 */ /* 0x0083e8000c101b0a */
[----:B------:R1:W-:Y:S04]  /*2300*/  @P4 STG.E.64 desc[UR10][R34.64+0x1800], R8 ;  /* 0x0018000822004986 */ /* 0x0003e8000c101b0a */
[----:B----4-:R1:W-:Y:S04]  /*2310*/  @P4 STG.E.64 desc[UR10][R36.64+0x1800], R24 ;  /* 0x0018001824004986 */ /* 0x0103e8000c101b0a */
[----:B------:R1:W-:Y:S04]  /*2320*/  @P6 STG.E.64 desc[UR10][R34.64+0x2000], R10 ;  /* 0x0020000a22006986 */ /* 0x0003e8000c101b0a */
[----:B-----5:R1:W-:Y:S04]  /*2330*/  @P6 STG.E.64 desc[UR10][R36.64+0x2000], R26 ;  /* 0x0020001a24006986 */ /* 0x0203e8000c101b0a */
[----:B------:R1:W-:Y:S04]  /*2340*/  @P5 STG.E.64 desc[UR10][R34.64+0x2800], R12 ;  /* 0x0028000c22005986 */ /* 0x0003e8000c101b0a */
[----:B------:R1:W-:Y:S04]  /*2350*/  @P5 STG.E.64 desc[UR10][R36.64+0x2800], R28 ;  /* 0x0028001c24005986 */ /* 0x0003e8000c101b0a */
[----:B------:R1:W-:Y:S04]  /*2360*/  @P3 STG.E.64 desc[UR10][R34.64+0x3000], R14 ;  /* 0x0030000e22003986 */ /* 0x0003e8000c101b0a */
[----:B------:R1:W-:Y:S04]  /*2370*/  @P3 STG.E.64 desc[UR10][R36.64+0x3000], R30 ;  /* 0x0030001e24003986 */ /* 0x0003e8000c101b0a */
[----:B------:R1:W-:Y:S04]  /*2380*/  @P2 STG.E.64 desc[UR10][R34.64+0x3800], R16 ;  /* 0x0038001022002986 */ /* 0x0003e8000c101b0a */
[----:B------:R1:W-:Y:S01]  /*2390*/  @P2 STG.E.64 desc[UR10][R36.64+0x3800], R32 ;  /* 0x0038002024002986 */ /* 0x0003e2000c101b0a */
[----:B------:R-:W-:Y:S05]  /*23a0*/  @!P1 EXIT ;  /* 0x000000000000994d */ /* 0x000fea0003800000 */
[----:B------:R-:W0:Y:S04]  /*23b0*/  LDS.64 R2, [R52+0x4000] ;  /* 0x0040000034027984 */ /* 0x000e280000000a00 */
[----:B------:R-:W-:Y:S04]  /*23c0*/  STG.E.64 desc[UR10][R34.64+0x4000], R18 ;  /* 0x0040001222007986 */ /* 0x000fe8000c101b0a */
[----:B0-----:R-:W-:Y:S01]  /*23d0*/  STG.E.64 desc[UR10][R36.64+0x4000], R2 ;  /* 0x0040000224007986 */ /* 0x001fe2000c101b0a */
[----:B------:R-:W-:Y:S05]  /*23e0*/  EXIT ;  /* 0x000000000000794d */ /* 0x000fea0003800000 */
.L_x_202:
        /* <DEDUP_REMOVED lines=9> */
.L_x_555:


//--------------------- .text._ZN3cub18CUB_300001_SM_10006detail10radix_sort29DeviceRadixSortOnesweepKernelINS1_5radix10policy_hubImiyE10Policy1000ELNS0_9SortOrderE0EmiyiiNS1_21identity_decomposer_tEEEvPT5_SB_PT3_PKSC_PT1_PKSG_PT2_PKSK_T4_iiT6_ --------------------------
	.section	.text._ZN3cub18CUB_300001_SM_10006detail10radix_sort29DeviceRadixSortOnesweepKernelINS1_5radix10policy_hubImiyE10Policy1000ELNS0_9SortOrderE0EmiyiiNS1_21identity_decomposer_tEEEvPT5_SB_PT3_PKSC_PT1_PKSG_PT2_PKSK_T4_iiT6_,"ax",@progbits
	.align	128
        .global         _ZN3cub18CUB_300001_SM_10006detail10radix_sort29DeviceRadixSortOnesweepKernelINS1_5radix10policy_hubImiyE10Policy1000ELNS0_9SortOrderE0EmiyiiNS1_21identity_decomposer_tEEEvPT5_SB_PT3_PKSC_PT1_PKSG_PT2_PKSK_T4_iiT6_
        .type           _ZN3cub18CUB_300001_SM_10006detail10radix_sort29DeviceRadixSortOnesweepKernelINS1_5radix10policy_hubImiyE10Policy1000ELNS0_9SortOrderE0EmiyiiNS1_21identity_decomposer_tEEEvPT5_SB_PT3_PKSC_PT1_PKSG_PT2_PKSK_T4_iiT6_,@function
        .size           _ZN3cub18CUB_300001_SM_10006detail10radix_sort29DeviceRadixSortOnesweepKernelINS1_5radix10policy_hubImiyE10Policy1000ELNS0_9SortOrderE0EmiyiiNS1_21identity_decomposer_tEEEvPT5_SB_PT3_PKSC_PT1_PKSG_PT2_PKSK_T4_iiT6_,(.L_x_556 - _ZN3cub18CUB_300001_SM_10006detail10radix_sort29DeviceRadixSortOnesweepKernelINS1_5radix10policy_hubImiyE10Policy1000ELNS0_9SortOrderE0EmiyiiNS1_21identity_decomposer_tEEEvPT5_SB_PT3_PKSC_PT1_PKSG_PT2_PKSK_T4_iiT6_)
        .other          _ZN3cub18CUB_300001_SM_10006detail10radix_sort29DeviceRadixSortOnesweepKernelINS1_5radix10policy_hubImiyE10Policy1000ELNS0_9SortOrderE0EmiyiiNS1_21identity_decomposer_tEEEvPT5_SB_PT3_PKSC_PT1_PKSG_PT2_PKSK_T4_iiT6_,@"STO_CUDA_ENTRY STV_DEFAULT"
_ZN3cub18CUB_300001_SM_10006detail10radix_sort29DeviceRadixSortOnesweepKernelINS1_5radix10policy_hubImiyE10Policy1000ELNS0_9SortOrderE0EmiyiiNS1_21identity_decomposer_tEEEvPT5_SB_PT3_PKSC_PT1_PKSG_PT2_PKSK_T4_iiT6_:
.text._ZN3cub18CUB_300001_SM_10006detail10radix_sort29DeviceRadixSortOnesweepKernelINS1_5radix10policy_hubImiyE10Policy1000ELNS0_9SortOrderE0EmiyiiNS1_21identity_decomposer_tEEEvPT5_SB_PT3_PKSC_PT1_PKSG_PT2_PKSK_T4_iiT6_:
        /* <DEDUP_REMOVED lines=16> */
.L_x_204:
[----:B------:R-:W-:Y:S05]  /*0100*/  BSYNC.RECONVERGENT B0 ;  /* 0x0000000000007941 */ /* 0x000fea0003800200 */
.L_x_203:
[----:B------:R-:W-:Y:S01]  /*0110*/  BAR.SYNC.DEFER_BLOCKING 0x0 ;  /* 0x0000000000007b1d */ /* 0x000fe20000010000 */
[----:B------:R-:W-:-:S05]  /*0120*/  SHF.R.U32.HI R36, RZ, 0x5, R5 ;  /* 0x00000005ff247819 */ /* 0x000fca0000011605 */
[----:B------:R-:W1:Y:S01]  /*0130*/  LDCU UR4, c[0x0][0x3c0] ;  /* 0x00007800ff0477ac */ /* 0x000e620008000800 */
[----:B------:R-:W2:Y:S01]  /*0140*/  S2R R39, SR_LANEID ;  /* 0x0000000000277919 */ /* 0x000ea20000000000 */
[----:B------:R-:W3:Y:S02]  /*0150*/  LDS R37, [R53+0xb400] ;  /* 0x00b4000035257984 */ /* 0x000ee40000000800 */
[----:B---3--:R-:W-:-:S04]  /*0160*/  IMAD R3, R37, 0x1680, RZ ;  /* 0x0000168025037824 */ /* 0x008fc800078e02ff */
[----:B------:R-:W-:Y:S01]  /*0170*/  VIADD R0, R3, 0x1680 ;  /* 0x0000168003007836 */ /* 0x000fe20000000000 */
[----:B------:R-:W-:-:S04]  /*0180*/  SHF.R.S32.HI R9, RZ, 0x1f, R3 ;  /* 0x0000001fff097819 */ /* 0x000fc80000011403 */
[----:B-1----:R-:W-:-:S13]  /*0190*/  ISETP.GT.AND P0, PT, R0, UR4, PT ;  /* 0x0000000400007c0c */ /* 0x002fda000bf04270 */
[----:B--2---:R-:W-:Y:S05]  /*01a0*/  @P0 BRA `(.L_x_205) ;  /* 0x0000000000600947 */ /* 0x004fea0003800000 */
        /* <DEDUP_REMOVED lines=24> */
.L_x_205:
[----:B------:R-:W1:Y:S01]  /*0330*/  LDCU.64 UR6, c[0x0][0x3a8] ;  /* 0x00007500ff0677ac */ /* 0x000e620008000a00 */
        /* <DEDUP_REMOVED lines=10> */
[C---:B0-----:R-:W-:Y:S01]  /*03e0*/  VIADD R2, R0.reuse, 0x20 ;  /* 0x0000002000027836 */ /* 0x041fe20000000000 */
[CC--:B------:R-:W-:Y:S01]  /*03f0*/  ISETP.GE.AND P3, PT, R0.reuse, R7.reuse, PT ;  /* 0x000000070000720c */ /* 0x0c0fe20003f66270 */
[----:B------:R-:W-:Y:S01]  /*0400*/  VIADD R8, R0, 0x60 ;  /* 0x0000006000087836 */ /* 0x000fe20000000000 */
[-C--:B------:R-:W-:Y:S01]  /*0410*/  ISETP.GE.AND P5, PT, R6, R7.reuse, PT ;  /* 0x000000070600720c */ /* 0x080fe20003fa6270 */
[----:B------:R-:W-:Y:S01]  /*0420*/  VIADD R6, R0, 0x80 ;  /* 0x0000008000067836 */ /* 0x000fe20000000000 */
[-C--:B------:R-:W-:Y:S01]  /*0430*/  ISETP.GE.AND P4, PT, R2, R7.reuse, PT ;  /* 0x000000070200720c */ /* 0x080fe20003f86270 */
[----:B------:R-:W-:Y:S01]  /*0440*/  IMAD.X R83, RZ, RZ, R9, P0 ;  /* 0x000000ffff537224 */ /* 0x000fe200000e0609 */
[----:B-1----:R-:W-:Y:S01]  /*0450*/  LEA R2, P2, R78, UR6, 0x3 ;  /* 0x000000064e027c11 */ /* 0x002fe2000f8418ff */
[----:B------:R-:W-:Y:S01]  /*0460*/  IMAD.MOV.U32 R30, RZ, RZ, -0x1 ;  /* 0xffffffffff1e7424 */ /* 0x000fe200078e00ff */
        /* <DEDUP_REMOVED lines=8> */
[----:B------:R-:W-:Y:S01]  /*04f0*/  VIADD R6, R0, 0x120 ;  /* 0x0000012000067836 */ /* 0x000fe20000000000 */
[-C--:B------:R-:W-:Y:S01]  /*0500*/  ISETP.GE.AND P1, PT, R8, R7.reuse, PT ;  /* 0x000000070800720c */ /* 0x080fe20003f26270 */
[----:B------:R-:W-:Y:S01]  /*0510*/  VIADD R10, R0, 0xc0 ;  /* 0x000000c0000a7836 */ /* 0x000fe20000000000 */
[----:B------:R1:W5:Y:S01]  /*0520*/  @!P5 LDG.E.64 R30, desc[UR8][R2.64+0x200] ;  /* 0x00020008021ed981 */ /* 0x000362000c1e1b00 */
[----:B------:R-:W-:Y:S01]  /*0530*/  IMAD.MOV.U32 R26, RZ, RZ, -0x1 ;  /* 0xffffffffff1a7424 */ /* 0x000fe200078e00ff */
[-C--:B------:R-:W-:Y:S01]  /*0540*/  ISETP.GE.AND P5, PT, R6, R7.reuse, PT ;  /* 0x000000070600720c */ /* 0x080fe20003fa6270 */
[----:B------:R-:W-:Y:S01]  /*0550*/  IMAD.MOV.U32 R27, RZ, RZ, -0x1 ;  /* 0xffffffffff1b7424 */ /* 0x000fe200078e00ff */
[----:B------:R-:W-:Y:S01]  /*0560*/  ISETP.GE.AND P2, PT, R10, R7, PT ;  /* 0x000000070a00720c */ /* 0x000fe20003f46270 */
[C---:B------:R-:W-:Y:S01]  /*0570*/  VIADD R8, R0.reuse, 0x100 ;  /* 0x0000010000087836 */ /* 0x040fe20000000000 */
[----:B------:R1:W5:Y:S01]  /*0580*/  @!P4 LDG.E.64 R32, desc[UR8][R2.64+0x100] ;  /* 0x000100080220c981 */ /* 0x000362000c1e1b00 */
[----:B------:R-:W-:-:S02]  /*0590*/  VIADD R6, R0, 0x160 ;  /* 0x0000016000067836 */ /* 0x000fc40000000000 */
[----:B------:R-:W-:Y:S01]  /*05a0*/  IMAD.MOV.U32 R28, RZ, RZ, -0x1 ;  /* 0xffffffffff1c7424 */ /* 0x000fe200078e00ff */
[----:B------:R1:W5:Y:S01]  /*05b0*/  @!P0 LDG.E.64 R26, desc[UR8][R2.64+0x400] ;  /* 0x00040008021a8981 */ /* 0x000362000c1e1b00 */
[----:B------:R-:W-:Y:S01]  /*05c0*/  IMAD.MOV.U32 R29, RZ, RZ, -0x1 ;  /* 0xffffffffff1d7424 */ /* 0x000fe200078e00ff */
[-C--:B------:R-:W-:Y:S01]  /*05d0*/  ISETP.GE.AND P4, PT, R8, R7.reuse, PT ;  /* 0x000000070800720c */ /* 0x080fe20003f86270 */
[----:B------:R-:W-:Y:S01]  /*05e0*/  IMAD.MOV.U32 R24, RZ, RZ, -0x1 ;  /* 0xffffffffff187424 */ /* 0x000fe200078e00ff */
[----:B------:R-:W-:Y:S01]  /*05f0*/  ISETP.GE.AND P0, PT, R6, R7, PT ;  /* 0x000000070600720c */ /* 0x000fe20003f06270 */
[----:B------:R-:W-:Y:S02]  /*0600*/  IMAD.MOV.U32 R25, RZ, RZ, -0x1 ;  /* 0xffffffffff197424 */ /* 0x000fe400078e00ff */
        /* <DEDUP_REMOVED lines=37> */
.L_x_206:
[----:B01----:R-:W-:Y:S01]  /*0860*/  VIMNMX R2, PT, PT, R39, 0xe0, !PT ;  /* 0x000000e027027848 */ /* 0x003fe20007fe0100 */
[----:B------:R-:W-:Y:S01]  /*0870*/  BSSY.RECONVERGENT B0, `(.L_x_207) ;  /* 0x0000021000007945 */ /* 0x000fe20003800200 */
[----:B------:R-:W-:Y:S02]  /*0880*/  IMAD.SHL.U32 R36, R36, 0x400, RZ ;  /* 0x0000040024247824 */ /* 0x000fe400078e00ff */
[----:B------:R-:W-:-:S04]  /*0890*/  IADD3 R2, PT, PT, R2, 0x1f, -R39 ;  /* 0x0000001f02027810 */ /* 0x000fc80007ffe827 */
[C---:B------:R-:W-:Y:S02]  /*08a0*/  ISETP.GE.U32.AND P0, PT, R2.reuse, 0x1e0, PT ;  /* 0x000001e00200780c */ /* 0x040fe40003f06070 */
[----:B------:R-:W-:-:S04]  /*08b0*/  LEA.HI R3, R2, 0x1, RZ, 0x1b ;  /* 0x0000000102037811 */ /* 0x000fc800078fd8ff */
[----:B------:R-:W-:-:S04]  /*08c0*/  LOP3.LUT R40, R3, 0xf, RZ, 0xc0, !PT ;  /* 0x0000000f03287812 */ /* 0x000fc800078ec0ff */
[----:B------:R-:W-:-:S03]  /*08d0*/  ISETP.NE.AND P1, PT, R40, RZ, PT ;  /* 0x000000ff2800720c */ /* 0x000fc60003f25270 */
[----:B------:R-:W-:Y:S10]  /*08e0*/  @!P0 BRA `(.L_x_208) ;  /* 0x0000000000648947 */ /* 0x000ff40003800000 */
[----:B------:R-:W-:Y:S01]  /*08f0*/  IMAD R38, R39, 0x4, R36 ;  /* 0x0000000427267824 */ /* 0x000fe200078e0224 */
[----:B------:R-:W-:-:S04]  /*0900*/  LOP3.LUT R2, R3, 0xffffff0, RZ, 0xc0, !PT ;  /* 0x0ffffff003027812 */ /* 0x000fc800078ec0ff */
[----:B------:R-:W-:Y:S01]  /*0910*/  IADD3 R38, PT, PT, R38, 0x400, R53 ;  /* 0x0000040026267810 */ /* 0x000fe20007ffe035 */
[----:B------:R-:W-:-:S07]  /*0920*/  IMAD.MOV R2, RZ, RZ, -R2 ;  /* 0x000000ffff027224 */ /* 0x000fce00078e0a02 */
.L_x_209:
        /* <DEDUP_REMOVED lines=21> */
.L_x_208:
[----:B------:R-:W-:Y:S05]  /*0a80*/  BSYNC.RECONVERGENT B0 ;  /* 0x0000000000007941 */ /* 0x000fea0003800200 */
.L_x_207:
        /* <DEDUP_REMOVED lines=18> */
.L_x_213:
[----:B------:R-:W-:Y:S05]  /*0bb0*/  BSYNC.RECONVERGENT B1 ;  /* 0x0000000000017941 */ /* 0x000fea0003800200 */
.L_x_212:
[----:B------:R-:W-:Y:S05]  /*0bc0*/  @!P1 BRA `(.L_x_211) ;  /* 0x0000000000489947 */ /* 0x000fea0003800000 */
[----:B------:R-:W-:Y:S02]  /*0bd0*/  ISETP.GE.U32.AND P0, PT, R41, 0x4, PT ;  /* 0x000000042900780c */ /* 0x000fe40003f06070 */
[----:B------:R-:W-:-:S04]  /*0be0*/  LOP3.LUT R3, R3, 0x3, RZ, 0xc0, !PT ;  /* 0x0000000303037812 */ /* 0x000fc800078ec0ff */
[----:B------:R-:W-:-:S07]  /*0bf0*/  ISETP.NE.AND P1, PT, R3, RZ, PT ;  /* 0x000000ff0300720c */ /* 0x000fce0003f25270 */
[C---:B------:R-:W-:Y:S02]  /*0c00*/  @P0 IMAD R2, R39.reuse, 0x4, R2 ;  /* 0x0000000427020824 */ /* 0x040fe400078e0202 */
[----:B------:R-:W-:-:S03]  /*0c10*/  @P0 VIADD R39, R39, 0x80 ;  /* 0x0000008027270836 */ /* 0x000fc60000000000 */
[----:B------:R1:W-:Y:S04]  /*0c20*/  @P0 STS [R2], RZ ;  /* 0x000000ff02000388 */ /* 0x0003e80000000800 */
[----:B------:R1:W-:Y:S04]  /*0c30*/  @P0 STS [R2+0x80], RZ ;  /* 0x000080ff02000388 */ /* 0x0003e80000000800 */
[----:B------:R1:W-:Y:S04]  /*0c40*/  @P0 STS [R2+0x100], RZ ;  /* 0x000100ff02000388 */ /* 0x0003e80000000800 */
[----:B------:R1:W-:Y:S01]  /*0c50*/  @P0 STS [R2+0x180], RZ ;  /* 0x000180ff02000388 */ /* 0x0003e20000000800 */
[----:B------:R-:W-:Y:S05]  /*0c60*/  @!P1 BRA `(.L_x_211) ;  /* 0x0000000000209947 */ /* 0x000fea0003800000 */
[----:B------:R-:W-:Y:S02]  /*0c70*/  IMAD R36, R39, 0x4, R36 ;  /* 0x0000000427247824 */ /* 0x000fe400078e0224 */
[----:B------:R-:W-:Y:S02]  /*0c80*/  IMAD.MOV R3, RZ, RZ, -R3 ;  /* 0x000000ffff037224 */ /* 0x000fe400078e0a03 */
[----:B------:R-:W-:-:S07]  /*0c90*/  IMAD.IADD R36, R53, 0x1, R36 ;  /* 0x0000000135247824 */ /* 0x000fce00078e0224 */
.L_x_214:
[----:B------:R-:W-:Y:S01]  /*0ca0*/  VIADD R3, R3, 0x1 ;  /* 0x0000000103037836 */ /* 0x000fe20000000000 */
[----:B------:R2:W-:Y:S04]  /*0cb0*/  STS [R36], RZ ;  /* 0x000000ff24007388 */ /* 0x0005e80000000800 */
[----:B------:R-:W-:Y:S01]  /*0cc0*/  ISETP.NE.AND P0, PT, R3, RZ, PT ;  /* 0x000000ff0300720c */ /* 0x000fe20003f05270 */
[----:B--2---:R-:W-:-:S12]  /*0cd0*/  VIADD R36, R36, 0x80 ;  /* 0x0000008024247836 */ /* 0x004fd80000000000 */
[----:B------:R-:W-:Y:S05]  /*0ce0*/  @P0 BRA `(.L_x_214) ;  /* 0xfffffffc00ec0947 */ /* 0x000fea000383ffff */
.L_x_211:
[----:B------:R-:W-:Y:S05]  /*0cf0*/  BSYNC.RECONVERGENT B0 ;  /* 0x0000000000007941 */ /* 0x000fea0003800200 */
.L_x_210:
[----:B------:R-:W2:Y:S01]  /*0d00*/  LDCU UR4, c[0x0][0x3c8] ;  /* 0x00007900ff0477ac */ /* 0x000ea20008000800 */
[C---:B-1----:R-:W-:Y:S01]  /*0d10*/  IMAD.SHL.U32 R2, R5.reuse, 0x20, RZ ;  /* 0x0000002005027824 */ /* 0x042fe200078e00ff */
[----:B------:R-:W-:Y:S01]  /*0d20*/  ISETP.GT.U32.AND P2, PT, R5, 0xff, PT ;  /* 0x000000ff0500780c */ /* 0x000fe20003f44070 */
[----:B------:R-:W-:Y:S01]  /*0d30*/  BSSY.RECONVERGENT B0, `(.L_x_215) ;  /* 0x000006c000007945 */ /* 0x000fe20003800200 */
[----:B------:R-:W1:Y:S01]  /*0d40*/  LDCU UR6, c[0x0][0x3c4] ;  /* 0x00007880ff0677ac */ /* 0x000e620008000800 */
[----:B------:R-:W-:Y:S01]  /*0d50*/  IMAD.MOV.U32 R52, RZ, RZ, RZ ;  /* 0x000000ffff347224 */ /* 0x000fe200078e00ff */
[----:B------:R-:W-:Y:S01]  /*0d60*/  LOP3.LUT R2, R2, 0x7c00, RZ, 0xc0, !PT ;  /* 0x00007c0002027812 */ /* 0x000fe200078ec0ff */
[----:B------:R-:W-:Y:S01]  /*0d70*/  UMOV UR5, 0xffffffff ;  /* 0xffffffff00057882 */ /* 0x000fe20000000000 */
[----:B------:R-:W-:-:S03]  /*0d80*/  P2R R81, PR, RZ, 0x4 ;  /* 0x00000004ff517803 */ /* 0x000fc60000000000 */
[----:B------:R-:W-:Y:S01]  /*0d90*/  IMAD.IADD R49, R53, 0x1, R2 ;  /* 0x0000000135317824 */ /* 0x000fe200078e0202 */
[----:B--2---:R-:W-:Y:S01]  /*0da0*/  USHF.L.U32 UR4, UR5, UR4, URZ ;  /* 0x0000000405047299 */ /* 0x004fe200080006ff */
[----:B-1---5:R-:W-:Y:S02]  /*0db0*/  SHF.R.U64 R39, R34, UR6, R35 ;  /* 0x0000000622277c19 */ /* 0x022fe40008001223 */
[----:B------:R-:W-:-:S03]  /*0dc0*/  SHF.R.U64 R3, R32, UR6, R33 ;  /* 0x0000000620037c19 */ /* 0x000fc60008001221 */
[----:B------:R-:W-:Y:S02]  /*0dd0*/  LOP3.LUT R39, R39, UR4, RZ, 0x30, !PT ;  /* 0x0000000427277c12 */ /* 0x000fe4000f8e30ff */
[----:B------:R-:W-:Y:S02]  /*0de0*/  LOP3.LUT R2, R3, UR4, RZ, 0x30, !PT ;  /* 0x0000000403027c12 */ /* 0x000fe4000f8e30ff */
[----:B------:R-:W-:Y:S01]  /*0df0*/  SHF.R.U64 R64, R30, UR6, R31 ;  /* 0x000000061e407c19 */ /* 0x000fe2000800121f */
[----:B------:R-:W-:Y:S01]  /*0e00*/  IMAD R36, R39, 0x4, R49 ;  /* 0x0000000427247824 */ /* 0x000fe200078e0231 */
[----:B------:R-:W-:Y:S01]  /*0e10*/  SHF.R.U64 R44, R28, UR6, R29 ;  /* 0x000000061c2c7c19 */ /* 0x000fe2000800121d */
[----:B0-----:R-:W-:Y:S01]  /*0e20*/  IMAD R38, R2, 0x4, R49 ;  /* 0x0000000402267824 */ /* 0x001fe200078e0231 */
[----:B------:R-:W-:Y:S01]  /*0e30*/  SHF.R.U64 R61, R26, UR6, R27 ;  /* 0x000000061a3d7c19 */ /* 0x000fe2000800121b */
[----:B------:R-:W-:Y:S01]  /*0e40*/  NOP ;  /* 0x0000000000007918 */ /* 0x000fe20000000000 */
[----:B------:R-:W-:Y:S01]  /*0e50*/  SHF.R.U64 R59, R24, UR6, R25 ;  /* 0x00000006183b7c19 */ /* 0x000fe20008001219 */
[----:B------:R0:W-:Y:S01]  /*0e60*/  ATOMS.POPC.INC.32 RZ, [R36+URZ] ;  /* 0x0000000024ff7f8c */ /* 0x0001e2000d8000ff */
[----:B------:R-:W-:Y:S01]  /*0e70*/  SHF.R.U64 R57, R22, UR6, R23 ;  /* 0x0000000616397c19 */ /* 0x000fe20008001217 */
[----:B------:R-:W1:Y:S01]  /*0e80*/  LDC.64 R2, c[0x0][0x380] ;  /* 0x0000e000ff027b82 */ /* 0x000e620000000a00 */
[----:B------:R-:W-:Y:S01]  /*0e90*/  LOP3.LUT R64, R64, UR4, RZ, 0x30, !PT ;  /* 0x0000000440407c12 */ /* 0x000fe2000f8e30ff */
[----:B------:R2:W-:Y:S01]  /*0ea0*/  ATOMS.POPC.INC.32 RZ, [R38+URZ] ;  /* 0x0000000026ff7f8c */ /* 0x0005e2000d8000ff */
[----:B------:R-:W-:-:S02]  /*0eb0*/  SHF.R.U64 R54, R20, UR6, R21 ;  /* 0x0000000614367c19 */ /* 0x000fc40008001215 */
[----:B------:R-:W-:Y:S01]  /*0ec0*/  LOP3.LUT R44, R44, UR4, RZ, 0x30, !PT ;  /* 0x000000042c2c7c12 */ /* 0x000fe2000f8e30ff */
[----:B------:R-:W-:Y:S01]  /*0ed0*/  IMAD R64, R64, 0x4, R49 ;  /* 0x0000000440407824 */ /* 0x000fe200078e0231 */
[----:B------:R-:W-:Y:S02]  /*0ee0*/  SHF.R.U64 R50, R18, UR6, R19 ;  /* 0x0000000612327c19 */ /* 0x000fe40008001213 */
[----:B------:R-:W-:Y:S01]  /*0ef0*/  LOP3.LUT R61, R61, UR4, RZ, 0x30, !PT ;  /* 0x000000043d3d7c12 */ /* 0x000fe2000f8e30ff */
[----:B------:R-:W-:Y:S01]  /*0f00*/  IMAD R63, R44, 0x4, R49 ;  /* 0x000000042c3f7824 */ /* 0x000fe200078e0231 */
[----:B------:R-:W-:Y:S01]  /*0f10*/  SHF.R.U64 R43, R16, UR6, R17 ;  /* 0x00000006102b7c19 */ /* 0x000fe20008001211 */
[----:B------:R3:W-:Y:S01]  /*0f20*/  ATOMS.POPC.INC.32 RZ, [R64+URZ] ;  /* 0x0000000040ff7f8c */ /* 0x0007e2000d8000ff */
[----:B------:R-:W-:Y:S01]  /*0f30*/  LOP3.LUT R59, R59, UR4, RZ, 0x30, !PT ;  /* 0x000000043b3b7c12 */ /* 0x000fe2000f8e30ff */
[----:B------:R-:W-:Y:S01]  /*0f40*/  IMAD R62, R61, 0x4, R49 ;  /* 0x000000043d3e7824 */ /* 0x000fe200078e0231 */
[----:B0-----:R-:W-:Y:S01]  /*0f50*/  SHF.R.U64 R36, R14, UR6, R15 ;  /* 0x000000060e247c19 */ /* 0x001fe2000800120f */
[----:B------:R3:W-:Y:S01]  /*0f60*/  ATOMS.POPC.INC.32 RZ, [R63+URZ] ;  /* 0x000000003fff7f8c */ /* 0x0007e2000d8000ff */
[----:B------:R-:W-:Y:S01]  /*0f70*/  LOP3.LUT R57, R57, UR4, RZ, 0x30, !PT ;  /* 0x0000000439397c12 */ /* 0x000fe2000f8e30ff */
[----:B------:R-:W-:Y:S01]  /*0f80*/  IMAD R60, R59, 0x4, R49 ;  /* 0x000000043b3c7824 */ /* 0x000fe200078e0231 */
[----:B--2---:R-:W-:Y:S01]  /*0f90*/  SHF.R.U64 R38, R12, UR6, R13 ;  /* 0x000000060c267c19 */ /* 0x004fe2000800120d */
[----:B------:R3:W-:Y:S01]  /*0fa0*/  ATOMS.POPC.INC.32 RZ, [R62+URZ] ;  /* 0x000000003eff7f8c */ /* 0x0007e2000d8000ff */
[----:B------:R-:W-:Y:S01]  /*0fb0*/  LOP3.LUT R54, R54, UR4, RZ, 0x30, !PT ;  /* 0x0000000436367c12 */ /* 0x000fe2000f8e30ff */
[----:B------:R-:W-:Y:S01]  /*0fc0*/  IMAD R58, R57, 0x4, R49 ;  /* 0x00000004393a7824 */ /* 0x000fe200078e0231 */
[----:B------:R-:W-:Y:S01]  /*0fd0*/  SHF.R.U64 R40, R10, UR6, R11 ;  /* 0x000000060a287c19 */ /* 0x000fe2000800120b */
        /* <DEDUP_REMOVED lines=10> */
[--C-:B------:R-:W-:Y:S01]  /*1080*/  IMAD R44, R43, 0x4, R49.reuse ;  /* 0x000000042b2c7824 */ /* 0x100fe200078e0231 */
[----:B------:R-:W-:Y:S01]  /*1090*/  LOP3.LUT R38, R38, UR4, RZ, 0x30, !PT ;  /* 0x0000000426267c12 */ /* 0x000fe2000f8e30ff */
[----:B------:R3:W-:Y:S01]  /*10a0*/  ATOMS.POPC.INC.32 RZ, [R51+URZ] ;  /* 0x0000000033ff7f8c */ /* 0x0007e2000d8000ff */
[----:B------:R-:W-:Y:S01]  /*10b0*/  LOP3.LUT R40, R40, UR4, RZ, 0x30, !PT ;  /* 0x0000000428287c12 */ /* 0x000fe2000f8e30ff */
[--C-:B------:R-:W-:Y:S01]  /*10c0*/  IMAD R45, R36, 0x4, R49.reuse ;  /* 0x00000004242d7824 */ /* 0x100fe200078e0231 */
[----:B------:R-:W-:Y:S01]  /*10d0*/  LOP3.LUT R41, R41, UR4, RZ, 0x30, !PT ;  /* 0x0000000429297c12 */ /* 0x000fe2000f8e30ff */
[--C-:B------:R-:W-:Y:S01]  /*10e0*/  IMAD R46, R38, 0x4, R49.reuse ;  /* 0x00000004262e7824 */ /* 0x100fe200078e0231 */
[----:B------:R-:W-:Y:S01]  /*10f0*/  LOP3.LUT R42, R42, UR4, RZ, 0x30, !PT ;  /* 0x000000042a2a7c12 */ /* 0x000fe2000f8e30ff */
[--C-:B------:R-:W-:Y:S01]  /*1100*/  IMAD R47, R40, 0x4, R49.reuse ;  /* 0x00000004282f7824 */ /* 0x100fe200078e0231 */
[----:B------:R3:W-:Y:S01]  /*1110*/  ATOMS.POPC.INC.32 RZ, [R44+URZ] ;  /* 0x000000002cff7f8c */ /* 0x0007e2000d8000ff */
[----:B------:R-:W-:-:S02]  /*1120*/  IMAD R48, R41, 0x4, R49 ;  /* 0x0000000429307824 */ /* 0x000fc400078e0231 */
[----:B------:R-:W-:Y:S01]  /*1130*/  IMAD R49, R42, 0x4, R49 ;  /* 0x000000042a317824 */ /* 0x000fe200078e0231 */
[----:B------:R3:W-:Y:S04]  /*1140*/  ATOMS.POPC.INC.32 RZ, [R45+URZ] ;  /* 0x000000002dff7f8c */ /* 0x0007e8000d8000ff */
[----:B------:R3:W-:Y:S04]  /*1150*/  ATOMS.POPC.INC.32 RZ, [R46+URZ] ;  /* 0x000000002eff7f8c */ /* 0x0007e8000d8000ff */
[----:B------:R3:W-:Y:S04]  /*1160*/  ATOMS.POPC.INC.32 RZ, [R47+URZ] ;  /* 0x000000002fff7f8c */ /* 0x0007e8000d8000ff */
[----:B------:R3:W-:Y:S04]  /*1170*/  ATOMS.POPC.INC.32 RZ, [R48+URZ] ;  /* 0x0000000030ff7f8c */ /* 0x0007e8000d8000ff */
[----:B------:R3:W-:Y:S01]  /*1180*/  ATOMS.POPC.INC.32 RZ, [R49+URZ] ;  /* 0x0000000031ff7f8c */ /* 0x0007e2000d8000ff */
[----:B------:R-:W-:Y:S06]  /*1190*/  BAR.SYNC.DEFER_BLOCKING 0x0 ;  /* 0x0000000000007b1d */ /* 0x000fec0000010000 */
[----:B-1----:R-:W-:Y:S05]  /*11a0*/  @P2 BRA `(.L_x_216) ;  /* 0x0000000000902947 */ /* 0x002fea0003800000 */
[----:B------:R-:W-:-:S05]  /*11b0*/  IMAD R55, R5, 0x4, R53 ;  /* 0x0000000405377824 */ /* 0x000fca00078e0235 */
[----:B------:R-:W0:Y:S04]  /*11c0*/  LDS R52, [R55] ;  /* 0x0000000037347984 */ /* 0x000e280000000800 */
[----:B------:R-:W1:Y:S04]  /*11d0*/  LDS R65, [R55+0x400] ;  /* 0x0004000037417984 */ /* 0x000e680000000800 */
[----:B------:R-:W2:Y:S04]  /*11e0*/  LDS R67, [R55+0x800] ;  /* 0x0008000037437984 */ /* 0x000ea80000000800 */
[----:B------:R-:W4:Y:S04]  /*11f0*/  LDS R69, [R55+0xc00] ;  /* 0x000c000037457984 */ /* 0x000f280000000800 */
[----:B------:R-:W5:Y:S04]  /*1200*/  LDS R71, [R55+0x1000] ;  /* 0x0010000037477984 */ /* 0x000f680000000800 */
[----:B------:R-:W-:Y:S04]  /*1210*/  LDS R73, [R55+0x1c00] ;  /* 0x001c000037497984 */ /* 0x000fe80000000800 */
[----:B------:R-:W-:Y:S04]  /*1220*/  LDS R75, [R55+0x2000] ;  /* 0x00200000374b7984 */ /* 0x000fe80000000800 */
[----:B------:R-:W-:Y:S04]  /*1230*/  LDS R77, [R55+0x2400] ;  /* 0x00240000374d7984 */ /* 0x000fe80000000800 */
[----:B------:R-:W-:Y:S04]  /*1240*/  LDS R79, [R55+0x2800] ;  /* 0x00280000374f7984 */ /* 0x000fe80000000800 */
[----:B------:R-:W-:Y:S04]  /*1250*/  STS [R55], RZ ;  /* 0x000000ff37007388 */ /* 0x000fe80000000800 */
[----:B0-----:R5:W-:Y:S01]  /*1260*/  STS [R55+0x400], R52 ;  /* 0x0004003437007388 */ /* 0x001be20000000800 */
[----:B-1----:R-:W-:-:S03]  /*1270*/  IMAD.IADD R66, R52, 0x1, R65 ;  /* 0x0000000134427824 */ /* 0x002fc600078e0241 */
[----:B------:R-:W0:Y:S01]  /*1280*/  LDS R65, [R55+0x1400] ;  /* 0x0014000037417984 */ /* 0x000e220000000800 */
[----:B--2---:R-:W-:-:S03]  /*1290*/  IMAD.IADD R68, R66, 0x1, R67 ;  /* 0x0000000142447824 */ /* 0x004fc600078e0243 */
[----:B------:R-:W1:Y:S01]  /*12a0*/  LDS R67, [R55+0x1800] ;  /* 0x0018000037437984 */ /* 0x000e620000000800 */
[----:B----4-:R-:W-:-:S03]  /*12b0*/  IMAD.IADD R70, R68, 0x1, R69 ;  /* 0x0000000144467824 */ /* 0x010fc600078e0245 */
[----:B------:R0:W-:Y:S01]  /*12c0*/  STS [R55+0x800], R66 ;  /* 0x0008004237007388 */ /* 0x0001e20000000800 */
[----:B-----5:R-:W-:-:S03]  /*12d0*/  IMAD.IADD R52, R70, 0x1, R71 ;  /* 0x0000000146347824 */ /* 0x020fc600078e0247 */
[----:B------:R2:W-:Y:S04]  /*12e0*/  STS [R55+0xc00], R68 ;  /* 0x000c004437007388 */ /* 0x0005e80000000800 */
[----:B------:R4:W-:Y:S04]  /*12f0*/  STS [R55+0x1000], R70 ;  /* 0x0010004637007388 */ /* 0x0009e80000000800 */
[----:B------:R-:W-:Y:S01]  /*1300*/  STS [R55+0x1400], R52 ;  /* 0x0014003437007388 */ /* 0x000fe20000000800 */
[----:B0-----:R-:W-:-:S03]  /*1310*/  IMAD.IADD R66, R52, 0x1, R65 ;  /* 0x0000000134427824 */ /* 0x001fc600078e0241 */
[----:B------:R-:W0:Y:S01]  /*1320*/  LDS R65, [R55+0x2c00] ;  /* 0x002c000037417984 */ /* 0x000e220000000800 */
[----:B-1----:R-:W-:-:S03]  /*1330*/  IMAD.IADD R72, R66, 0x1, R67 ;  /* 0x0000000142487824 */ /* 0x002fc600078e0243 */
[----:B------:R1:W-:Y:S01]  /*1340*/  STS [R55+0x1800], R66 ;  /* 0x0018004237007388 */ /* 0x0003e20000000800 */
[----:B------:R-:W-:-:S03]  /*1350*/  IMAD.IADD R74, R72, 0x1, R73 ;  /* 0x00000001484a7824 */ /* 0x000fc600078e0249 */
[----:B------:R1:W-:Y:S01]  /*1360*/  STS [R55+0x1c00], R72 ;  /* 0x001c004837007388 */ /* 0x0003e20000000800 */
[----:B------:R-:W-:-:S03]  /*1370*/  IMAD.IADD R76, R74, 0x1, R75 ;  /* 0x000000014a4c7824 */ /* 0x000fc600078e024b */
[----:B------:R1:W-:Y:S01]  /*1380*/  STS [R55+0x2000], R74 ;  /* 0x0020004a37007388 */ /* 0x0003e20000000800 */
[----:B--2---:R-:W-:-:S03]  /*1390*/  IMAD.IADD R68, R76, 0x1, R77 ;  /* 0x000000014c447824 */ /* 0x004fc600078e024d */
[----:B------:R1:W-:Y:S01]  /*13a0*/  STS [R55+0x2400], R76 ;  /* 0x0024004c37007388 */ /* 0x0003e20000000800 */
[----:B----4-:R-:W-:-:S03]  /*13b0*/  IMAD.IADD R70, R68, 0x1, R79 ;  /* 0x0000000144467824 */ /* 0x010fc600078e024f */
[----:B------:R1:W-:Y:S04]  /*13c0*/  STS [R55+0x2800], R68 ;  /* 0x0028004437007388 */ /* 0x0003e80000000800 */
[----:B------:R1:W-:Y:S02]  /*13d0*/  STS [R55+0x2c00], R70 ;  /* 0x002c004637007388 */ /* 0x0003e40000000800 */
[----:B01----:R-:W-:-:S07]  /*13e0*/  IMAD.IADD R52, R70, 0x1, R65 ;  /* 0x0000000146347824 */ /* 0x003fce00078e0241 */
.L_x_216:
[----:B------:R-:W-:Y:S05]  /*13f0*/  BSYNC.RECONVERGENT B0 ;  /* 0x0000000000007941 */ /* 0x000fea0003800200 */
.L_x_215:
[C---:B------:R-:W-:Y:S01]  /*1400*/  ISETP.NE.AND P0, PT, R52.reuse, 0x1680, PT ;  /* 0x000016803400780c */ /* 0x040fe20003f05270 */
[----:B------:R-:W-:Y:S01]  /*1410*/  IMAD R67, R37, 0x100, R5 ;  /* 0x0000010025437824 */ /* 0x000fe200078e0205 */
[----:B------:R-:W-:Y:S01]  /*1420*/  @!P2 LOP3.LUT R55, R52, 0x40000000, RZ, 0xfc, !PT ;  /* 0x400000003437a812 */ /* 0x000fe200078efcff */
[----:B------:R-:W0:Y:S01]  /*1430*/  LDCU.64 UR6, c[0x0][0x3b8] ;  /* 0x00007700ff0677ac */ /* 0x000e220008000a00 */
[----:B------:R-:W-:Y:S01]  /*1440*/  ISETP.LT.U32.AND P0, PT, R5, 0x100, !P0 ;  /* 0x000001000500780c */ /* 0x000fe20004701070 */
[----:B------:R-:W-:-:S05]  /*1450*/  IMAD.WIDE R66, R67, 0x4, R2 ;  /* 0x0000000443427825 */ /* 0x000fca00078e0202 */
[----:B------:R1:W-:Y:S07]  /*1460*/  @!P2 STG.E.STRONG.SYS desc[UR8][R66.64], R55 ;  /* 0x000000374200a986 */ /* 0x0003ee000c115908 */
[----:B------:R-:W-:Y:S06]  /*1470*/  BAR.RED.OR.DEFER_BLOCKING 0x0, P0 ;  /* 0x0000000000007b1d */ /* 0x000fec0000014800 */
[----:B------:R-:W2:Y:S01]  /*1480*/  B2R.RESULT RZ, P0 ;  /* 0x0000000000ff731c */ /* 0x000ea20000004000 */
[----:B0-----:R-:W-:-:S04]  /*1490*/  LEA R2, P1, R78, UR6, 0x2 ;  /* 0x000000064e027c11 */ /* 0x001fc8000f8210ff */
[----:B------:R-:W-:Y:S01]  /*14a0*/  LEA.HI.X R3, R78, UR7, R83, 0x2, P1 ;  /* 0x000000074e037c11 */ /* 0x000fe200088f1453 */
[----:B-12---:R-:W-:Y:S08]  /*14b0*/  @!P0 BRA `(.L_x_217) ;  /* 0x0000001000588947 */ /* 0x006ff00003800000 */
[----:B------:R-:W-:Y:S01]  /*14c0*/  BSSY B1, `(.L_x_218) ;  /* 0x000002f000017945 */ /* 0x000fe20003800000 */
[----:B---3--:R-:W-:-:S03]  /*14d0*/  IMAD R45, R5, 0x8, R53 ;  /* 0x00000008052d7824 */ /* 0x008fc600078e0235 */
[----:B------:R-:W-:Y:S05]  /*14e0*/  @P2 BRA `(.L_x_219) ;  /* 0x0000000000b02947 */ /* 0x000fea0003800000 */
[----:B------:R-:W0:Y:S02]  /*14f0*/  LDC.64 R40, c[0x0][0x398] ;  /* 0x0000e600ff287b82 */ /* 0x000e240000000a00 */
[----:B0-----:R-:W-:-:S06]  /*1500*/  IMAD.WIDE.U32 R40, R5, 0x8, R40 ;  /* 0x0000000805287825 */ /* 0x001fcc00078e0028 */
[----:B------:R-:W2:Y:S01]  /*1510*/  LDG.E.64 R40, desc[UR8][R40.64] ;  /* 0x0000000828287981 */ /* 0x000ea2000c1e1b00 */
[----:B------:R-:W-:Y:S01]  /*1520*/  ISETP.GT.U32.AND P0, PT, R5, R39, PT ;  /* 0x000000270500720c */ /* 0x000fe20003f04070 */
[----:B------:R-:W-:-:S03]  /*1530*/  IMAD.MOV.U32 R47, RZ, RZ, R52 ;  /* 0x000000ffff2f7224 */ /* 0x000fc600078e0034 */
[----:B------:R-:W-:-:S04]  /*1540*/  SEL R43, RZ, 0x1680, !P0 ;  /* 0x00001680ff2b7807 */ /* 0x000fc80004000000 */
[----:B--2---:R-:W-:-:S04]  /*1550*/  IADD3 R42, P0, PT, R40, -R43, RZ ;  /* 0x8000002b282a7210 */ /* 0x004fc80007f1e0ff */
        /* <DEDUP_REMOVED lines=8> */
.L_x_225:
[----:B------:R-:W1:Y:S01]  /*15e0*/  LDC.64 R40, c[0x0][0x380] ;  /* 0x0000e000ff287b82 */ /* 0x000e620000000a00 */
[----:B------:R-:W-:Y:S01]  /*15f0*/  VIADD R49, R38, 0xffffffff ;  /* 0xffffffff26317836 */ /* 0x000fe20000000000 */
[----:B------:R-:W-:Y:S03]  /*1600*/  BSSY B2, `(.L_x_222) ;  /* 0x0000008000027945 */ /* 0x000fe60003800000 */
[----:B0-----:R-:W-:-:S04]  /*1610*/  IMAD R43, R49, 0x100, R5 ;  /* 0x00000100312b7824 */ /* 0x001fc800078e0205 */
[----:B-1----:R-:W-:-:S07]  /*1620*/  IMAD.WIDE R40, R43, 0x4, R40 ;  /* 0x000000042b287825 */ /* 0x002fce00078e0228 */
.L_x_223:
[----:B------:R-:W-:Y:S05]  /*1630*/  YIELD ;  /* 0x0000000000007946 */ /* 0x000fea0003800000 */
[----:B------:R0:W-:Y:S06]  /*1640*/  MEMBAR.SC.CTA ;  /* 0x0000000000007992 */ /* 0x0001ec0000000000 */
[----:B0-----:R-:W2:Y:S02]  /*1650*/  LDG.E.STRONG.SYS R42, desc[UR8][R40.64] ;  /* 0x00000008282a7981 */ /* 0x001ea4000c1f5900 */
[----:B--2---:R-:W-:-:S13]  /*1660*/  ISETP.NE.AND P0, PT, R42, RZ, PT ;  /* 0x000000ff2a00720c */ /* 0x004fda0003f05270 */
[----:B------:R-:W-:Y:S05]  /*1670*/  @!P0 BRA `(.L_x_223) ;  /* 0xfffffffc00ec8947 */ /* 0x000fea000383ffff */
[----:B------:R-:W-:Y:S05]  /*1680*/  BSYNC B2 ;  /* 0x0000000000027941 */ /* 0x000fea0003800000 */
.L_x_222:
[----:B------:R-:W-:Y:S01]  /*1690*/  BSSY.RECONVERGENT B2, `(.L_x_224) ;  /* 0x0000006000027945 */ /* 0x000fe20003800200 */
[C---:B------:R-:W-:Y:S02]  /*16a0*/  ISETP.GT.AND P0, PT, R42.reuse, -0x1, PT ;  /* 0xffffffff2a00780c */ /* 0x040fe40003f04270 */
[----:B------:R-:W-:Y:S01]  /*16b0*/  LOP3.LUT R42, R42, 0x3fffffff, RZ, 0xc0, !PT ;  /* 0x3fffffff2a2a7812 */ /* 0x000fe200078ec0ff */
[----:B------:R-:W-:Y:S05]  /*16c0*/  WARPSYNC.EXCLUSIVE R36 ;  /* 0x0000000024007348 */ /* 0x000fea0003a00000 */
[----:B------:R-:W-:-:S05]  /*16d0*/  IMAD.IADD R47, R42, 0x1, R47 ;  /* 0x000000012a2f7824 */ /* 0x000fca00078e022f */
[----:B------:R-:W-:-:S07]  /*16e0*/  VOTE.ANY R36, PT, P0 ;  /* 0x0000000000247806 */ /* 0x000fce00000e0100 */
[----:B------:R-:W-:Y:S05]  /*16f0*/  BSYNC.RECONVERGENT B2 ;  /* 0x0000000000027941 */ /* 0x000fea0003800200 */
.L_x_224:
[----:B------:R-:W-:Y:S01]  /*1700*/  ISETP.GT.U32.AND P1, PT, R38, 0x1, PT ;  /* 0x000000012600780c */ /* 0x000fe20003f24070 */
[----:B------:R-:W-:-:S12]  /*1710*/  IMAD.MOV.U32 R38, RZ, RZ, R49 ;  /* 0x000000ffff267224 */ /* 0x000fd800078e0031 */
[----:B------:R-:W-:Y:S05]  /*1720*/  @P0 BRA P1, `(.L_x_225) ;  /* 0xfffffffc00ac0947 */ /* 0x000fea000083ffff */
[----:B------:R-:W-:Y:S05]  /*1730*/  BSYNC B0 ;  /* 0x0000000000007941 */ /* 0x000fea0003800000 */
.L_x_221:
[----:B------:R1:W2:Y:S02]  /*1740*/  LDS.64 R42, [R45+0xb400] ;  /* 0x00b400002d2a7984 */ /* 0x0002a40000000a00 */
.L_x_220:
[C---:B------:R-:W-:Y:S01]  /*1750*/  IMAD.IADD R41, R47.reuse, 0x1, -R52 ;  /* 0x000000012f297824 */ /* 0x040fe200078e0a34 */
[----:B------:R-:W-:-:S04]  /*1760*/  LOP3.LUT R47, R47, 0x80000000, RZ, 0xfc, !PT ;  /* 0x800000002f2f7812 */ /* 0x000fc800078efcff */
[C---:B--2---:R-:W-:Y:S01]  /*1770*/  IADD3 R40, P0, PT, R41.reuse, R42, RZ ;  /* 0x0000002a29287210 */ /* 0x044fe20007f1e0ff */
[----:B------:R2:W-:Y:S03]  /*1780*/  STG.E.STRONG.SYS desc[UR8][R66.64], R47 ;  /* 0x0000002f42007986 */ /* 0x0005e6000c115908 */
[----:B------:R-:W-:-:S05]  /*1790*/  LEA.HI.X.SX32 R41, R41, R43, 0x1, P0 ;  /* 0x0000002b29297211 */ /* 0x000fca00000f0eff */
[----:B------:R2:W-:Y:S04]  /*17a0*/  STS.64 [R45+0xb400], R40 ;  /* 0x00b400282d007388 */ /* 0x0005e80000000a00 */
.L_x_219:
[----:B------:R-:W-:Y:S05]  /*17b0*/  BSYNC B1 ;  /* 0x0000000000017941 */ /* 0x000fea0003800000 */
.L_x_218:
[----:B--2---:R-:W2:Y:S01]  /*17c0*/  LDC.64 R46, c[0x0][0x390] ;  /* 0x0000e400ff2e7b82 */ /* 0x004ea20000000a00 */
[----:B------:R-:W-:-:S04]  /*17d0*/  IMAD.MOV.U32 R36, RZ, RZ, 0x1680 ;  /* 0x00001680ff247424 */ /* 0x000fc800078e00ff */
[----:B------:R-:W-:-:S03]  /*17e0*/  IMAD R36, R37, R36, 0x1680 ;  /* 0x0000168025247424 */ /* 0x000fc600078e0224 */
[----:B------:R-:W3:Y:S01]  /*17f0*/  LDC R38, c[0x0][0x3c0] ;  /* 0x0000f000ff267b82 */ /* 0x000ee20000000800 */
[----:B--2---:R-:W-:Y:S02]  /*1800*/  ISETP.EQ.U32.AND P1, PT, R46, RZ, PT ;  /* 0x000000ff2e00720c */ /* 0x004fe40003f22070 */
[----:B---3--:R-:W-:-:S04]  /*1810*/  ISETP.GE.AND P0, PT, R36, R38, PT ;  /* 0x000000262400720c */ /* 0x008fc80003f06270 */
[----:B------:R-:W-:-:S04]  /*1820*/  ISETP.EQ.OR.EX P0, PT, R47, RZ, !P0, P1 ;  /* 0x000000ff2f00720c */ /* 0x000fc80004702710 */
[----:B------:R-:W-:-:S13]  /*1830*/  ISETP.GT.U32.OR P0, PT, R5, 0xff, P0 ;  /* 0x000000ff0500780c */ /* 0x000fda0000704470 */
[----:B------:R-:W-:Y:S05]  /*1840*/  @P0 BRA `(.L_x_226) ;  /* 0x0000000000240947 */ /* 0x000fea0003800000 */
[----:B------:R-:W2:Y:S01]  /*1850*/  LDS.64 R40, [R45+0xb400] ;  /* 0x00b400002d287984 */ /* 0x000ea20000000a00 */
[C---:B------:R-:W-:Y:S02]  /*1860*/  ISETP.GT.U32.AND P0, PT, R5.reuse, R39, PT ;  /* 0x000000270500720c */ /* 0x040fe40003f04070 */
[----:B0-----:R-:W-:Y:S02]  /*1870*/  SHF.R.S32.HI R43, RZ, 0x1f, R52 ;  /* 0x0000001fff2b7819 */ /* 0x001fe40000011434 */
[----:B------:R-:W-:Y:S02]  /*1880*/  SEL R53, RZ, 0x1680, !P0 ;  /* 0x00001680ff357807 */ /* 0x000fe40004000000 */
[----:B------:R-:W-:-:S04]  /*1890*/  LEA R4, P2, R5, R46, 0x3 ;  /* 0x0000002e05047211 */ /* 0x000fc800078418ff */
[----:B------:R-:W-:Y:S02]  /*18a0*/  LEA.HI.X R5, R5, R47, RZ, 0x3, P2 ;  /* 0x0000002f05057211 */ /* 0x000fe400010f1cff */
[----:B--2---:R-:W-:-:S04]  /*18b0*/  IADD3 R52, P0, P1, R40, R53, R52 ;  /* 0x0000003528347210 */ /* 0x004fc8000791e034 */
[----:B------:R-:W-:-:S05]  /*18c0*/  IADD3.X R53, PT, PT, R41, RZ, R43, P0, P1 ;  /* 0x000000ff29357210 */ /* 0x000fca00007e242b */
[----:B------:R2:W-:Y:S04]  /*18d0*/  STG.E.64 desc[UR8][R4.64], R52 ;  /* 0x0000003404007986 */ /* 0x0005e8000c101b08 */
.L_x_226:
[----:B------:R-:W-:Y:S05]  /*18e0*/  WARPSYNC.ALL ;  /* 0x0000000000007948 */ /* 0x000fea0003800000 */
[----:B------:R-:W3:Y:S08]  /*18f0*/  S2UR UR6, SR_CgaCtaId ;  /* 0x00000000000679c3 */ /* 0x000ef00000008800 */
[----:B------:R-:W-:Y:S01]  /*1900*/  BAR.SYNC.DEFER_BLOCKING 0x0 ;  /* 0x0000000000007b1d */ /* 0x000fe20000010000 */
[----:B------:R-:W-:-:S05]  /*1910*/  ISETP.GT.AND P0, PT, R36, R38, PT ;  /* 0x000000262400720c */ /* 0x000fca0003f04270 */
[----:B------:R-:W-:Y:S02]  /*1920*/  UMOV UR5, 0x400 ;  /* 0x0000040000057882 */ /* 0x000fe40000000000 */
[----:B---3--:R-:W-:-:S06]  /*1930*/  ULEA UR5, UR6, UR5, 0x18 ;  /* 0x0000000506057291 */ /* 0x008fcc000f8ec0ff */
[----:B--2---:R-:W-:-:S06]  /*1940*/  LEA R4, R39, UR5, 0x3 ;  /* 0x0000000527047c11 */ /* 0x004fcc000f8e18ff */
[----:B------:R-:W2:Y:S01]  /*1950*/  LDS.64 R4, [R4+0xb400] ;  /* 0x00b4000004047984 */ /* 0x000ea20000000a00 */
[----:B------:R-:W-:Y:S05]  /*1960*/  @P0 BRA `(.L_x_227) ;  /* 0x0000000000540947 */ /* 0x000fea0003800000 */
[----:B------:R-:W3:Y:S01]  /*1970*/  LDCU.64 UR4, c[0x0][0x3a0] ;  /* 0x00007400ff0477ac */ /* 0x000ee20008000a00 */
[----:B--2---:R-:W-:-:S05]  /*1980*/  IADD3 R36, P1, PT, R0, R4, RZ ;  /* 0x0000000400247210 */ /* 0x004fca0007f3e0ff */
[----:B------:R-:W-:Y:S01]  /*1990*/  IMAD.X R41, RZ, RZ, R5, P1 ;  /* 0x000000ffff297224 */ /* 0x000fe200008e0605 */
[----:B---3--:R-:W-:-:S04]  /*19a0*/  LEA R4, P1, R36, UR4, 0x3 ;  /* 0x0000000424047c11 */ /* 0x008fc8000f8218ff */
        /* <DEDUP_REMOVED lines=17> */
.L_x_227:
[----:B------:R-:W3:Y:S01]  /*1ac0*/  LDCU.64 UR4, c[0x0][0x3a0] ;  /* 0x00007400ff0477ac */ /* 0x000ee20008000a00 */
[----:B------:R-:W-:Y:S01]  /*1ad0*/  IMAD R39, R37, -0x1680, R38 ;  /* 0xffffe98025277824 */ /* 0x000fe200078e0226 */
[C---:B--2---:R-:W-:Y:S01]  /*1ae0*/  IADD3 R36, P1, PT, R0.reuse, R4, RZ ;  /* 0x0000000400247210 */ /* 0x044fe20007f3e0ff */
[C---:B------:R-:W-:Y:S02]  /*1af0*/  VIADD R4, R0.reuse, 0x20 ;  /* 0x0000002000047836 */ /* 0x040fe40000000000 */
[C---:B------:R-:W-:Y:S01]  /*1b00*/  VIADD R40, R0.reuse, 0x40 ;  /* 0x0000004000287836 */ /* 0x040fe20000000000 */
[-C--:B------:R-:W-:Y:S01]  /*1b10*/  ISETP.GE.AND P4, PT, R0, R39.reuse, PT ;  /* 0x000000270000720c */ /* 0x080fe20003f86270 */
[----:B------:R-:W-:Y:S01]  /*1b20*/  IMAD.X R41, RZ, RZ, R5, P1 ;  /* 0x000000ffff297224 */ /* 0x000fe200008e0605 */
[-C--:B------:R-:W-:Y:S01]  /*1b30*/  ISETP.GE.AND P3, PT, R4, R39.reuse, PT ;  /* 0x000000270400720c */ /* 0x080fe20003f66270 */
[----:B0-----:R-:W-:Y:S01]  /*1b40*/  VIADD R42, R0, 0x80 ;  /* 0x00000080002a7836 */ /* 0x001fe20000000000 */
[----:B------:R-:W-:Y:S01]  /*1b50*/  ISETP.GE.AND P2, PT, R40, R39, PT ;  /* 0x000000272800720c */ /* 0x000fe20003f46270 */
[----:B------:R-:W-:-:S02]  /*1b60*/  VIADD R40, R0, 0x60 ;  /* 0x0000006000287836 */ /* 0x000fc40000000000 */
[----:B------:R-:W-:Y:S01]  /*1b70*/  VIADD R44, R0, 0xa0 ;  /* 0x000000a0002c7836 */ /* 0x000fe20000000000 */
[-C--:B------:R-:W-:Y:S01]  /*1b80*/  ISETP.GE.AND P6, PT, R42, R39.reuse, PT ;  /* 0x000000272a00720c */ /* 0x080fe20003fc6270 */
[----:B------:R-:W-:Y:S01]  /*1b90*/  VIADD R42, R0, 0xe0 ;  /* 0x000000e0002a7836 */ /* 0x000fe20000000000 */
[----:B---3--:R-:W-:Y:S02]  /*1ba0*/  LEA R4, P1, R36, UR4, 0x3 ;  /* 0x0000000424047c11 */ /* 0x008fe4000f8218ff */
[-C--:B------:R-:W-:Y:S02]  /*1bb0*/  ISETP.GE.AND P5, PT, R44, R39.reuse, PT ;  /* 0x000000272c00720c */ /* 0x080fe40003fa6270 */
[----:B------:R-:W-:Y:S02]  /*1bc0*/  LEA.HI.X R5, R36, UR5, R41, 0x3, P1 ;  /* 0x0000000524057c11 */ /* 0x000fe400088f1c29 */
[----:B------:R-:W-:Y:S01]  /*1bd0*/  ISETP.GE.AND P1, PT, R40, R39, PT ;  /* 0x000000272800720c */ /* 0x000fe20003f26270 */
[----:B------:R-:W-:-:S02]  /*1be0*/  VIADD R40, R0, 0xc0 ;  /* 0x000000c000287836 */ /* 0x000fc40000000000 */
[----:B------:R0:W-:Y:S03]  /*1bf0*/  @!P4 STG.E.64 desc[UR8][R4.64], R34 ;  /* 0x000000220400c986 */ /* 0x0001e6000c101b08 */
[-C--:B------:R-:W-:Y:S01]  /*1c00*/  ISETP.GE.AND P4, PT, R40, R39.reuse, PT ;  /* 0x000000272800720c */ /* 0x080fe20003f86270 */
[----:B------:R-:W-:Y:S01]  /*1c10*/  VIADD R40, R0, 0x100 ;  /* 0x0000010000287836 */ /* 0x000fe20000000000 */
[----:B------:R2:W-:Y:S01]  /*1c20*/  @!P3 STG.E.64 desc[UR8][R4.64+0x100], R32 ;  /* 0x000100200400b986 */ /* 0x0005e2000c101b08 */
[----:B------:R-:W-:-:S03]  /*1c30*/  ISETP.GE.AND P3, PT, R42, R39, PT ;  /* 0x000000272a00720c */ /* 0x000fc60003f66270 */
[----:B------:R3:W-:Y:S01]  /*1c40*/  @!P2 STG.E.64 desc[UR8][R4.64+0x200], R30 ;  /* 0x0002001e0400a986 */ /* 0x0007e2000c101b08 */
[-C--:B------:R-:W-:Y:S01]  /*1c50*/  ISETP.GE.AND P2, PT, R40, R39.reuse, PT ;  /* 0x000000272800720c */ /* 0x080fe20003f46270 */
[C---:B------:R-:W-:Y:S02]  /*1c60*/  VIADD R40, R0.reuse, 0x120 ;  /* 0x0000012000287836 */ /* 0x040fe40000000000 */
[----:B------:R4:W-:Y:S01]  /*1c70*/  @!P1 STG.E.64 desc[UR8][R4.64+0x300], R28 ;  /* 0x0003001c04009986 */ /* 0x0009e2000c101b08 */
[----:B0-----:R-:W-:Y:S02]  /*1c80*/  VIADD R34, R0, 0x140 ;  /* 0x0000014000227836 */ /* 0x001fe40000000000 */
[-C--:B------:R-:W-:Y:S01]  /*1c90*/  ISETP.GE.AND P1, PT, R40, R39.reuse, PT ;  /* 0x000000272800720c */ /* 0x080fe20003f26270 */
[----:B------:R0:W-:Y:S01]  /*1ca0*/  @!P6 STG.E.64 desc[UR8][R4.64+0x400], R26 ;  /* 0x0004001a0400e986 */ /* 0x0001e2000c101b08 */
[----:B--2---:R-:W-:Y:S01]  /*1cb0*/  VIADD R32, R0, 0x160 ;  /* 0x0000016000207836 */ /* 0x004fe20000000000 */
[----:B------:R-:W-:-:S02]  /*1cc0*/  ISETP.GE.AND P6, PT, R34, R39, PT ;  /* 0x000000272200720c */ /* 0x000fc40003fc6270 */
[----:B------:R2:W-:Y:S01]  /*1cd0*/  @!P5 STG.E.64 desc[UR8][R4.64+0x500], R24 ;  /* 0x000500180400d986 */ /* 0x0005e2000c101b08 */
[----:B---3--:R-:W-:Y:S01]  /*1ce0*/  VIADD R30, R0, 0x180 ;  /* 0x00000180001e7836 */ /* 0x008fe20000000000 */
[-C--:B------:R-:W-:Y:S02]  /*1cf0*/  ISETP.GE.AND P5, PT, R32, R39.reuse, PT ;  /* 0x000000272000720c */ /* 0x080fe40003fa6270 */
[----:B------:R2:W-:Y:S01]  /*1d00*/  @!P4 STG.E.64 desc[UR8][R4.64+0x600], R22 ;  /* 0x000600160400c986 */ /* 0x0005e2000c101b08 */
[----:B----4-:R-:W-:Y:S01]  /*1d10*/  VIADD R28, R0, 0x1a0 ;  /* 0x000001a0001c7836 */ /* 0x010fe20000000000 */
[-C--:B------:R-:W-:Y:S02]  /*1d20*/  ISETP.GE.AND P4, PT, R30, R39.reuse, PT ;  /* 0x000000271e00720c */ /* 0x080fe40003f86270 */
[----:B------:R2:W-:Y:S01]  /*1d30*/  @!P3 STG.E.64 desc[UR8][R4.64+0x700], R20 ;  /* 0x000700140400b986 */ /* 0x0005e2000c101b08 */
[----:B0-----:R-:W-:Y:S01]  /*1d40*/  VIADD R26, R0, 0x1c0 ;  /* 0x000001c0001a7836 */ /* 0x001fe20000000000 */
[----:B------:R-:W-:-:S02]  /*1d50*/  ISETP.GE.AND P3, PT, R28, R39, PT ;  /* 0x000000271c00720c */ /* 0x000fc40003f66270 */
[----:B------:R2:W-:Y:S02]  /*1d60*/  @!P2 STG.E.64 desc[UR8][R4.64+0x800], R18 ;  /* 0x000800120400a986 */ /* 0x0005e4000c101b08 */
[----:B------:R-:W-:Y:S02]  /*1d70*/  ISETP.GE.AND P2, PT, R26, R39, PT ;  /* 0x000000271a00720c */ /* 0x000fe40003f46270 */
[----:B------:R2:W-:Y:S04]  /*1d80*/  @!P1 STG.E.64 desc[UR8][R4.64+0x900], R16 ;  /* 0x0009001004009986 */ /* 0x0005e8000c101b08 */
[----:B------:R2:W-:Y:S04]  /*1d90*/  @!P6 STG.E.64 desc[UR8][R4.64+0xa00], R14 ;  /* 0x000a000e0400e986 */ /* 0x0005e8000c101b08 */
[----:B------:R2:W-:Y:S04]  /*1da0*/  @!P5 STG.E.64 desc[UR8][R4.64+0xb00], R12 ;  /* 0x000b000c0400d986 */ /* 0x0005e8000c101b08 */
[----:B------:R2:W-:Y:S04]  /*1db0*/  @!P4 STG.E.64 desc[UR8][R4.64+0xc00], R10 ;  /* 0x000c000a0400c986 */ /* 0x0005e8000c101b08 */
[----:B------:R2:W-:Y:S04]  /*1dc0*/  @!P3 STG.E.64 desc[UR8][R4.64+0xd00], R8 ;  /* 0x000d00080400b986 */ /* 0x0005e8000c101b08 */
[----:B------:R2:W-:Y:S02]  /*1dd0*/  @!P2 STG.E.64 desc[UR8][R4.64+0xe00], R6 ;  /* 0x000e00060400a986 */ /* 0x0005e4000c101b08 */
.L_x_228:
[----:B------:R-:W-:Y:S05]  /*1de0*/  @P0 BRA `(.L_x_229) ;  /* 0x0000000000400947 */ /* 0x000fea0003800000 */
[----:B--23--:R2:W5:Y:S04]  /*1df0*/  LDG.E R5, desc[UR8][R2.64] ;  /* 0x0000000802057981 */ /* 0x00c568000c1e1900 */
[----:B------:R2:W5:Y:S04]  /*1e00*/  LDG.E R7, desc[UR8][R2.64+0x80] ;  /* 0x0000800802077981 */ /* 0x000568000c1e1900 */
        /* <DEDUP_REMOVED lines=12> */
[----:B------:R2:W5:Y:S01]  /*1ed0*/  LDG.E R33, desc[UR8][R2.64+0x700] ;  /* 0x0007000802217981 */ /* 0x000562000c1e1900 */
[----:B------:R-:W-:Y:S05]  /*1ee0*/  BRA `(.L_x_230) ;  /* 0x0000000000b47947 */ /* 0x000fea0003800000 */
.L_x_229:
[----:B---3--:R-:W-:Y:S02]  /*1ef0*/  IMAD R35, R37, -0x1680, R38 ;  /* 0xffffe98025237824 */ /* 0x008fe400078e0226 */
[C---:B--2---:R-:W-:Y:S02]  /*1f00*/  VIADD R4, R0.reuse, 0x20 ;  /* 0x0000002000047836 */ /* 0x044fe40000000000 */
        /* <DEDUP_REMOVED lines=12> */
[----:B------:R3:W5:Y:S01]  /*1fd0*/  @!P4 LDG.E R5, desc[UR8][R2.64] ;  /* 0x000000080205c981 */ /* 0x000762000c1e1900 */
[-C--:B------:R-:W-:Y:S01]  /*1fe0*/  ISETP.GE.AND P4, PT, R4, R35.reuse, PT ;  /* 0x000000230400720c */ /* 0x080fe20003f86270 */
[----:B------:R-:W-:Y:S02]  /*1ff0*/  VIADD R4, R0, 0x100 ;  /* 0x0000010000047836 */ /* 0x000fe40000000000 */
[----:B------:R3:W5:Y:S01]  /*2000*/  @!P3 LDG.E R7, desc[UR8][R2.64+0x80] ;  /* 0x000080080207b981 */ /* 0x000762000c1e1900 */
[----:B------:R-:W-:Y:S01]  /*2010*/  ISETP.GE.AND P3, PT, R6, R35, PT ;  /* 0x000000230600720c */ /* 0x000fe20003f66270 */
[----:B------:R-:W-:-:S02]  /*2020*/  VIADD R6, R0, 0x120 ;  /* 0x0000012000067836 */ /* 0x000fc40000000000 */
[----:B------:R3:W5:Y:S01]  /*2030*/  @!P2 LDG.E R9, desc[UR8][R2.64+0x100] ;  /* 0x000100080209a981 */ /* 0x000762000c1e1900 */
        /* <DEDUP_REMOVED lines=15> */
[----:B------:R-:W-:-:S03]  /*2130*/  ISETP.GE.AND P3, PT, R6, R35, PT ;  /* 0x000000230600720c */ /* 0x000fc60003f66270 */
[----:B------:R3:W5:Y:S01]  /*2140*/  @!P2 LDG.E R21, desc[UR8][R2.64+0x400] ;  /* 0x000400080215a981 */ /* 0x000762000c1e1900 */
[----:B------:R-:W-:-:S03]  /*2150*/  ISETP.GE.AND P2, PT, R4, R35, PT ;  /* 0x000000230400720c */ /* 0x000fc60003f46270 */
[----:B------:R3:W5:Y:S04]  /*2160*/  @!P1 LDG.E R23, desc[UR8][R2.64+0x480] ;  /* 0x0004800802179981 */ /* 0x000768000c1e1900 */
[----:B------:R3:W5:Y:S04]  /*2170*/  @!P6 LDG.E R25, desc[UR8][R2.64+0x500] ;  /* 0x000500080219e981 */ /* 0x000768000c1e1900 */
[----:B------:R3:W5:Y:S04]  /*2180*/  @!P5 LDG.E R27, desc[UR8][R2.64+0x580] ;  /* 0x00058008021bd981 */ /* 0x000768000c1e1900 */
[----:B------:R3:W5:Y:S04]  /*2190*/  @!P4 LDG.E R29, desc[UR8][R2.64+0x600] ;  /* 0x00060008021dc981 */ /* 0x000768000c1e1900 */
[----:B------:R3:W5:Y:S04]  /*21a0*/  @!P3 LDG.E R31, desc[UR8][R2.64+0x680] ;  /* 0x00068008021fb981 */ /* 0x000768000c1e1900 */
[----:B------:R3:W5:Y:S02]  /*21b0*/  @!P2 LDG.E R33, desc[UR8][R2.64+0x700] ;  /* 0x000700080221a981 */ /* 0x000764000c1e1900 */
.L_x_230:
[----:B------:R-:W-:Y:S05]  /*21c0*/  @P0 BRA `(.L_x_231) ;  /* 0x00000000004c0947 */ /* 0x000fea0003800000 */
[----:B------:R-:W2:Y:S02]  /*21d0*/  LDCU.64 UR4, c[0x0][0x3b0] ;  /* 0x00007600ff0477ac */ /* 0x000ea40008000a00 */
[----:B--23--:R-:W-:-:S04]  /*21e0*/  LEA R2, P0, R36, UR4, 0x2 ;  /* 0x0000000424027c11 */ /* 0x00cfc8000f8010ff */
[----:B------:R-:W-:-:S05]  /*21f0*/  LEA.HI.X R3, R36, UR5, R41, 0x2, P0 ;  /* 0x0000000524037c11 */ /* 0x000fca00080f1429 */
[----:B-----5:R-:W-:Y:S04]  /*2200*/  STG.E desc[UR8][R2.64], R5 ;  /* 0x0000000502007986 */ /* 0x020fe8000c101908 */
[----:B------:R-:W-:Y:S04]  /*2210*/  STG.E desc[UR8][R2.64+0x80], R7 ;  /* 0x0000800702007986 */ /* 0x000fe8000c101908 */
        /* <DEDUP_REMOVED lines=12> */
[----:B------:R-:W-:Y:S01]  /*22e0*/  STG.E desc[UR8][R2.64+0x700], R33 ;  /* 0x0007002102007986 */ /* 0x000fe2000c101908 */
[----:B------:R-:W-:Y:S05]  /*22f0*/  EXIT ;  /* 0x000000000000794d */ /* 0x000fea0003800000 */
.L_x_231:
[----:B------:R-:W4:Y:S01]  /*2300*/  LDCU.64 UR4, c[0x0][0x3b0] ;  /* 0x00007600ff0477ac */ /* 0x000f220008000a00 */
[----:B------:R-:W-:Y:S02]  /*2310*/  IMAD R37, R37, -0x1680, R38 ;  /* 0xffffe98025257824 */ /* 0x000fe400078e0226 */
[C---:B------:R-:W-:Y:S02]  /*2320*/  VIADD R4, R0.reuse, 0x40 ;  /* 0x0000004000047836 */ /* 0x040fe40000000000 */
[C---:B--23--:R-:W-:Y:S01]  /*2330*/  VIADD R2, R0.reuse, 0x20 ;  /* 0x0000002000027836 */ /* 0x04cfe20000000000 */
        /* <DEDUP_REMOVED lines=8> */
[----:B------:R-:W-:Y:S01]  /*23c0*/  ISETP.GE.AND P5, PT, R4, R37, PT ;  /* 0x000000250400720c */ /* 0x000fe20003fa6270 */
[----:B------:R-:W-:Y:S01]  /*23d0*/  VIADD R4, R0, 0xe0 ;  /* 0x000000e000047836 */ /* 0x000fe20000000000 */
[----:B----4-:R-:W-:-:S02]  /*23e0*/  LEA R2, P2, R36, UR4, 0x2 ;  /* 0x0000000424027c11 */ /* 0x010fc4000f8410ff */
[-C--:B------:R-:W-:Y:S01]  /*23f0*/  ISETP.GE.AND P3, PT, R6, R37.reuse, PT ;  /* 0x000000250600720c */ /* 0x080fe20003f66270 */
[----:B------:R-:W-:Y:S01]  /*2400*/  VIADD R6, R0, 0x100 ;  /* 0x0000010000067836 */ /* 0x000fe20000000000 */
[----:B------:R-:W-:Y:S02]  /*2410*/  LEA.HI.X R3, R36, UR5, R41, 0x2, P2 ;  /* 0x0000000524037c11 */ /* 0x000fe400090f1429 */
[----:B------:R-:W-:-:S03]  /*2420*/  ISETP.GE.AND P2, PT, R8, R37, PT ;  /* 0x000000250800720c */ /* 0x000fc60003f46270 */
[----:B-----5:R2:W-:Y:S01]  /*2430*/  @!P1 STG.E desc[UR8][R2.64], R5 ;  /* 0x0000000502009986 */ /* 0x0205e2000c101908 */
[-C--:B------:R-:W-:Y:S01]  /*2440*/  ISETP.GE.AND P1, PT, R4, R37.reuse, PT ;  /* 0x000000250400720c */ /* 0x080fe20003f26270 */
[----:B------:R-:W-:Y:S02]  /*2450*/  VIADD R4, R0, 0x120 ;  /* 0x0000012000047836 */ /* 0x000fe40000000000 */
[----:B------:R2:W-:Y:S01]  /*2460*/  @!P0 STG.E desc[UR8][R2.64+0x80], R7 ;  /* 0x0000800702008986 */ /* 0x0005e2000c101908 */
[-C--:B------:R-:W-:Y:S01]  /*2470*/  ISETP.GE.AND P0, PT, R6, R37.reuse, PT ;  /* 0x000000250600720c */ /* 0x080fe20003f06270 */
[----:B------:R-:W-:Y:S02]  /*2480*/  VIADD R6, R0, 0x140 ;  /* 0x0000014000067836 */ /* 0x000fe40000000000 */
[----:B------:R2:W-:Y:S01]  /*2490*/  @!P4 STG.E desc[UR8][R2.64+0x100], R9 ;  /* 0x000100090200c986 */ /* 0x0005e2000c101908 */
[----:B------:R-:W-:Y:S01]  /*24a0*/  ISETP.GE.AND P4, PT, R4, R37, PT ;  /* 0x000000250400720c */ /* 0x000fe20003f86270 */
[----:B------:R-:W-:-:S02]  /*24b0*/  VIADD R4, R0, 0x160 ;  /* 0x0000016000047836 */ /* 0x000fc40000000000 */
[----:B------:R2:W-:Y:S01]  /*24c0*/  @!P6 STG.E desc[UR8][R2.64+0x180], R11 ;  /* 0x0001800b0200e986 */ /* 0x0005e2000c101908 */
[-C--:B------:R-:W-:Y:S01]  /*24d0*/  ISETP.GE.AND P6, PT, R6, R37.reuse, PT ;  /* 0x000000250600720c */ /* 0x080fe20003fc6270 */
[----:B------:R-:W-:Y:S02]  /*24e0*/  VIADD R6, R0, 0x180 ;  /* 0x0000018000067836 */ /* 0x000fe40000000000 */
[----:B------:R2:W-:Y:S01]  /*24f0*/  @!P5 STG.E desc[UR8][R2.64+0x200], R13 ;  /* 0x0002000d0200d986 */ /* 0x0005e2000c101908 */
[-C--:B------:R-:W-:Y:S01]  /*2500*/  ISETP.GE.AND P5, PT, R4, R37.reuse, PT ;  /* 0x000000250400720c */ /* 0x080fe20003fa6270 */
[C---:B------:R-:W-:Y:S02]  /*2510*/  VIADD R4, R0.reuse, 0x1a0 ;  /* 0x000001a000047836 */ /* 0x040fe40000000000 */
[----:B------:R-:W-:Y:S01]  /*2520*/  VIADD R0, R0, 0x1c0 ;  /* 0x000001c000007836 */ /* 0x000fe20000000000 */
[----:B------:R2:W-:Y:S01]  /*2530*/  @!P3 STG.E desc[UR8][R2.64+0x280], R15 ;  /* 0x0002800f0200b986 */ /* 0x0005e2000c101908 */
[----:B------:R-:W-:-:S03]  /*2540*/  ISETP.GE.AND P3, PT, R6, R37, PT ;  /* 0x000000250600720c */ /* 0x000fc60003f66270 */
[----:B------:R2:W-:Y:S01]  /*2550*/  @!P2 STG.E desc[UR8][R2.64+0x300], R17 ;  /* 0x000300110200a986 */ /* 0x0005e2000c101908 */
[----:B------:R-:W-:-:S03]  /*2560*/  ISETP.GE.AND P2, PT, R4, R37, PT ;  /* 0x000000250400720c */ /* 0x000fc60003f46270 */
[----:B------:R2:W-:Y:S01]  /*2570*/  @!P1 STG.E desc[UR8][R2.64+0x380], R19 ;  /* 0x0003801302009986 */ /* 0x0005e2000c101908 */
[----:B------:R-:W-:-:S03]  /*2580*/  ISETP.GE.AND P1, PT, R0, R37, PT ;  /* 0x000000250000720c */ /* 0x000fc60003f26270 */
[----:B------:R2:W-:Y:S04]  /*2590*/  @!P0 STG.E desc[UR8][R2.64+0x400], R21 ;  /* 0x0004001502008986 */ /* 0x0005e8000c101908 */
[----:B------:R2:W-:Y:S04]  /*25a0*/  @!P4 STG.E desc[UR8][R2.64+0x480], R23 ;  /* 0x000480170200c986 */ /* 0x0005e8000c101908 */
[----:B------:R2:W-:Y:S04]  /*25b0*/  @!P6 STG.E desc[UR8][R2.64+0x500], R25 ;  /* 0x000500190200e986 */ /* 0x0005e8000c101908 */
[----:B------:R2:W-:Y:S04]  /*25c0*/  @!P5 STG.E desc[UR8][R2.64+0x580], R27 ;  /* 0x0005801b0200d986 */ /* 0x0005e8000c101908 */
[----:B------:R2:W-:Y:S04]  /*25d0*/  @!P3 STG.E desc[UR8][R2.64+0x600], R29 ;  /* 0x0006001d0200b986 */ /* 0x0005e8000c101908 */
[----:B------:R2:W-:Y:S01]  /*25e0*/  @!P2 STG.E desc[UR8][R2.64+0x680], R31 ;  /* 0x0006801f0200a986 */ /* 0x0005e2000c101908 */
[----:B------:R-:W-:Y:S05]  /*25f0*/  @P1 EXIT ;  /* 0x000000000000194d */ /* 0x000fea0003800000 */
[----:B------:R-:W-:Y:S01]  /*2600*/  STG.E desc[UR8][R2.64+0x700], R33 ;  /* 0x0007002102007986 */ /* 0x000fe2000c101908 */
[----:B------:R-:W-:Y:S05]  /*2610*/  EXIT ;  /* 0x000000000000794d */ /* 0x000fea0003800000 */
.L_x_217:
        /* <DEDUP_REMOVED lines=8> */
[C-C-:B0-----:R-:W-:Y:S01]  /*26a0*/  IMAD R55, R5.reuse, 0x34, R53.reuse ;  /* 0x0000003405377824 */ /* 0x141fe200078e0235 */
[----:B------:R-:W-:Y:S01]  /*26b0*/  UMOV UR5, 0xffffffff ;  /* 0xffffffff00057882 */ /* 0x000fe20000000000 */
[C-C-:B------:R-:W-:Y:S02]  /*26c0*/  IMAD R73, R5.reuse, 0x34, R53.reuse ;  /* 0x0000003405497824 */ /* 0x140fe400078e0235 */
[----:B------:R-:W-:Y:S01]  /*26d0*/  IMAD R82, R5, 0x34, R53 ;  /* 0x0000003405527824 */ /* 0x000fe200078e0235 */
[----:B------:R-:W-:Y:S04]  /*26e0*/  LDS R65, [R55+0x3410] ;  /* 0x0034100037417984 */ /* 0x000fe80000000800 */
[----:B------:R-:W-:Y:S04]  /*26f0*/  LDS R66, [R55+0x3414] ;  /* 0x0034140037427984 */ /* 0x000fe80000000800 */
[----:B------:R-:W0:Y:S04]  /*2700*/  LDS R67, [R55+0x3418] ;  /* 0x0034180037437984 */ /* 0x000e280000000800 */
[----:B------:R-:W-:Y:S04]  /*2710*/  LDS R68, [R55+0x341c] ;  /* 0x00341c0037447984 */ /* 0x000fe80000000800 */
[----:B------:R-:W1:Y:S04]  /*2720*/  LDS R69, [R55+0x3420] ;  /* 0x0034200037457984 */ /* 0x000e680000000800 */
[----:B------:R-:W-:Y:S04]  /*2730*/  LDS R70, [R55+0x3424] ;  /* 0x0034240037467984 */ /* 0x000fe80000000800 */
[----:B------:R-:W2:Y:S04]  /*2740*/  LDS R71, [R55+0x3428] ;  /* 0x0034280037477984 */ /* 0x000ea80000000800 */
[----:B------:R-:W-:Y:S04]  /*2750*/  LDS R72, [R55+0x342c] ;  /* 0x00342c0037487984 */ /* 0x000fe80000000800 */
[----:B------:R-:W4:Y:S04]  /*2760*/  LDS R73, [R73+0x3430] ;  /* 0x0034300049497984 */ /* 0x000f280000000800 */
[----:B------:R-:W-:Y:S04]  /*2770*/  LDS R74, [R82+0x3434] ;  /* 0x00343400524a7984 */ /* 0x000fe80000000800 */
[----:B------:R-:W5:Y:S04]  /*2780*/  LDS R75, [R82+0x3438] ;  /* 0x00343800524b7984 */ /* 0x000f680000000800 */
[----:B------:R-:W3:Y:S01]  /*2790*/  LDS R76, [R82+0x343c] ;  /* 0x00343c00524c7984 */ /* 0x000ee20000000800 */
[----:B0-----:R-:W-:-:S04]  /*27a0*/  IADD3 R77, PT, PT, R67, R66, R65 ;  /* 0x00000042434d7210 */ /* 0x001fc80007ffe041 */
[----:B-1----:R-:W-:-:S04]  /*27b0*/  IADD3 R77, PT, PT, R69, R77, R68 ;  /* 0x0000004d454d7210 */ /* 0x002fc80007ffe044 */
[----:B--2---:R-:W-:-:S04]  /*27c0*/  IADD3 R77, PT, PT, R71, R77, R70 ;  /* 0x0000004d474d7210 */ /* 0x004fc80007ffe046 */
[----:B----4-:R-:W-:-:S04]  /*27d0*/  IADD3 R77, PT, PT, R73, R77, R72 ;  /* 0x0000004d494d7210 */ /* 0x010fc80007ffe048 */
[----:B-----5:R-:W-:-:S05]  /*27e0*/  IADD3 R77, PT, PT, R75, R77, R74 ;  /* 0x0000004d4b4d7210 */ /* 0x020fca0007ffe04a */
[----:B---3--:R-:W-:Y:S01]  /*27f0*/  IMAD.IADD R76, R76, 0x1, R77 ;  /* 0x000000014c4c7824 */ /* 0x008fe200078e024d */
        /* <DEDUP_REMOVED lines=10> */
.L_x_342:
        /* <DEDUP_REMOVED lines=25> */
.L_x_232:
[----:B------:R-:W-:Y:S05]  /*2a30*/  WARPSYNC.ALL ;  /* 0x0000000000007948 */ /* 0x000fea0003800000 */
[----:B------:R-:W-:Y:S01]  /*2a40*/  BAR.SYNC.DEFER_BLOCKING 0x0 ;  /* 0x0000000000007b1d */ /* 0x000fe20000010000 */
[----:B-1----:R-:W-:Y:S01]  /*2a50*/  IMAD.MOV.U32 R66, RZ, RZ, RZ ;  /* 0x000000ffff427224 */ /* 0x002fe200078e00ff */
[----:B------:R-:W-:Y:S01]  /*2a60*/  ISETP.NE.AND P0, PT, R81, RZ, PT ;  /* 0x000000ff5100720c */ /* 0x000fe20003f05270 */
[----:B------:R-:W-:-:S03]  /*2a70*/  IMAD.MOV.U32 R67, RZ, RZ, R5 ;  /* 0x000000ffff437224 */ /* 0x000fc600078e0005 */
[----:B------:R-:W-:Y:S01]  /*2a80*/  BSSY.RECONVERGENT B0, `(.L_x_234) ;  /* 0x000002a000007945 */ /* 0x000fe20003800200 */
[----:B------:R-:W-:-:S04]  /*2a90*/  IMAD.HI.U32 R66, R5, 0x15555556, R66 ;  /* 0x1555555605427827 */ /* 0x000fc800078e0042 */
[----:B0-----:R-:W-:-:S06]  /*2aa0*/  IMAD R55, R66, 0x4, R53 ;  /* 0x0000000442377824 */ /* 0x001fcc00078e0235 */
[----:B------:R-:W0:Y:S01]  /*2ab0*/  LDS R55, [R55+0x3410] ;  /* 0x0034100037377984 */ /* 0x000e220000000800 */
[----:B------:R-:W-:Y:S05]  /*2ac0*/  @P0 BRA `(.L_x_235) ;  /* 0x0000000000940947 */ /* 0x000fea0003800000 */
[----:B------:R-:W-:-:S05]  /*2ad0*/  IMAD R65, R5, 0x4, R53 ;  /* 0x0000000405417824 */ /* 0x000fca00078e0235 */
[----:B------:R-:W0:Y:S04]  /*2ae0*/  LDS R66, [R65] ;  /* 0x0000000041427984 */ /* 0x000e280000000800 */
[----:B------:R-:W1:Y:S04]  /*2af0*/  LDS R68, [R65+0x400] ;  /* 0x0004000041447984 */ /* 0x000e680000000800 */
[----:B------:R-:W2:Y:S04]  /*2b00*/  LDS R70, [R65+0x800] ;  /* 0x0008000041467984 */ /* 0x000ea80000000800 */
[----:B------:R-:W4:Y:S04]  /*2b10*/  LDS R72, [R65+0xc00] ;  /* 0x000c000041487984 */ /* 0x000f280000000800 */
[----:B------:R-:W5:Y:S04]  /*2b20*/  LDS R74, [R65+0x1000] ;  /* 0x00100000414a7984 */ /* 0x000f680000000800 */
[----:B------:R-:W3:Y:S04]  /*2b30*/  LDS R76, [R65+0x1400] ;  /* 0x00140000414c7984 */ /* 0x000ee80000000800 */
[----:B------:R-:W3:Y:S04]  /*2b40*/  LDS R78, [R65+0x1800] ;  /* 0x00180000414e7984 */ /* 0x000ee80000000800 */
[----:B------:R-:W3:Y:S04]  /*2b50*/  LDS R80, [R65+0x1c00] ;  /* 0x001c000041507984 */ /* 0x000ee80000000800 */
[----:B------:R-:W3:Y:S04]  /*2b60*/  LDS R82, [R65+0x2000] ;  /* 0x0020000041527984 */ /* 0x000ee80000000800 */
[----:B------:R-:W3:Y:S04]  /*2b70*/  LDS R84, [R65+0x2400] ;  /* 0x0024000041547984 */ /* 0x000ee80000000800 */
[----:B------:R-:W3:Y:S01]  /*2b80*/  LDS R86, [R65+0x2800] ;  /* 0x0028000041567984 */ /* 0x000ee20000000800 */
[----:B0-----:R-:W-:-:S03]  /*2b90*/  IMAD.IADD R66, R55, 0x1, R66 ;  /* 0x0000000137427824 */ /* 0x001fc600078e0242 */
[----:B------:R-:W0:Y:S01]  /*2ba0*/  LDS R88, [R65+0x2c00] ;  /* 0x002c000041587984 */ /* 0x000e220000000800 */
[C---:B-1----:R-:W-:Y:S02]  /*2bb0*/  IMAD.IADD R68, R55.reuse, 0x1, R68 ;  /* 0x0000000137447824 */ /* 0x042fe400078e0244 */
[C---:B--2---:R-:W-:Y:S01]  /*2bc0*/  IMAD.IADD R70, R55.reuse, 0x1, R70 ;  /* 0x0000000137467824 */ /* 0x044fe200078e0246 */
[----:B------:R1:W-:Y:S01]  /*2bd0*/  STS [R65], R66 ;  /* 0x0000004241007388 */ /* 0x0003e20000000800 */
[----:B----4-:R-:W-:-:S03]  /*2be0*/  IMAD.IADD R72, R55, 0x1, R72 ;  /* 0x0000000137487824 */ /* 0x010fc600078e0248 */
[----:B------:R1:W-:Y:S01]  /*2bf0*/  STS [R65+0x400], R68 ;  /* 0x0004004441007388 */ /* 0x0003e20000000800 */
[----:B-----5:R-:W-:-:S03]  /*2c00*/  IMAD.IADD R74, R55, 0x1, R74 ;  /* 0x00000001374a7824 */ /* 0x020fc600078e024a */
[----:B------:R1:W-:Y:S01]  /*2c10*/  STS [R65+0x800], R70 ;  /* 0x0008004641007388 */ /* 0x0003e20000000800 */
[----:B---3--:R-:W-:-:S03]  /*2c20*/  IMAD.IADD R76, R55, 0x1, R76 ;  /* 0x00000001374c7824 */ /* 0x008fc600078e024c */
        /* <DEDUP_REMOVED lines=11> */
[----:B0-----:R-:W-:-:S03]  /*2ce0*/  IMAD.IADD R88, R55, 0x1, R88 ;  /* 0x0000000137587824 */ /* 0x001fc600078e0258 */
[----:B------:R1:W-:Y:S04]  /*2cf0*/  STS [R65+0x2400], R84 ;  /* 0x0024005441007388 */ /* 0x0003e80000000800 */
[----:B------:R1:W-:Y:S04]  /*2d00*/  STS [R65+0x2800], R86 ;  /* 0x0028005641007388 */ /* 0x0003e80000000800 */
[----:B------:R1:W-:Y:S02]  /*2d10*/  STS [R65+0x2c00], R88 ;  /* 0x002c005841007388 */ /* 0x0003e40000000800 */
.L_x_235:
[----:B------:R-:W-:Y:S05]  /*2d20*/  BSYNC.RECONVERGENT B0 ;  /* 0x0000000000007941 */ /* 0x000fea0003800200 */
.L_x_234:
[----:B------:R-:W-:Y:S01]  /*2d30*/  BAR.SYNC.DEFER_BLOCKING 0x0 ;  /* 0x0000000000007b1d */ /* 0x000fe20000010000 */
[----:B------:R-:W-:-:S05]  /*2d40*/  R2P PR, R39, 0x7f ;  /* 0x0000007f27007804 */ /* 0x000fca0000000000 */
[----:B------:R-:W-:Y:S08]  /*2d50*/  BSSY.RECONVERGENT B0, `(.L_x_236) ;  /* 0x0000026000007945 */ /* 0x000ff00003800200 */
[----:B-1----:R-:W-:Y:S02]  /*2d60*/  VOTE.ANY R65, PT, P0 ;  /* 0x0000000000417806 */ /* 0x002fe400000e0100 */
        /* <DEDUP_REMOVED lines=8> */
[----:B------:R-:W-:Y:S02]  /*2df0*/  LOP3.LUT R65, R68, R65, RZ, 0xc0, !PT ;  /* 0x0000004144417212 */ /* 0x000fe400078ec0ff */
[----:B------:R-:W-:Y:S02]  /*2e00*/  VOTE.ANY R66, PT, P4 ;  /* 0x0000000000427806 */ /* 0x000fe400020e0100 */
[----:B------:R-:W-:Y:S02]  /*2e10*/  LOP3.LUT R65, R70, R65, RZ, 0xc0, !PT ;  /* 0x0000004146417212 */ /* 0x000fe400078ec0ff */
[----:B------:R-:W-:Y:S02]  /*2e20*/  @!P4 LOP3.LUT R66, RZ, R66, RZ, 0x33, !PT ;  /* 0x00000042ff42c212 */ /* 0x000fe400078e33ff */
[----:B------:R-:W-:-:S02]  /*2e30*/  VOTE.ANY R67, PT, P5 ;  /* 0x0000000000437806 */ /* 0x000fc400028e0100 */
[----:B------:R-:W-:Y:S02]  /*2e40*/  LOP3.LUT R66, R66, R65, RZ, 0xc0, !PT ;  /* 0x0000004142427212 */ /* 0x000fe400078ec0ff */
[----:B------:R-:W-:Y:S01]  /*2e50*/  LOP3.LUT P0, RZ, R39, 0x80, RZ, 0xc0, !PT ;  /* 0x0000008027ff7812 */ /* 0x000fe2000780c0ff */
[----:B------:R-:W1:Y:S01]  /*2e60*/  S2R R65, SR_LANEID ;  /* 0x0000000000417919 */ /* 0x000e620000000000 */
[----:B------:R-:W-:Y:S02]  /*2e70*/  @!P5 LOP3.LUT R67, RZ, R67, RZ, 0x33, !PT ;  /* 0x00000043ff43d212 */ /* 0x000fe400078e33ff */
[----:B------:R-:W-:Y:S02]  /*2e80*/  VOTE.ANY R68, PT, P6 ;  /* 0x0000000000447806 */ /* 0x000fe400030e0100 */
[----:B------:R-:W-:Y:S02]  /*2e90*/  LOP3.LUT R67, R67, R66, RZ, 0xc0, !PT ;  /* 0x0000004243437212 */ /* 0x000fe400078ec0ff */
[----:B------:R-:W2:Y:S01]  /*2ea0*/  S2R R66, SR_LEMASK ;  /* 0x0000000000427919 */ /* 0x000ea20000003a00 */
[----:B------:R-:W-:-:S04]  /*2eb0*/  @!P6 LOP3.LUT R68, RZ, R68, RZ, 0x33, !PT ;  /* 0x00000044ff44e212 */ /* 0x000fc800078e33ff */
[----:B------:R-:W-:Y:S02]  /*2ec0*/  VOTE.ANY R70, PT, P0 ;  /* 0x0000000000467806 */ /* 0x000fe400000e0100 */
[----:B------:R-:W-:Y:S02]  /*2ed0*/  LOP3.LUT R67, R68, R67, RZ, 0xc0, !PT ;  /* 0x0000004344437212 */ /* 0x000fe400078ec0ff */
[----:B------:R-:W-:-:S04]  /*2ee0*/  @!P0 LOP3.LUT R70, RZ, R70, RZ, 0x33, !PT ;  /* 0x00000046ff468212 */ /* 0x000fc800078e33ff */
[----:B------:R-:W-:Y:S01]  /*2ef0*/  LOP3.LUT R69, R70, R67, RZ, 0xc0, !PT ;  /* 0x0000004346457212 */ /* 0x000fe200078ec0ff */
[----:B------:R-:W-:-:S03]  /*2f00*/  IMAD.SHL.U32 R67, R5, 0x20, RZ ;  /* 0x0000002005437824 */ /* 0x000fc600078e00ff */
[----:B------:R-:W1:Y:S02]  /*2f10*/  FLO.U32 R71, R69 ;  /* 0x0000004500477300 */ /* 0x000e6400000e0000 */
[----:B------:R-:W-:-:S05]  /*2f20*/  LOP3.LUT R68, R67, 0x7c00, RZ, 0xc0, !PT ;  /* 0x00007c0043447812 */ /* 0x000fca00078ec0ff */
[----:B------:R-:W-:Y:S02]  /*2f30*/  IMAD.IADD R72, R53, 0x1, R68 ;  /* 0x0000000135487824 */ /* 0x000fe400078e0244 */
[----:B------:R-:W-:Y:S01]  /*2f40*/  IMAD.MOV.U32 R68, RZ, RZ, RZ ;  /* 0x000000ffff447224 */ /* 0x000fe200078e00ff */
[----:B--2---:R-:W-:Y:S02]  /*2f50*/  LOP3.LUT R67, R66, R69, RZ, 0xc0, !PT ;  /* 0x0000004542437212 */ /* 0x004fe400078ec0ff */
[----:B-1----:R-:W-:-:S04]  /*2f60*/  ISETP.NE.AND P0, PT, R65, R71, PT ;  /* 0x000000474100720c */ /* 0x002fc80003f05270 */
[----:B------:R-:W1:Y:S09]  /*2f70*/  POPC R67, R67 ;  /* 0x0000004300437309 */ /* 0x000e720000000000 */
[----:B------:R-:W-:Y:S05]  /*2f80*/  @P0 BRA `(.L_x_237) ;  /* 0x0000000000080947 */ /* 0x000fea0003800000 */
[----:B------:R-:W-:-:S06]  /*2f90*/  IMAD R68, R39, 0x4, R72 ;  /* 0x0000000427447824 */ /* 0x000fcc00078e0248 */
[----:B-1----:R2:W4:Y:S02]  /*2fa0*/  ATOMS.ADD R68, [R68], R67 ;  /* 0x000000434444738c */ /* 0x0025240000000000 */
.L_x_237:
[----:B------:R-:W-:Y:S05]  /*2fb0*/  BSYNC.RECONVERGENT B0 ;  /* 0x0000000000007941 */ /* 0x000fea0003800200 */
.L_x_236:
[----:B------:R-:W5:Y:S01]  /*2fc0*/  LDCU UR5, c[0x0][0x3c4] ;  /* 0x00007880ff0577ac */ /* 0x000f620008000800 */
[----:B----4-:R4:W0:Y:S01]  /*2fd0*/  SHFL.IDX PT, R68, R68, R71, 0x1f ;  /* 0x00001f4744447589 */ /* 0x01082200000e0000 */
[----:B------:R-:W-:Y:S01]  /*2fe0*/  BSSY.RECONVERGENT B0, `(.L_x_238) ;  /* 0x0000024000007945 */ /* 0x000fe20003800200 */
[----:B-----5:R-:W-:-:S04]  /*2ff0*/  SHF.R.U64 R39, R32, UR5, R33 ;  /* 0x0000000520277c19 */ /* 0x020fc80008001221 */
[----:B------:R-:W-:-:S04]  /*3000*/  LOP3.LUT R73, R39, UR4, RZ, 0x30, !PT ;  /* 0x0000000427497c12 */ /* 0x000fc8000f8e30ff */
[----:B------:R-:W-:-:S13]  /*3010*/  R2P PR, R73, 0x7f ;  /* 0x0000007f49007804 */ /* 0x000fda0000000000 */
[----:B------:R-:W-:Y:S02]  /*3020*/  VOTE.ANY R39, PT, P0 ;  /* 0x0000000000277806 */ /* 0x000fe400000e0100 */
        /* <DEDUP_REMOVED lines=24> */
[----:B------:R-:W5:Y:S01]  /*31b0*/  FLO.U32 R74, R69 ;  /* 0x00000045004a7300 */ /* 0x000f6200000e0000 */
[----:B------:R-:W-:-:S07]  /*31c0*/  LOP3.LUT R39, R66, R69, RZ, 0xc0, !PT ;  /* 0x0000004542277212 */ /* 0x000fce00078ec0ff */
[----:B------:R-:W0:Y:S01]  /*31d0*/  POPC R39, R39 ;  /* 0x0000002700277309 */ /* 0x000e220000000000 */
[----:B-----5:R-:W-:-:S13]  /*31e0*/  ISETP.NE.AND P0, PT, R65, R74, PT ;  /* 0x0000004a4100720c */ /* 0x020fda0003f05270 */
[----:B0---4-:R-:W-:Y:S05]  /*31f0*/  @P0 BRA `(.L_x_239) ;  /* 0x0000000000080947 */ /* 0x011fea0003800000 */
[----:B------:R-:W-:-:S06]  /*3200*/  IMAD R70, R73, 0x4, R72 ;  /* 0x0000000449467824 */ /* 0x000fcc00078e0248 */
[----:B------:R0:W4:Y:S02]  /*3210*/  ATOMS.ADD R70, [R70], R39 ;  /* 0x000000274646738c */ /* 0x0001240000000000 */
.L_x_239:
[----:B------:R-:W-:Y:S05]  /*3220*/  BSYNC.RECONVERGENT B0 ;  /* 0x0000000000007941 */ /* 0x000fea0003800200 */
.L_x_238:
[----:B------:R-:W-:Y:S01]  /*3230*/  SHF.R.U64 R69, R30, UR5, R31 ;  /* 0x000000051e457c19 */ /* 0x000fe2000800121f */
[----:B----4-:R4:W0:Y:S01]  /*3240*/  SHFL.IDX PT, R70, R70, R74, 0x1f ;  /* 0x00001f4a46467589 */ /* 0x01082200000e0000 */
[----:B------:R-:W-:Y:S01]  /*3250*/  BSSY.RECONVERGENT B0, `(.L_x_240) ;  /* 0x0000024000007945 */ /* 0x000fe20003800200 */
[----:B------:R-:W-:Y:S01]  /*3260*/  IMAD.MOV.U32 R73, RZ, RZ, RZ ;  /* 0x000000ffff497224 */ /* 0x000fe200078e00ff */
        /* <DEDUP_REMOVED lines=26> */
[----:B------:R-:W-:Y:S02]  /*3410*/  SHF.R.U64 R72, R28, UR5, R29 ;  /* 0x000000051c487c19 */ /* 0x000fe4000800121d */
[----:B------:R-:W5:Y:S01]  /*3420*/  FLO.U32 R76, R71 ;  /* 0x00000047004c7300 */ /* 0x000f6200000e0000 */
[----:B------:R-:W-:Y:S02]  /*3430*/  LOP3.LUT R69, R66, R71, RZ, 0xc0, !PT ;  /* 0x0000004742457212 */ /* 0x000fe400078ec0ff */
[----:B------:R-:W-:-:S05]  /*3440*/  LOP3.LUT R72, R72, UR4, RZ, 0x30, !PT ;  /* 0x0000000448487c12 */ /* 0x000fca000f8e30ff */
[----:B------:R-:W0:Y:S01]  /*3450*/  POPC R69, R69 ;  /* 0x0000004500457309 */ /* 0x000e220000000000 */
[----:B-----5:R-:W-:-:S13]  /*3460*/  ISETP.NE.AND P0, PT, R65, R76, PT ;  /* 0x0000004c4100720c */ /* 0x020fda0003f05270 */
[----:B0---4-:R-:W-:Y:S05]  /*3470*/  @P0 BRA `(.L_x_241) ;  /* 0x0000000000040947 */ /* 0x011fea0003800000 */
[----:B------:R0:W4:Y:S02]  /*3480*/  ATOMS.ADD R73, [R64], R69 ;  /* 0x000000454049738c */ /* 0x0001240000000000 */
.L_x_241:
[----:B------:R-:W-:Y:S05]  /*3490*/  BSYNC.RECONVERGENT B0 ;  /* 0x0000000000007941 */ /* 0x000fea0003800200 */
.L_x_240:
[----:B------:R-:W-:Y:S01]  /*34a0*/  R2P PR, R72, 0x7f ;  /* 0x0000007f48007804 */ /* 0x000fe20000000000 */
[----:B------:R-:W-:Y:S01]  /*34b0*/  BSSY.RECONVERGENT B0, `(.L_x_242) ;  /* 0x0000021000007945 */ /* 0x000fe20003800200 */
[----:B------:R-:W-:-:S11]  /*34c0*/  IMAD.MOV.U32 R74, RZ, RZ, RZ ;  /* 0x000000ffff4a7224 */ /* 0x000fd600078e00ff */
[----:B0--3--:R-:W-:Y:S02]  /*34d0*/  VOTE.ANY R64, PT, P0 ;  /* 0x0000000000407806 */ /* 0x009fe400000e0100 */
        /* <DEDUP_REMOVED lines=23> */
[----:B----4-:R0:W3:Y:S02]  /*3650*/  SHFL.IDX PT, R64, R73, R76, 0x1f ;  /* 0x00001f4c49407589 */ /* 0x0100e400000e0000 */
[----:B------:R-:W4:Y:S01]  /*3660*/  FLO.U32 R75, R71 ;  /* 0x00000047004b7300 */ /* 0x000f2200000e0000 */
[----:B------:R-:W-:-:S07]  /*3670*/  LOP3.LUT R72, R66, R71, RZ, 0xc0, !PT ;  /* 0x0000004742487212 */ /* 0x000fce00078ec0ff */
[----:B------:R-:W0:Y:S01]  /*3680*/  POPC R72, R72 ;  /* 0x0000004800487309 */ /* 0x000e220000000000 */
[----:B----4-:R-:W-:-:S13]  /*3690*/  ISETP.NE.AND P0, PT, R65, R75, PT ;  /* 0x0000004b4100720c */ /* 0x010fda0003f05270 */
[----:B0--3--:R-:W-:Y:S05]  /*36a0*/  @P0 BRA `(.L_x_243) ;  /* 0x0000000000040947 */ /* 0x009fea0003800000 */
[----:B------:R0:W3:Y:S02]  /*36b0*/  ATOMS.ADD R74, [R63], R72 ;  /* 0x000000483f4a738c */ /* 0x0000e40000000000 */
.L_x_243:
[----:B------:R-:W-:Y:S05]  /*36c0*/  BSYNC.RECONVERGENT B0 ;  /* 0x0000000000007941 */ /* 0x000fea0003800200 */
.L_x_242:
[----:B------:R-:W-:Y:S01]  /*36d0*/  R2P PR, R61, 0x7f ;  /* 0x0000007f3d007804 */ /* 0x000fe20000000000 */
[----:B------:R-:W-:Y:S01]  /*36e0*/  BSSY.RECONVERGENT B0, `(.L_x_244) ;  /* 0x0000021000007945 */ /* 0x000fe20003800200 */
[----:B------:R-:W-:-:S11]  /*36f0*/  IMAD.MOV.U32 R73, RZ, RZ, RZ ;  /* 0x000000ffff497224 */ /* 0x000fd600078e00ff */
[----:B0-----:R-:W-:Y:S02]  /*3700*/  VOTE.ANY R63, PT, P0 ;  /* 0x00000000003f7806 */ /* 0x001fe400000e0100 */
[----:B------:R-:W-:Y:S02]  /*3710*/  VOTE.ANY R76, PT, P1 ;  /* 0x00000000004c7806 */ /* 0x000fe400008e0100 */
[----:B------:R-:W-:Y:S02]  /*3720*/  @!P0 LOP3.LUT R63, RZ, R63, RZ, 0x33, !PT ;  /* 0x0000003fff3f8212 */ /* 0x000fe400078e33ff */
[----:B------:R-:W-:Y:S02]  /*3730*/  @!P1 LOP3.LUT R76, RZ, R76, RZ, 0x33, !PT ;  /* 0x0000004cff4c9212 */ /* 0x000fe400078e33ff */
[----:B------:R-:W-:Y:S02]  /*3740*/  LOP3.LUT P0, RZ, R61, 0x80, RZ, 0xc0, !PT ;  /* 0x000000803dff7812 */ /* 0x000fe4000780c0ff */
[----:B------:R-:W-:Y:S01]  /*3750*/  LOP3.LUT R63, R76, R63, RZ, 0xc0, !PT ;  /* 0x0000003f4c3f7212 */ /* 0x000fe200078ec0ff */
[----:B---3--:R0:W3:Y:S01]  /*3760*/  SHFL.IDX PT, R61, R74, R75, 0x1f ;  /* 0x00001f4b4a3d7589 */ /* 0x0080e200000e0000 */
        /* <DEDUP_REMOVED lines=18> */
[----:B------:R-:W4:Y:S01]  /*3890*/  FLO.U32 R76, R71 ;  /* 0x00000047004c7300 */ /* 0x000f2200000e0000 */
[----:B------:R-:W-:-:S07]  /*38a0*/  LOP3.LUT R63, R66, R71, RZ, 0xc0, !PT ;  /* 0x00000047423f7212 */ /* 0x000fce00078ec0ff */
[----:B------:R-:W0:Y:S01]  /*38b0*/  POPC R63, R63 ;  /* 0x0000003f003f7309 */ /* 0x000e220000000000 */
[----:B----4-:R-:W-:-:S13]  /*38c0*/  ISETP.NE.AND P0, PT, R65, R76, PT ;  /* 0x0000004c4100720c */ /* 0x010fda0003f05270 */
[----:B0--3--:R-:W-:Y:S05]  /*38d0*/  @P0 BRA `(.L_x_245) ;  /* 0x0000000000040947 */ /* 0x009fea0003800000 */
[----:B------:R0:W3:Y:S02]  /*38e0*/  ATOMS.ADD R73, [R62], R63 ;  /* 0x0000003f3e49738c */ /* 0x0000e40000000000 */
.L_x_245:
[----:B------:R-:W-:Y:S05]  /*38f0*/  BSYNC.RECONVERGENT B0 ;  /* 0x0000000000007941 */ /* 0x000fea0003800200 */
.L_x_244:
        /* <DEDUP_REMOVED lines=8> */
[----:B------:R-:W-:-:S02]  /*3980*/  LOP3.LUT R62, R71, R62, RZ, 0xc0, !PT ;  /* 0x0000003e473e7212 */ /* 0x000fc400078ec0ff */
[----:B------:R-:W-:Y:S02]  /*3990*/  VOTE.ANY R71, PT, P2 ;  /* 0x0000000000477806 */ /* 0x000fe400010e0100 */
[----:B------:R-:W-:Y:S02]  /*39a0*/  VOTE.ANY R59, PT, P5 ;  /* 0x00000000003b7806 */ /* 0x000fe400028e0100 */
[----:B------:R-:W-:Y:S02]  /*39b0*/  @!P2 LOP3.LUT R71, RZ, R71, RZ, 0x33, !PT ;  /* 0x00000047ff47a212 */ /* 0x000fe400078e33ff */
[----:B------:R-:W-:Y:S02]  /*39c0*/  @!P5 LOP3.LUT R59, RZ, R59, RZ, 0x33, !PT ;  /* 0x0000003bff3bd212 */ /* 0x000fe400078e33ff */
[----:B------:R-:W-:Y:S02]  /*39d0*/  LOP3.LUT R62, R71, R62, RZ, 0xc0, !PT ;  /* 0x0000003e473e7212 */ /* 0x000fe400078ec0ff */
[----:B------:R-:W-:-:S04]  /*39e0*/  VOTE.ANY R71, PT, P3 ;  /* 0x0000000000477806 */ /* 0x000fc800018e0100 */
[----:B------:R-:W-:-:S04]  /*39f0*/  @!P3 LOP3.LUT R71, RZ, R71, RZ, 0x33, !PT ;  /* 0x00000047ff47b212 */ /* 0x000fc800078e33ff */
[----:B------:R-:W-:Y:S02]  /*3a00*/  LOP3.LUT R62, R71, R62, RZ, 0xc0, !PT ;  /* 0x0000003e473e7212 */ /* 0x000fe400078ec0ff */
[----:B------:R-:W-:-:S04]  /*3a10*/  VOTE.ANY R71, PT, P4 ;  /* 0x0000000000477806 */ /* 0x000fc800020e0100 */
[----:B------:R-:W-:-:S04]  /*3a20*/  @!P4 LOP3.LUT R71, RZ, R71, RZ, 0x33, !PT ;  /* 0x00000047ff47c212 */ /* 0x000fc800078e33ff */
[----:B------:R-:W-:-:S04]  /*3a30*/  LOP3.LUT R62, R71, R62, RZ, 0xc0, !PT ;  /* 0x0000003e473e7212 */ /* 0x000fc800078ec0ff */
[----:B------:R-:W-:Y:S02]  /*3a40*/  LOP3.LUT R62, R59, R62, RZ, 0xc0, !PT ;  /* 0x0000003e3b3e7212 */ /* 0x000fe400078ec0ff */
[----:B------:R-:W-:-:S04]  /*3a50*/  VOTE.ANY R59, PT, P6 ;  /* 0x00000000003b7806 */ /* 0x000fc800030e0100 */
[----:B------:R-:W-:-:S04]  /*3a60*/  @!P6 LOP3.LUT R59, RZ, R59, RZ, 0x33, !PT ;  /* 0x0000003bff3be212 */ /* 0x000fc800078e33ff */
[----:B------:R-:W-:Y:S02]  /*3a70*/  LOP3.LUT R62, R59, R62, RZ, 0xc0, !PT ;  /* 0x0000003e3b3e7212 */ /* 0x000fe400078ec0ff */
[----:B------:R-:W-:-:S04]  /*3a80*/  VOTE.ANY R59, PT, P0 ;  /* 0x00000000003b7806 */ /* 0x000fc800000e0100 */
[----:B------:R-:W-:-:S04]  /*3a90*/  @!P0 LOP3.LUT R59, RZ, R59, RZ, 0x33, !PT ;  /* 0x0000003bff3b8212 */ /* 0x000fc800078e33ff */
[----:B------:R-:W-:Y:S02]  /*3aa0*/  LOP3.LUT R71, R59, R62, RZ, 0xc0, !PT ;  /* 0x0000003e3b477212 */ /* 0x000fe400078ec0ff */
[----:B---3--:R0:W3:Y:S02]  /*3ab0*/  SHFL.IDX PT, R62, R73, R76, 0x1f ;  /* 0x00001f4c493e7589 */ /* 0x0080e400000e0000 */
[----:B------:R-:W4:Y:S01]  /*3ac0*/  FLO.U32 R75, R71 ;  /* 0x00000047004b7300 */ /* 0x000f2200000e0000 */
[----:B------:R-:W-:-:S07]  /*3ad0*/  LOP3.LUT R59, R66, R71, RZ, 0xc0, !PT ;  /* 0x00000047423b7212 */ /* 0x000fce00078ec0ff */
[----:B------:R-:W0:Y:S01]  /*3ae0*/  POPC R59, R59 ;  /* 0x0000003b003b7309 */ /* 0x000e220000000000 */
[----:B----4-:R-:W-:-:S13]  /*3af0*/  ISETP.NE.AND P0, PT, R65, R75, PT ;  /* 0x0000004b4100720c */ /* 0x010fda0003f05270 */
[----:B0--3--:R-:W-:Y:S05]  /*3b00*/  @P0 BRA `(.L_x_247) ;  /* 0x0000000000040947 */ /* 0x009fea0003800000 */
[----:B------:R0:W3:Y:S02]  /*3b10*/  ATOMS.ADD R74, [R60], R59 ;  /* 0x0000003b3c4a738c */ /* 0x0000e40000000000 */
.L_x_247:
[----:B------:R-:W-:Y:S05]  /*3b20*/  BSYNC.RECONVERGENT B0 ;  /* 0x0000000000007941 */ /* 0x000fea0003800200 */
.L_x_246:
        /* <DEDUP_REMOVED lines=34> */
.L_x_249:
[----:B------:R-:W-:Y:S05]  /*3d50*/  BSYNC.RECONVERGENT B0 ;  /* 0x0000000000007941 */ /* 0x000fea0003800200 */
.L_x_248:
[----:B------:R-:W-:Y:S01]  /*3d60*/  R2P PR, R54, 0x7f ;  /* 0x0000007f36007804 */ /* 0x000fe20000000000 */
[----:B------:R-:W-:-:S12]  /*3d70*/  BSSY.RECONVERGENT B0, `(.L_x_250) ;  /* 0x0000021000007945 */ /* 0x000fd80003800200 */
        /* <DEDUP_REMOVED lines=26> */
[----:B------:R-:W4:Y:S01]  /*3f20*/  FLO.U32 R77, R75 ;  /* 0x0000004b004d7300 */ /* 0x000f2200000e0000 */
[----:B------:R-:W-:-:S07]  /*3f30*/  LOP3.LUT R71, R66, R75, RZ, 0xc0, !PT ;  /* 0x0000004b42477212 */ /* 0x000fce00078ec0ff */
[----:B------:R-:W0:Y:S01]  /*3f40*/  POPC R71, R71 ;  /* 0x0000004700477309 */ /* 0x000e220000000000 */
[----:B----4-:R-:W-:-:S13]  /*3f50*/  ISETP.NE.AND P0, PT, R65, R77, PT ;  /* 0x0000004d4100720c */ /* 0x010fda0003f05270 */
[----:B0--3--:R-:W-:Y:S05]  /*3f60*/  @P0 BRA `(.L_x_251) ;  /* 0x0000000000040947 */ /* 0x009fea0003800000 */
[----:B------:R0:W3:Y:S02]  /*3f70*/  ATOMS.ADD R58, [R56], R71 ;  /* 0x00000047383a738c */ /* 0x0000e40000000000 */
.L_x_251:
[----:B------:R-:W-:Y:S05]  /*3f80*/  BSYNC.RECONVERGENT B0 ;  /* 0x0000000000007941 */ /* 0x000fea0003800200 */
.L_x_250:
        /* <DEDUP_REMOVED lines=34> */
.L_x_253:
[----:B------:R-:W-:Y:S05]  /*41b0*/  BSYNC.RECONVERGENT B0 ;  /* 0x0000000000007941 */ /* 0x000fea0003800200 */
.L_x_252:
[----:B------:R-:W-:Y:S01]  /*41c0*/  R2P PR, R43, 0x7f ;  /* 0x0000007f2b007804 */ /* 0x000fe20000000000 */
[----:B------:R-:W-:-:S12]  /*41d0*/  BSSY.RECONVERGENT B0, `(.L_x_254) ;  /* 0x0000021000007945 */ /* 0x000fd80003800200 */
        /* <DEDUP_REMOVED lines=24> */
[----:B------:R-:W-:Y:S01]  /*4360*/  IMAD.MOV.U32 R58, RZ, RZ, RZ ;  /* 0x000000ffff3a7224 */ /* 0x000fe200078e00ff */
[----:B---3--:R0:W3:Y:S02]  /*4370*/  SHFL.IDX PT, R51, R74, R75, 0x1f ;  /* 0x00001f4b4a337589 */ /* 0x0080e400000e0000 */
[----:B------:R-:W4:Y:S01]  /*4380*/  FLO.U32 R76, R43 ;  /* 0x0000002b004c7300 */ /* 0x000f2200000e0000 */
[----:B------:R-:W-:-:S07]  /*4390*/  LOP3.LUT R73, R66, R43, RZ, 0xc0, !PT ;  /* 0x0000002b42497212 */ /* 0x000fce00078ec0ff */
[----:B------:R-:W0:Y:S01]  /*43a0*/  POPC R73, R73 ;  /* 0x0000004900497309 */ /* 0x000e220000000000 */
[----:B----4-:R-:W-:-:S13]  /*43b0*/  ISETP.NE.AND P0, PT, R65, R76, PT ;  /* 0x0000004c4100720c */ /* 0x010fda0003f05270 */
[----:B0--3--:R-:W-:Y:S05]  /*43c0*/  @P0 BRA `(.L_x_255) ;  /* 0x0000000000040947 */ /* 0x009fea0003800000 */
[----:B------:R0:W3:Y:S02]  /*43d0*/  ATOMS.ADD R58, [R44], R73 ;  /* 0x000000492c3a738c */ /* 0x0000e40000000000 */
.L_x_255:
[----:B------:R-:W-:Y:S05]  /*43e0*/  BSYNC.RECONVERGENT B0 ;  /* 0x0000000000007941 */ /* 0x000fea0003800200 */
.L_x_254:
[----:B------:R-:W-:Y:S01]  /*43f0*/  R2P PR, R36, 0x7f ;  /* 0x0000007f24007804 */ /* 0x000fe20000000000 */
[----:B---3--:R3:W4:Y:S01]  /*4400*/  SHFL.IDX PT, R58, R58, R76, 0x1f ;  /* 0x00001f4c3a3a7589 */ /* 0x00872200000e0000 */
[----:B------:R-:W-:Y:S11]  /*4410*/  BSSY.RECONVERGENT B0, `(.L_x_256) ;  /* 0x0000020000007945 */ /* 0x000ff60003800200 */
[----:B------:R-:W-:-:S02]  /*4420*/  VOTE.ANY R43, PT, P0 ;  /* 0x00000000002b7806 */ /* 0x000fc400000e0100 */
[----:B0-----:R-:W-:Y:S02]  /*4430*/  VOTE.ANY R44, PT, P1 ;  /* 0x00000000002c7806 */ /* 0x001fe400008e0100 */
[----:B------:R-:W-:Y:S02]  /*4440*/  @!P0 LOP3.LUT R43, RZ, R43, RZ, 0x33, !PT ;  /* 0x0000002bff2b8212 */ /* 0x000fe400078e33ff */
        /* <DEDUP_REMOVED lines=24> */
[----:B------:R3:W1:Y:S01]  /*45d0*/  POPC R77, R36 ;  /* 0x00000024004d7309 */ /* 0x0006620000000000 */
[----:B0-----:R-:W-:-:S13]  /*45e0*/  ISETP.NE.AND P0, PT, R65, R74, PT ;  /* 0x0000004a4100720c */ /* 0x001fda0003f05270 */
[----:B-1-34-:R-:W-:Y:S05]  /*45f0*/  @P0 BRA `(.L_x_257) ;  /* 0x0000000000040947 */ /* 0x01afea0003800000 */
[----:B------:R0:W1:Y:S02]  /*4600*/  ATOMS.ADD R44, [R45], R77 ;  /* 0x0000004d2d2c738c */ /* 0x0000640000000000 */
.L_x_257:
[----:B------:R-:W-:Y:S05]  /*4610*/  BSYNC.RECONVERGENT B0 ;  /* 0x0000000000007941 */ /* 0x000fea0003800200 */
.L_x_256:
[----:B------:R-:W-:Y:S01]  /*4620*/  R2P PR, R38, 0x7f ;  /* 0x0000007f26007804 */ /* 0x000fe20000000000 */
[----:B-1----:R1:W3:Y:S01]  /*4630*/  SHFL.IDX PT, R74, R44, R74, 0x1f ;  /* 0x00001f4a2c4a7589 */ /* 0x0022e200000e0000 */
[----:B------:R-:W-:Y:S11]  /*4640*/  BSSY.RECONVERGENT B0, `(.L_x_258) ;  /* 0x0000020000007945 */ /* 0x000ff60003800200 */
[----:B------:R-:W-:-:S02]  /*4650*/  VOTE.ANY R36, PT, P0 ;  /* 0x0000000000247806 */ /* 0x000fc400000e0100 */
[----:B------:R-:W-:Y:S02]  /*4660*/  VOTE.ANY R43, PT, P1 ;  /* 0x00000000002b7806 */ /* 0x000fe400008e0100 */
[----:B------:R-:W-:Y:S02]  /*4670*/  @!P0 LOP3.LUT R36, RZ, R36, RZ, 0x33, !PT ;  /* 0x00000024ff248212 */ /* 0x000fe400078e33ff */
[----:B------:R-:W-:Y:S02]  /*4680*/  @!P1 LOP3.LUT R43, RZ, R43, RZ, 0x33, !PT ;  /* 0x0000002bff2b9212 */ /* 0x000fe400078e33ff */
[----:B------:R-:W-:Y:S01]  /*4690*/  LOP3.LUT P0, RZ, R38, 0x80, RZ, 0xc0, !PT ;  /* 0x0000008026ff7812 */ /* 0x000fe2000780c0ff */
[----:B------:R-:W-:Y:S01]  /*46a0*/  IMAD.MOV.U32 R38, RZ, RZ, RZ ;  /* 0x000000ffff267224 */ /* 0x000fe200078e00ff */
        /* <DEDUP_REMOVED lines=21> */
[----:B------:R1:W0:Y:S01]  /*4800*/  POPC R78, R36 ;  /* 0x00000024004e7309 */ /* 0x0002220000000000 */
[----:B----4-:R-:W-:-:S13]  /*4810*/  ISETP.NE.AND P0, PT, R65, R75, PT ;  /* 0x0000004b4100720c */ /* 0x010fda0003f05270 */
[----:B01-3--:R-:W-:Y:S05]  /*4820*/  @P0 BRA `(.L_x_259) ;  /* 0x0000000000040947 */ /* 0x00bfea0003800000 */
[----:B------:R0:W1:Y:S02]  /*4830*/  ATOMS.ADD R38, [R46], R78 ;  /* 0x0000004e2e26738c */ /* 0x0000640000000000 */
.L_x_259:
[----:B------:R-:W-:Y:S05]  /*4840*/  BSYNC.RECONVERGENT B0 ;  /* 0x0000000000007941 */ /* 0x000fea0003800200 */
.L_x_258:
        /* <DEDUP_REMOVED lines=34> */
.L_x_261:
[----:B------:R-:W-:Y:S05]  /*4a70*/  BSYNC.RECONVERGENT B0 ;  /* 0x0000000000007941 */ /* 0x000fea0003800200 */
.L_x_260:
[----:B------:R-:W-:Y:S01]  /*4a80*/  R2P PR, R41, 0x7f ;  /* 0x0000007f29007804 */ /* 0x000fe20000000000 */
[----:B-1----:R1:W3:Y:S01]  /*4a90*/  SHFL.IDX PT, R76, R40, R76, 0x1f ;  /* 0x00001f4c284c7589 */ /* 0x0022e200000e0000 */
[----:B------:R-:W-:Y:S01]  /*4aa0*/  BSSY.RECONVERGENT B0, `(.L_x_262) ;  /* 0x0000020000007945 */ /* 0x000fe20003800200 */
[----:B------:R-:W-:-:S10]  /*4ab0*/  IMAD.MOV.U32 R38, RZ, RZ, RZ ;  /* 0x000000ffff267224 */ /* 0x000fd400078e00ff */
[----:B------:R-:W-:Y:S02]  /*4ac0*/  VOTE.ANY R36, PT, P0 ;  /* 0x0000000000247806 */ /* 0x000fe400000e0100 */
        /* <DEDUP_REMOVED lines=29> */
.L_x_263:
[----:B------:R-:W-:Y:S05]  /*4ca0*/  BSYNC.RECONVERGENT B0 ;  /* 0x0000000000007941 */ /* 0x000fea0003800200 */
.L_x_262:
[----:B------:R-:W-:Y:S01]  /*4cb0*/  R2P PR, R42, 0x7f ;  /* 0x0000007f2a007804 */ /* 0x000fe20000000000 */
[----:B------:R-:W-:Y:S01]  /*4cc0*/  BSSY.RECONVERGENT B0, `(.L_x_264) ;  /* 0x0000021000007945 */ /* 0x000fe20003800200 */
[----:B------:R-:W-:-:S11]  /*4cd0*/  IMAD.MOV.U32 R47, RZ, RZ, RZ ;  /* 0x000000ffff2f7224 */ /* 0x000fd600078e00ff */
        /* <DEDUP_REMOVED lines=24> */
[----:B0-----:R-:W0:Y:S01]  /*4e60*/  FLO.U32 R48, R41 ;  /* 0x0000002900307300 */ /* 0x001e2200000e0000 */
[----:B------:R-:W-:-:S07]  /*4e70*/  LOP3.LUT R66, R66, R41, RZ, 0xc0, !PT ;  /* 0x0000002942427212 */ /* 0x000fce00078ec0ff */
[----:B------:R3:W4:Y:S01]  /*4e80*/  POPC R82, R66 ;  /* 0x0000004200527309 */ /* 0x0007220000000000 */
[----:B0-----:R-:W-:Y:S02]  /*4e90*/  ISETP.NE.AND P0, PT, R65, R48, PT ;  /* 0x000000304100720c */ /* 0x001fe40003f05270 */
[----:B-1----:R3:W0:Y:S11]  /*4ea0*/  SHFL.IDX PT, R65, R38, R43, 0x1f ;  /* 0x00001f2b26417589 */ /* 0x00263600000e0000 */
[----:B---34-:R-:W-:Y:S05]  /*4eb0*/  @P0 BRA `(.L_x_265) ;  /* 0x0000000000040947 */ /* 0x018fea0003800000 */
[----:B------:R1:W3:Y:S02]  /*4ec0*/  ATOMS.ADD R47, [R49], R82 ;  /* 0x00000052312f738c */ /* 0x0002e40000000000 */
.L_x_265:
[----:B------:R-:W-:Y:S05]  /*4ed0*/  BSYNC.RECONVERGENT B0 ;  /* 0x0000000000007941 */ /* 0x000fea0003800200 */
.L_x_264:
[----:B------:R-:W-:Y:S01]  /*4ee0*/  BAR.SYNC.DEFER_BLOCKING 0x0 ;  /* 0x0000000000007b1d */ /* 0x000fe20000010000 */
[----:B------:R-:W-:Y:S01]  /*4ef0*/  IMAD.IADD R36, R67, 0x1, R68 ;  /* 0x0000000143247824 */ /* 0x000fe200078e0244 */
[----:B------:R-:W-:Y:S01]  /*4f00*/  ISETP.NE.AND P0, PT, R81, RZ, PT ;  /* 0x000000ff5100720c */ /* 0x000fe20003f05270 */
[----:B------:R-:W-:Y:S02]  /*4f10*/  IMAD.IADD R38, R39, 0x1, R70 ;  /* 0x0000000127267824 */ /* 0x000fe400078e0246 */
[----:B------:R-:W-:Y:S01]  /*4f20*/  IMAD.IADD R39, R69, 0x1, R64 ;  /* 0x0000000145277824 */ /* 0x000fe200078e0240 */
[----:B------:R-:W-:Y:S01]  /*4f30*/  BSSY B1, `(.L_x_266) ;  /* 0x000006f000017945 */ /* 0x000fe20003800000 */
[----:B------:R-:W-:Y:S01]  /*4f40*/  IMAD.IADD R40, R72, 0x1, R61 ;  /* 0x0000000148287824 */ /* 0x000fe200078e023d */
[----:B---3--:R3:W4:Y:S01]  /*4f50*/  SHFL.IDX PT, R66, R47, R48, 0x1f ;  /* 0x00001f302f427589 */ /* 0x00872200000e0000 */
[----:B------:R-:W-:Y:S02]  /*4f60*/  IMAD.IADD R43, R57, 0x1, R54 ;  /* 0x00000001392b7824 */ /* 0x000fe400078e0236 */
[----:B------:R-:W-:-:S02]  /*4f70*/  IMAD.IADD R42, R59, 0x1, R60 ;  /* 0x000000013b2a7824 */ /* 0x000fc400078e023c */
[--C-:B------:R-:W-:Y:S02]  /*4f80*/  IMAD R57, R36, 0x8, R53.reuse ;  /* 0x0000000824397824 */ /* 0x100fe400078e0235 */
[--C-:B------:R-:W-:Y:S02]  /*4f90*/  IMAD R59, R38, 0x8, R53.reuse ;  /* 0x00000008263b7824 */ /* 0x100fe400078e0235 */
[----:B------:R-:W-:Y:S02]  /*4fa0*/  IMAD.IADD R41, R63, 0x1, R62 ;  /* 0x000000013f297824 */ /* 0x000fe400078e023e */
[--C-:B------:R-:W-:Y:S02]  /*4fb0*/  IMAD R61, R39, 0x8, R53.reuse ;  /* 0x00000008273d7824 */ /* 0x100fe400078e0235 */
[----:B------:R-:W-:Y:S02]  /*4fc0*/  IMAD R63, R40, 0x8, R53 ;  /* 0x00000008283f7824 */ /* 0x000fe400078e0235 */
[----:B------:R-:W-:Y:S01]  /*4fd0*/  IMAD.IADD R44, R71, 0x1, R50 ;  /* 0x00000001472c7824 */ /* 0x000fe200078e0232 */
[----:B------:R-:W-:Y:S01]  /*4fe0*/  STS.64 [R57+-0x8], R34 ;  /* 0xfffff82239007388 */ /* 0x000fe20000000a00 */
[----:B0-----:R-:W-:-:S02]  /*4ff0*/  IMAD.IADD R50, R80, 0x1, R65 ;  /* 0x0000000150327824 */ /* 0x001fc400078e0241 */
[--C-:B------:R-:W-:Y:S01]  /*5000*/  IMAD R65, R41, 0x8, R53.reuse ;  /* 0x0000000829417824 */ /* 0x100fe200078e0235 */
[----:B------:R-:W-:Y:S01]  /*5010*/  STS.64 [R59+-0x8], R32 ;  /* 0xfffff8203b007388 */ /* 0x000fe20000000a00 */
[----:B--2---:R-:W-:Y:S02]  /*5020*/  IMAD R67, R42, 0x8, R53 ;  /* 0x000000082a437824 */ /* 0x004fe400078e0235 */
[----:B------:R-:W-:Y:S01]  /*5030*/  IMAD.IADD R45, R56, 0x1, R51 ;  /* 0x00000001382d7824 */ /* 0x000fe200078e0233 */
[----:B------:R-:W-:Y:S01]  /*5040*/  STS.64 [R61+-0x8], R30 ;  /* 0xfffff81e3d007388 */ /* 0x000fe20000000a00 */
[----:B------:R-:W-:Y:S02]  /*5050*/  IMAD.IADD R46, R73, 0x1, R58 ;  /* 0x00000001492e7824 */ /* 0x000fe400078e023a */
[----:B---3--:R-:W-:Y:S01]  /*5060*/  IMAD.IADD R47, R77, 0x1, R74 ;  /* 0x000000014d2f7824 */ /* 0x008fe200078e024a */
[----:B------:R0:W-:Y:S01]  /*5070*/  STS.64 [R63+-0x8], R28 ;  /* 0xfffff81c3f007388 */ /* 0x0001e20000000a00 */
[----:B------:R-:W-:-:S02]  /*5080*/  IMAD.IADD R48, R78, 0x1, R75 ;  /* 0x000000014e307824 */ /* 0x000fc400078e024b */
[----:B-1----:R-:W-:Y:S02]  /*5090*/  IMAD.IADD R49, R79, 0x1, R76 ;  /* 0x000000014f317824 */ /* 0x002fe400078e024c */
[----:B----4-:R-:W-:Y:S02]  /*50a0*/  IMAD.IADD R51, R82, 0x1, R66 ;  /* 0x0000000152337824 */ /* 0x010fe400078e0242 */
[----:B0-----:R-:W-:Y:S02]  /*50b0*/  IMAD.MOV.U32 R28, RZ, RZ, R26 ;  /* 0x000000ffff1c7224 */ /* 0x001fe400078e001a */
[----:B------:R-:W-:Y:S02]  /*50c0*/  IMAD.MOV.U32 R29, RZ, RZ, R27 ;  /* 0x000000ffff1d7224 */ /* 0x000fe400078e001b */
[----:B------:R-:W-:-:S03]  /*50d0*/  IMAD R26, R43, 0x8, R53 ;  /* 0x000000082b1a7824 */ /* 0x000fc600078e0235 */
[----:B------:R0:W-:Y:S02]  /*50e0*/  STS.64 [R65+-0x8], R28 ;  /* 0xfffff81c41007388 */ /* 0x0001e40000000a00 */
        /* <DEDUP_REMOVED lines=19> */
[----:B------:R-:W-:Y:S04]  /*5220*/  STS.64 [R21+-0x8], R28 ;  /* 0xfffff81c15007388 */ /* 0x000fe80000000a00 */
[----:B------:R0:W-:Y:S02]  /*5230*/  STS.64 [R18+-0x8], R14 ;  /* 0xfffff80e12007388 */ /* 0x0001e40000000a00 */
[----:B0-----:R-:W-:Y:S02]  /*5240*/  IMAD.MOV.U32 R14, RZ, RZ, R12 ;  /* 0x000000ffff0e7224 */ /* 0x001fe400078e000c */
[----:B------:R-:W-:Y:S02]  /*5250*/  IMAD.MOV.U32 R15, RZ, RZ, R13 ;  /* 0x000000ffff0f7224 */ /* 0x000fe400078e000d */
[----:B------:R-:W-:-:S03]  /*5260*/  IMAD R12, R49, 0x8, R53 ;  /* 0x00000008310c7824 */ /* 0x000fc600078e0235 */
[----:B------:R0:W-:Y:S02]  /*5270*/  STS.64 [R17+-0x8], R14 ;  /* 0xfffff80e11007388 */ /* 0x0001e40000000a00 */
[----:B0-----:R-:W-:Y:S02]  /*5280*/  IMAD.MOV.U32 R14, RZ, RZ, R10 ;  /* 0x000000ffff0e7224 */ /* 0x001fe400078e000a */
[----:B------:R-:W-:Y:S02]  /*5290*/  IMAD.MOV.U32 R15, RZ, RZ, R11 ;  /* 0x000000ffff0f7224 */ /* 0x000fe400078e000b */
[--C-:B------:R-:W-:Y:S02]  /*52a0*/  IMAD R11, R50, 0x8, R53.reuse ;  /* 0x00000008320b7824 */ /* 0x100fe400078e0235 */
[----:B------:R-:W-:Y:S01]  /*52b0*/  IMAD R10, R51, 0x8, R53 ;  /* 0x00000008330a7824 */ /* 0x000fe200078e0235 */
        /* <DEDUP_REMOVED lines=22> */
.L_x_273:
[----:B0-----:R-:W0:Y:S01]  /*5420*/  LDC.64 R8, c[0x0][0x380] ;  /* 0x0000e000ff087b82 */ /* 0x001e220000000a00 */
[----:B------:R-:W-:Y:S01]  /*5430*/  VIADD R19, R14, 0xffffffff ;  /* 0xffffffff0e137836 */ /* 0x000fe20000000000 */
[----:B------:R-:W-:Y:S03]  /*5440*/  BSSY B2, `(.L_x_270) ;  /* 0x0000008000027945 */ /* 0x000fe60003800000 */
[----:B------:R-:W-:-:S04]  /*5450*/  IMAD R15, R19, 0x100, R5 ;  /* 0x00000100130f7824 */ /* 0x000fc800078e0205 */
[----:B0-----:R-:W-:-:S07]  /*5460*/  IMAD.WIDE R8, R15, 0x4, R8 ;  /* 0x000000040f087825 */ /* 0x001fce00078e0208 */
.L_x_271:
[----:B------:R-:W-:Y:S05]  /*5470*/  YIELD ;  /* 0x0000000000007946 */ /* 0x000fea0003800000 */
[----:B------:R0:W-:Y:S06]  /*5480*/  MEMBAR.SC.CTA ;  /* 0x0000000000007992 */ /* 0x0001ec0000000000 */
[----:B0-----:R-:W2:Y:S02]  /*5490*/  LDG.E.STRONG.SYS R15, desc[UR8][R8.64] ;  /* 0x00000008080f7981 */ /* 0x001ea4000c1f5900 */
[----:B--2---:R-:W-:-:S13]  /*54a0*/  ISETP.NE.AND P0, PT, R15, RZ, PT ;  /* 0x000000ff0f00720c */ /* 0x004fda0003f05270 */
[----:B------:R-:W-:Y:S05]  /*54b0*/  @!P0 BRA `(.L_x_271) ;  /* 0xfffffffc00ec8947 */ /* 0x000fea000383ffff */
[----:B------:R-:W-:Y:S05]  /*54c0*/  BSYNC B2 ;  /* 0x0000000000027941 */ /* 0x000fea0003800000 */
.L_x_270:
[----:B------:R-:W-:Y:S01]  /*54d0*/  BSSY.RECONVERGENT B2, `(.L_x_272) ;  /* 0x0000006000027945 */ /* 0x000fe20003800200 */
[C---:B------:R-:W-:Y:S02]  /*54e0*/  ISETP.GT.AND P0, PT, R15.reuse, -0x1, PT ;  /* 0xffffffff0f00780c */ /* 0x040fe40003f04270 */
[----:B------:R-:W-:Y:S01]  /*54f0*/  LOP3.LUT R8, R15, 0x3fffffff, RZ, 0xc0, !PT ;  /* 0x3fffffff0f087812 */ /* 0x000fe200078ec0ff */
[----:B------:R-:W-:Y:S05]  /*5500*/  WARPSYNC.EXCLUSIVE R6 ;  /* 0x0000000006007348 */ /* 0x000fea0003a00000 */
[----:B------:R-:W-:-:S05]  /*5510*/  IMAD.IADD R13, R8, 0x1, R13 ;  /* 0x00000001080d7824 */ /* 0x000fca00078e020d */
[----:B------:R-:W-:-:S07]  /*5520*/  VOTE.ANY R6, PT, P0 ;  /* 0x0000000000067806 */ /* 0x000fce00000e0100 */
[----:B------:R-:W-:Y:S05]  /*5530*/  BSYNC.RECONVERGENT B2 ;  /* 0x0000000000027941 */ /* 0x000fea0003800200 */
.L_x_272:
[----:B------:R-:W-:Y:S01]  /*5540*/  ISETP.GT.U32.AND P1, PT, R14, 0x1, PT ;  /* 0x000000010e00780c */ /* 0x000fe20003f24070 */
[----:B------:R-:W-:-:S12]  /*5550*/  IMAD.MOV.U32 R14, RZ, RZ, R19 ;  /* 0x000000ffff0e7224 */ /* 0x000fd800078e0013 */
[----:B------:R-:W-:Y:S05]  /*5560*/  @P0 BRA P1, `(.L_x_273) ;  /* 0xfffffffc00ac0947 */ /* 0x000fea000083ffff */
[----:B------:R-:W-:Y:S05]  /*5570*/  BSYNC B0 ;  /* 0x0000000000007941 */ /* 0x000fea0003800000 */
.L_x_269:
[----:B------:R1:W2:Y:S02]  /*5580*/  LDS.64 R8, [R7+0xb400] ;  /* 0x00b4000007087984 */ /* 0x0002a40000000a00 */
.L_x_268:
[----:B------:R-:W3:Y:S01]  /*5590*/  LDC.64 R14, c[0x0][0x380] ;  /* 0x0000e000ff0e7b82 */ /* 0x000ee20000000a00 */
[C---:B------:R-:W-:Y:S01]  /*55a0*/  IMAD.IADD R19, R13.reuse, 0x1, -R52 ;  /* 0x000000010d137824 */ /* 0x040fe200078e0a34 */
[----:B------:R-:W-:Y:S01]  /*55b0*/  LOP3.LUT R13, R13, 0x80000000, RZ, 0xfc, !PT ;  /* 0x800000000d0d7812 */ /* 0x000fe200078efcff */
[----:B------:R-:W-:-:S03]  /*55c0*/  IMAD R23, R37, 0x100, R5 ;  /* 0x0000010025177824 */ /* 0x000fc600078e0205 */
[----:B0-2---:R-:W-:-:S04]  /*55d0*/  IADD3 R8, P0, PT, R19, R8, RZ ;  /* 0x0000000813087210 */ /* 0x005fc80007f1e0ff */
[----:B------:R-:W-:-:S05]  /*55e0*/  LEA.HI.X.SX32 R9, R19, R9, 0x1, P0 ;  /* 0x0000000913097211 */ /* 0x000fca00000f0eff */
[----:B------:R0:W-:Y:S01]  /*55f0*/  STS.64 [R7+0xb400], R8 ;  /* 0x00b4000807007388 */ /* 0x0001e20000000a00 */
[----:B---3--:R-:W-:-:S05]  /*5600*/  IMAD.WIDE R14, R23, 0x4, R14 ;  /* 0x00000004170e7825 */ /* 0x008fca00078e020e */
[----:B------:R0:W-:Y:S02]  /*5610*/  STG.E.STRONG.SYS desc[UR8][R14.64], R13 ;  /* 0x0000000d0e007986 */ /* 0x0001e4000c115908 */
.L_x_267:
[----:B------:R-:W-:Y:S05]  /*5620*/  BSYNC B1 ;  /* 0x0000000000017941 */ /* 0x000fea0003800000 */
.L_x_266:
[----:B01----:R-:W0:Y:S01]  /*5630*/  LDC.64 R14, c[0x0][0x390] ;  /* 0x0000e400ff0e7b82 */ /* 0x003e220000000a00 */
[----:B------:R-:W-:-:S04]  /*5640*/  IMAD.MOV.U32 R8, RZ, RZ, 0x1680 ;  /* 0x00001680ff087424 */ /* 0x000fc800078e00ff */
[----:B------:R-:W-:-:S03]  /*5650*/  IMAD R13, R37, R8, 0x1680 ;  /* 0x00001680250d7424 */ /* 0x000fc600078e0208 */
[----:B------:R-:W1:Y:S01]  /*5660*/  LDC R6, c[0x0][0x3c0] ;  /* 0x0000f000ff067b82 */ /* 0x000e620000000800 */
[----:B0-----:R-:W-:Y:S02]  /*5670*/  ISETP.EQ.U32.AND P1, PT, R14, RZ, PT ;  /* 0x000000ff0e00720c */ /* 0x001fe40003f22070 */
[----:B-1----:R-:W-:-:S04]  /*5680*/  ISETP.GE.AND P0, PT, R13, R6, PT ;  /* 0x000000060d00720c */ /* 0x002fc80003f06270 */
[----:B------:R-:W-:-:S04]  /*5690*/  ISETP.EQ.OR.EX P0, PT, R15, RZ, !P0, P1 ;  /* 0x000000ff0f00720c */ /* 0x000fc80004702710 */
[----:B------:R-:W-:-:S13]  /*56a0*/  ISETP.GT.U32.OR P0, PT, R5, 0xff, P0 ;  /* 0x000000ff0500780c */ /* 0x000fda0000704470 */
[----:B------:R-:W-:Y:S05]  /*56b0*/  @P0 BRA `(.L_x_274) ;  /* 0x0000000000200947 */ /* 0x000fea0003800000 */
[----:B------:R-:W0:Y:S01]  /*56c0*/  LDS.64 R8, [R7+0xb400] ;  /* 0x00b4000007087984 */ /* 0x000e220000000a00 */
[----:B------:R-:W-:Y:S02]  /*56d0*/  SHF.R.S32.HI R19, RZ, 0x1f, R52 ;  /* 0x0000001fff137819 */ /* 0x000fe40000011434 */
[----:B------:R-:W-:-:S04]  /*56e0*/  LEA R14, P2, R5, R14, 0x3 ;  /* 0x0000000e050e7211 */ /* 0x000fc800078418ff */
[----:B------:R-:W-:Y:S02]  /*56f0*/  LEA.HI.X R15, R5, R15, RZ, 0x3, P2 ;  /* 0x0000000f050f7211 */ /* 0x000fe400010f1cff */
[----:B0-----:R-:W-:Y:S02]  /*5700*/  IADD3 R52, P0, P1, R8, R55, R52 ;  /* 0x0000003708347210 */ /* 0x001fe4000791e034 */
[----:B------:R-:W-:-:S04]  /*5710*/  SHF.R.S32.HI R8, RZ, 0x1f, R55 ;  /* 0x0000001fff087819 */ /* 0x000fc80000011437 */
[----:B------:R-:W-:-:S05]  /*5720*/  IADD3.X R53, PT, PT, R9, R8, R19, P0, P1 ;  /* 0x0000000809357210 */ /* 0x000fca00007e2413 */
[----:B------:R0:W-:Y:S02]  /*5730*/  STG.E.64 desc[UR8][R14.64], R52 ;  /* 0x000000340e007986 */ /* 0x0001e4000c101b08 */
.L_x_274:
[----:B------:R-:W-:Y:S01]  /*5740*/  ISETP.GT.AND P0, PT, R13, R6, PT ;  /* 0x000000060d00720c */ /* 0x000fe20003f04270 */
[----:B------:R-:W-:Y:S05]  /*5750*/  WARPSYNC.ALL ;  /* 0x0000000000007948 */ /* 0x000fea0003800000 */
[----:B------:R-:W-:Y:S07]  /*5760*/  BAR.SYNC.DEFER_BLOCKING 0x0 ;  /* 0x0000000000007b1d */ /* 0x000fee0000010000 */
[----:B------:R-:W-:Y:S05]  /*5770*/  @P0 BRA `(.L_x_275) ;  /* 0x0000000800ac0947 */ /* 0x000fea0003800000 */
[----:B------:R-:W1:Y:S01]  /*5780*/  LDS.64 R8, [R7] ;  /* 0x0000000007087984 */ /* 0x000e620000000a00 */
[----:B------:R-:W2:Y:S01]  /*5790*/  S2UR UR6, SR_CgaCtaId ;  /* 0x00000000000679c3 */ /* 0x000ea20000008800 */
[----:B------:R-:W1:Y:S01]  /*57a0*/  LDCU UR7, c[0x0][0x3c4] ;  /* 0x00007880ff0777ac */ /* 0x000e620008000800 */
[----:B------:R-:W-:Y:S01]  /*57b0*/  UMOV UR5, 0x400 ;  /* 0x0000040000057882 */ /* 0x000fe20000000000 */
[----:B------:R-:W3:Y:S01]  /*57c0*/  LDCU.64 UR10, c[0x0][0x3a0] ;  /* 0x00007400ff0a77ac */ /* 0x000ee20008000a00 */
[----:B--2---:R-:W-:Y:S01]  /*57d0*/  ULEA UR5, UR6, UR5, 0x18 ;  /* 0x0000000506057291 */ /* 0x004fe2000f8ec0ff */
[----:B-1----:R-:W-:-:S04]  /*57e0*/  SHF.R.U64 R13, R8, UR7, R9 ;  /* 0x00000007080d7c19 */ /* 0x002fc80008001209 */
[----:B------:R-:W-:-:S04]  /*57f0*/  LOP3.LUT R13, R13, UR4, RZ, 0x30, !PT ;  /* 0x000000040d0d7c12 */ /* 0x000fc8000f8e30ff */
[----:B------:R-:W-:-:S05]  /*5800*/  LEA R16, R13, UR5, 0x3 ;  /* 0x000000050d107c11 */ /* 0x000fca000f8e18ff */
[----:B0-----:R-:W0:Y:S02]  /*5810*/  LDS.64 R14, [R16+0xb400] ;  /* 0x00b40000100e7984 */ /* 0x001e240000000a00 */
[----:B0-----:R-:W-:-:S05]  /*5820*/  IADD3 R13, P1, PT, R14, R5, RZ ;  /* 0x000000050e0d7210 */ /* 0x001fca0007f3e0ff */
[----:B------:R-:W-:Y:S01]  /*5830*/  IMAD.X R14, RZ, RZ, R15, P1 ;  /* 0x000000ffff0e7224 */ /* 0x000fe200008e060f */
[----:B---3--:R-:W-:-:S04]  /*5840*/  LEA R30, P1, R13, UR10, 0x3 ;  /* 0x0000000a0d1e7c11 */ /* 0x008fc8000f8218ff */
[----:B------:R-:W-:-:S05]  /*5850*/  LEA.HI.X R31, R13, UR11, R14, 0x3, P1 ;  /* 0x0000000b0d1f7c11 */ /* 0x000fca00088f1c0e */
[----:B------:R-:W-:Y:S01]  /*5860*/  STG.E.64 desc[UR8][R30.64], R8 ;  /* 0x000000081e007986 */ /* 0x000fe2000c101b08 */
[----:B------:R-:W-:-:S03]  /*5870*/  NOP ;  /* 0x0000000000007918 */ /* 0x000fc60000000000 */
[----:B------:R-:W0:Y:S02]  /*5880*/  LDS.64 R14, [R7+0xc00] ;  /* 0x000c0000070e7984 */ /* 0x000e240000000a00 */
[----:B0-----:R-:W-:-:S04]  /*5890*/  SHF.R.U64 R13, R14, UR7, R15 ;  /* 0x000000070e0d7c19 */ /* 0x001fc8000800120f */
[----:B------:R-:W-:-:S04]  /*58a0*/  LOP3.LUT R13, R13, UR4, RZ, 0x30, !PT ;  /* 0x000000040d0d7c12 */ /* 0x000fc8000f8e30ff */
[----:B------:R-:W-:-:S06]  /*58b0*/  LEA R28, R13, UR5, 0x3 ;  /* 0x000000050d1c7c11 */ /* 0x000fcc000f8e18ff */
        /* <DEDUP_REMOVED lines=142> */
[----:B------:R-:W-:-:S05]  /*61a0*/  LEA R13, R13, UR5, 0x3 ;  /* 0x000000050d0d7c11 */ /* 0x000fca000f8e18ff */
        /* <DEDUP_REMOVED lines=8> */
.L_x_275:
[----:B------:R-:W-:Y:S01]  /*6230*/  IMAD R23, R37, -0x1680, R6 ;  /* 0xffffe98025177824 */ /* 0x000fe200078e0206 */
[----:B------:R-:W-:Y:S01]  /*6240*/  BSSY.RECONVERGENT B0, `(.L_x_277) ;  /* 0x000001d000007945 */ /* 0x000fe20003800200 */
[C---:B------:R-:W-:Y:S02]  /*6250*/  VIADD R8, R5.reuse, 0x180 ;  /* 0x0000018005087836 */ /* 0x040fe40000000000 */
[C---:B------:R-:W-:Y:S01]  /*6260*/  VIADD R9, R5.reuse, 0x300 ;  /* 0x0000030005097836 */ /* 0x040fe20000000000 */
[CC--:B------:R-:W-:Y:S01]  /*6270*/  ISETP.GE.AND P2, PT, R5.reuse, R23.reuse, PT ;  /* 0x000000170500720c */ /* 0x0c0fe20003f46270 */
[C---:B------:R-:W-:Y:S01]  /*6280*/  VIADD R13, R5.reuse, 0x480 ;  /* 0x00000480050d7836 */ /* 0x040fe20000000000 */
[-C--:B------:R-:W-:Y:S01]  /*6290*/  ISETP.GE.AND P3, PT, R8, R23.reuse, PT ;  /* 0x000000170800720c */ /* 0x080fe20003f66270 */
[----:B------:R-:W-:Y:S01]  /*62a0*/  VIADD R8, R5, 0x600 ;  /* 0x0000060005087836 */ /* 0x000fe20000000000 */
[-C--:B------:R-:W-:Y:S01]  /*62b0*/  ISETP.GE.AND P4, PT, R9, R23.reuse, PT ;  /* 0x000000170900720c */ /* 0x080fe20003f86270 */
[----:B------:R-:W-:Y:S01]  /*62c0*/  VIADD R9, R5, 0x780 ;  /* 0x0000078005097836 */ /* 0x000fe20000000000 */
[-C--:B------:R-:W-:Y:S01]  /*62d0*/  ISETP.GE.AND P5, PT, R13, R23.reuse, PT ;  /* 0x000000170d00720c */ /* 0x080fe20003fa6270 */
[----:B------:R-:W-:Y:S01]  /*62e0*/  VIADD R16, R5, 0x900 ;  /* 0x0000090005107836 */ /* 0x000fe20000000000 */
[----:B------:R-:W-:-:S02]  /*62f0*/  ISETP.GE.AND P6, PT, R8, R23, PT ;  /* 0x000000170800720c */ /* 0x000fc40003fc6270 */
[----:B------:R-:W-:-:S03]  /*6300*/  ISETP.GE.AND P1, PT, R9, R23, PT ;  /* 0x000000170900720c */ /* 0x000fc60003f26270 */
[----:B------:R-:W-:Y:S10]  /*6310*/  @P2 BRA `(.L_x_278) ;  /* 0x00000000003c2947 */ /* 0x000ff40003800000 */
[----:B------:R-:W1:Y:S01]  /*6320*/  LDS.64 R8, [R7] ;  /* 0x0000000007087984 */ /* 0x000e620000000a00 */
[----:B------:R-:W2:Y:S01]  /*6330*/  S2UR UR6, SR_CgaCtaId ;  /* 0x00000000000679c3 */ /* 0x000ea20000008800 */
[----:B------:R-:W1:Y:S01]  /*6340*/  LDCU UR7, c[0x0][0x3c4] ;  /* 0x00007880ff0777ac */ /* 0x000e620008000800 */
[----:B------:R-:W-:Y:S02]  /*6350*/  UMOV UR5, 0x400 ;  /* 0x0000040000057882 */ /* 0x000fe40000000000 */
[----:B--2---:R-:W-:Y:S01]  /*6360*/  ULEA UR5, UR6, UR5, 0x18 ;  /* 0x0000000506057291 */ /* 0x004fe2000f8ec0ff */
[----:B-1----:R-:W-:Y:S01]  /*6370*/  SHF.R.U64 R13, R8, UR7, R9 ;  /* 0x00000007080d7c19 */ /* 0x002fe20008001209 */
[----:B------:R-:W1:Y:S03]  /*6380*/  LDCU.64 UR6, c[0x0][0x3a0] ;  /* 0x00007400ff0677ac */ /* 0x000e660008000a00 */
[----:B------:R-:W-:-:S04]  /*6390*/  LOP3.LUT R13, R13, UR4, RZ, 0x30, !PT ;  /* 0x000000040d0d7c12 */ /* 0x000fc8000f8e30ff */
[----:B------:R-:W-:-:S05]  /*63a0*/  LEA R13, R13, UR5, 0x3 ;  /* 0x000000050d0d7c11 */ /* 0x000fca000f8e18ff */
[----:B0-----:R-:W0:Y:S02]  /*63b0*/  LDS.64 R14, [R13+0xb400] ;  /* 0x00b400000d0e7984 */ /* 0x001e240000000a00 */
[----:B0-----:R-:W-:-:S05]  /*63c0*/  IADD3 R19, P2, PT, R14, R5, RZ ;  /* 0x000000050e137210 */ /* 0x001fca0007f5e0ff */
[----:B------:R-:W-:Y:S01]  /*63d0*/  IMAD.X R20, RZ, RZ, R15, P2 ;  /* 0x000000ffff147224 */ /* 0x000fe200010e060f */
[----:B-1----:R-:W-:-:S04]  /*63e0*/  LEA R14, P2, R19, UR6, 0x3 ;  /* 0x00000006130e7c11 */ /* 0x002fc8000f8418ff */
[----:B------:R-:W-:-:S05]  /*63f0*/  LEA.HI.X R15, R19, UR7, R20, 0x3, P2 ;  /* 0x00000007130f7c11 */ /* 0x000fca00090f1c14 */
[----:B------:R1:W-:Y:S04]  /*6400*/  STG.E.64 desc[UR8][R14.64], R8 ;  /* 0x000000080e007986 */ /* 0x0003e8000c101b08 */
.L_x_278:
[----:B------:R-:W-:Y:S05]  /*6410*/  BSYNC.RECONVERGENT B0 ;  /* 0x0000000000007941 */ /* 0x000fea0003800200 */
.L_x_277:
[----:B------:R-:W-:Y:S01]  /*6420*/  NOP ;  /* 0x0000000000007918 */ /* 0x000fe20000000000 */
[----:B------:R-:W-:Y:S01]  /*6430*/  BSSY.RECONVERGENT B0, `(.L_x_279) ;  /* 0x0000013000007945 */ /* 0x000fe20003800200 */
[----:B------:R-:W-:Y:S01]  /*6440*/  ISETP.GE.AND P2, PT, R16, R23, PT ;  /* 0x000000171000720c */ /* 0x000fe20003f46270 */
[----:B------:R-:W-:Y:S02]  /*6450*/  VIADD R16, R5, 0xa80 ;  /* 0x00000a8005107836 */ /* 0x000fe40000000000 */
[----:B------:R-:W-:Y:S10]  /*6460*/  @P3 BRA `(.L_x_280) ;  /* 0x00000000003c3947 */ /* 0x000ff40003800000 */
[----:B-1----:R-:W1:Y:S01]  /*6470*/  LDS.64 R8, [R7+0xc00] ;  /* 0x000c000007087984 */ /* 0x002e620000000a00 */
        /* <DEDUP_REMOVED lines=14> */
.L_x_280:
[----:B------:R-:W-:Y:S05]  /*6560*/  BSYNC.RECONVERGENT B0 ;  /* 0x0000000000007941 */ /* 0x000fea0003800200 */
.L_x_279:
[----:B------:R-:W-:Y:S01]  /*6570*/  NOP ;  /* 0x0000000000007918 */ /* 0x000fe20000000000 */
[----:B------:R-:W-:Y:S01]  /*6580*/  BSSY.RECONVERGENT B0, `(.L_x_281) ;  /* 0x0000013000007945 */ /* 0x000fe20003800200 */
[----:B------:R-:W-:Y:S02]  /*6590*/  ISETP.GE.AND P3, PT, R16, R23, PT ;  /* 0x000000171000720c */ /* 0x000fe40003f66270 */
[----:B------:R-:W-:Y:S01]  /*65a0*/  LOP3.LUT R16, R5, 0xc00, RZ, 0xfc, !PT ;  /* 0x00000c0005107812 */ /* 0x000fe200078efcff */
[----:B------:R-:W-:Y:S10]  /*65b0*/  @P4 BRA `(.L_x_282) ;  /* 0x00000000003c4947 */ /* 0x000ff40003800000 */
[----:B-12---:R-:W1:Y:S01]  /*65c0*/  LDS.64 R8, [R7+0x1800] ;  /* 0x0018000007087984 */ /* 0x006e620000000a00 */
        /* <DEDUP_REMOVED lines=14> */
.L_x_282:
[----:B------:R-:W-:Y:S05]  /*66b0*/  BSYNC.RECONVERGENT B0 ;  /* 0x0000000000007941 */ /* 0x000fea0003800200 */
.L_x_281:
[----:B------:R-:W-:Y:S01]  /*66c0*/  NOP ;  /* 0x0000000000007918 */ /* 0x000fe20000000000 */
[----:B------:R-:W-:Y:S01]  /*66d0*/  BSSY.RECONVERGENT B0, `(.L_x_283) ;  /* 0x0000013000007945 */ /* 0x000fe20003800200 */
[----:B------:R-:W-:Y:S01]  /*66e0*/  ISETP.GE.AND P4, PT, R16, R23, PT ;  /* 0x000000171000720c */ /* 0x000fe20003f86270 */
[----:B------:R-:W-:Y:S02]  /*66f0*/  VIADD R16, R5, 0xd80 ;  /* 0x00000d8005107836 */ /* 0x000fe40000000000 */
[----:B------:R-:W-:Y:S10]  /*6700*/  @P5 BRA `(.L_x_284) ;  /* 0x00000000003c5947 */ /* 0x000ff40003800000 */
[----:B-123--:R-:W1:Y:S01]  /*6710*/  LDS.64 R8, [R7+0x2400] ;  /* 0x0024000007087984 */ /* 0x00ee620000000a00 */
        /* <DEDUP_REMOVED lines=14> */
.L_x_284:
[----:B------:R-:W-:Y:S05]  /*6800*/  BSYNC.RECONVERGENT B0 ;  /* 0x0000000000007941 */ /* 0x000fea0003800200 */
.L_x_283:
[----:B------:R-:W-:Y:S01]  /*6810*/  NOP ;  /* 0x0000000000007918 */ /* 0x000fe20000000000 */
[----:B------:R-:W-:Y:S01]  /*6820*/  BSSY.RECONVERGENT B0, `(.L_x_285) ;  /* 0x0000013000007945 */ /* 0x000fe20003800200 */
[----:B------:R-:W-:Y:S01]  /*6830*/  ISETP.GE.AND P5, PT, R16, R23, PT ;  /* 0x000000171000720c */ /* 0x000fe20003fa6270 */
[----:B------:R-:W-:Y:S02]  /*6840*/  VIADD R16, R5, 0xf00 ;  /* 0x00000f0005107836 */ /* 0x000fe40000000000 */
[----:B------:R-:W-:Y:S10]  /*6850*/  @P6 BRA `(.L_x_286) ;  /* 0x00000000003c6947 */ /* 0x000ff40003800000 */
[----:B-1234-:R-:W1:Y:S01]  /*6860*/  LDS.64 R8, [R7+0x3000] ;  /* 0x0030000007087984 */ /* 0x01ee620000000a00 */
        /* <DEDUP_REMOVED lines=14> */
.L_x_286:
[----:B------:R-:W-:Y:S05]  /*6950*/  BSYNC.RECONVERGENT B0 ;  /* 0x0000000000007941 */ /* 0x000fea0003800200 */
.L_x_285:
[----:B------:R-:W-:Y:S01]  /*6960*/  NOP ;  /* 0x0000000000007918 */ /* 0x000fe20000000000 */
[----:B------:R-:W-:Y:S01]  /*6970*/  BSSY.RECONVERGENT B0, `(.L_x_287) ;  /* 0x0000013000007945 */ /* 0x000fe20003800200 */
[----:B------:R-:W-:Y:S01]  /*6980*/  ISETP.GE.AND P6, PT, R16, R23, PT ;  /* 0x000000171000720c */ /* 0x000fe20003fc6270 */
[----:B------:R-:W-:Y:S02]  /*6990*/  VIADD R16, R5, 0x1080 ;  /* 0x0000108005107836 */ /* 0x000fe40000000000 */
[----:B------:R-:W-:Y:S10]  /*69a0*/  @P1 BRA `(.L_x_288) ;  /* 0x00000000003c1947 */ /* 0x000ff40003800000 */
[----:B01234-:R-:W0:Y:S01]  /*69b0*/  LDS.64 R8, [R7+0x3c00] ;  /* 0x003c000007087984 */ /* 0x01fe220000000a00 */
[----:B------:R-:W1:Y:S01]  /*69c0*/  S2UR UR6, SR_CgaCtaId ;  /* 0x00000000000679c3 */ /* 0x000e620000008800 */
[----:B------:R-:W0:Y:S01]  /*69d0*/  LDCU UR7, c[0x0][0x3c4] ;  /* 0x00007880ff0777ac */ /* 0x000e220008000800 */
[----:B------:R-:W-:Y:S02]  /*69e0*/  UMOV UR5, 0x400 ;  /* 0x0000040000057882 */ /* 0x000fe40000000000 */
[----:B-1----:R-:W-:Y:S01]  /*69f0*/  ULEA UR5, UR6, UR5, 0x18 ;  /* 0x0000000506057291 */ /* 0x002fe2000f8ec0ff */
[----:B0-----:R-:W-:Y:S01]  /*6a00*/  SHF.R.U64 R13, R8, UR7, R9 ;  /* 0x00000007080d7c19 */ /* 0x001fe20008001209 */
[----:B------:R-:W0:Y:S03]  /*6a10*/  LDCU.64 UR6, c[0x0][0x3a0] ;  /* 0x00007400ff0677ac */ /* 0x000e260008000a00 */
[----:B------:R-:W-:-:S04]  /*6a20*/  LOP3.LUT R13, R13, UR4, RZ, 0x30, !PT ;  /* 0x000000040d0d7c12 */ /* 0x000fc8000f8e30ff */
[----:B------:R-:W-:-:S05]  /*6a30*/  LEA R13, R13, UR5, 0x3 ;  /* 0x000000050d0d7c11 */ /* 0x000fca000f8e18ff */
[----:B------:R-:W1:Y:S02]  /*6a40*/  LDS.64 R14, [R13+0xb400] ;  /* 0x00b400000d0e7984 */ /* 0x000e640000000a00 */
[----:B-1----:R-:W-:-:S05]  /*6a50*/  IADD3 R19, P1, PT, R14, R5, RZ ;  /* 0x000000050e137210 */ /* 0x002fca0007f3e0ff */
[----:B------:R-:W-:Y:S01]  /*6a60*/  IMAD.X R20, RZ, RZ, R15, P1 ;  /* 0x000000ffff147224 */ /* 0x000fe200008e060f */
[----:B0-----:R-:W-:-:S04]  /*6a70*/  LEA R14, P1, R19, UR6, 0x3 ;  /* 0x00000006130e7c11 */ /* 0x001fc8000f8218ff */
[----:B------:R-:W-:-:S05]  /*6a80*/  LEA.HI.X R15, R19, UR7, R20, 0x3, P1 ;  /* 0x00000007130f7c11 */ /* 0x000fca00088f1c14 */
[----:B------:R0:W-:Y:S04]  /*6a90*/  STG.E.64 desc[UR8][R14.64+0x3c00], R8 ;  /* 0x003c00080e007986 */ /* 0x0001e8000c101b08 */
.L_x_288:
[----:B------:R-:W-:Y:S05]  /*6aa0*/  BSYNC.RECONVERGENT B0 ;  /* 0x0000000000007941 */ /* 0x000fea0003800200 */
.L_x_287:
        /* <DEDUP_REMOVED lines=20> */
.L_x_290:
[----:B------:R-:W-:Y:S05]  /*6bf0*/  BSYNC.RECONVERGENT B0 ;  /* 0x0000000000007941 */ /* 0x000fea0003800200 */
.L_x_289:
        /* <DEDUP_REMOVED lines=20> */
.L_x_292:
[----:B------:R-:W-:Y:S05]  /*6d40*/  BSYNC.RECONVERGENT B0 ;  /* 0x0000000000007941 */ /* 0x000fea0003800200 */
.L_x_291:
        /* <DEDUP_REMOVED lines=20> */
.L_x_294:
[----:B------:R-:W-:Y:S05]  /*6e90*/  BSYNC.RECONVERGENT B0 ;  /* 0x0000000000007941 */ /* 0x000fea0003800200 */
.L_x_293:
[----:B------:R-:W-:Y:S01]  /*6ea0*/  NOP ;  /* 0x0000000000007918 */ /* 0x000fe20000000000 */
[----:B------:R-:W-:Y:S01]  /*6eb0*/  BSSY.RECONVERGENT B0, `(.L_x_295) ;  /* 0x0000012000007945 */ /* 0x000fe20003800200 */
[----:B------:R-:W-:-:S03]  /*6ec0*/  ISETP.GE.AND P4, PT, R16, R23, PT ;  /* 0x000000171000720c */ /* 0x000fc60003f86270 */
        /* <DEDUP_REMOVED lines=16> */
.L_x_296:
[----:B------:R-:W-:Y:S05]  /*6fd0*/  BSYNC.RECONVERGENT B0 ;  /* 0x0000000000007941 */ /* 0x000fea0003800200 */
.L_x_295:
[----:B------:R-:W-:Y:S01]  /*6fe0*/  NOP ;  /* 0x0000000000007918 */ /* 0x000fe20000000000 */
[----:B------:R-:W-:Y:S04]  /*6ff0*/  BSSY.RECONVERGENT B0, `(.L_x_297) ;  /* 0x0000011000007945 */ /* 0x000fe80003800200 */
[----:B------:R-:W-:Y:S05]  /*7000*/  @P6 BRA `(.L_x_298) ;  /* 0x00000000003c6947 */ /* 0x000fea0003800000 */
        /* <DEDUP_REMOVED lines=15> */
.L_x_298:
[----:B------:R-:W-:Y:S05]  /*7100*/  BSYNC.RECONVERGENT B0 ;  /* 0x0000000000007941 */ /* 0x000fea0003800200 */
.L_x_297:
        /* <DEDUP_REMOVED lines=18> */
.L_x_300:
[----:B------:R-:W-:Y:S05]  /*7230*/  BSYNC.RECONVERGENT B0 ;  /* 0x0000000000007941 */ /* 0x000fea0003800200 */
.L_x_299:
        /* <DEDUP_REMOVED lines=18> */
.L_x_302:
[----:B------:R-:W-:Y:S05]  /*7360*/  BSYNC.RECONVERGENT B0 ;  /* 0x0000000000007941 */ /* 0x000fea0003800200 */
.L_x_301:
        /* <DEDUP_REMOVED lines=18> */
.L_x_304:
[----:B------:R-:W-:Y:S05]  /*7490*/  BSYNC.RECONVERGENT B0 ;  /* 0x0000000000007941 */ /* 0x000fea0003800200 */
.L_x_303:
        /* <DEDUP_REMOVED lines=18> */
.L_x_306:
[----:B------:R-:W-:Y:S05]  /*75c0*/  BSYNC.RECONVERGENT B0 ;  /* 0x0000000000007941 */ /* 0x000fea0003800200 */
.L_x_305:
[----:B------:R-:W-:Y:S01]  /*75d0*/  NOP ;  /* 0x0000000000007918 */ /* 0x000fe20000000000 */
.L_x_276:
[----:B------:R0:W5:Y:S01]  /*75e0*/  @!P0 LDG.E R64, desc[UR8][R2.64] ;  /* 0x0000000802408981 */ /* 0x000162000c1e1900 */
[----:B------:R-:W0:Y:S03]  /*75f0*/  LDCU UR5, c[0x0][0x3c4] ;  /* 0x00007880ff0577ac */ /* 0x000e260008000800 */
[----:B------:R0:W5:Y:S04]  /*7600*/  @!P0 LDG.E R65, desc[UR8][R2.64+0x80] ;  /* 0x0000800802418981 */ /* 0x000168000c1e1900 */
        /* <DEDUP_REMOVED lines=13> */
[----:B01234-:R-:W0:Y:S04]  /*76e0*/  LDS.64 R8, [R7] ;  /* 0x0000000007087984 */ /* 0x01fe280000000a00 */
[----:B------:R-:W1:Y:S04]  /*76f0*/  LDS.64 R14, [R7+0xc00] ;  /* 0x000c0000070e7984 */ /* 0x000e680000000a00 */
[----:B------:R-:W2:Y:S04]  /*7700*/  LDS.64 R28, [R7+0x1800] ;  /* 0x00180000071c7984 */ /* 0x000ea80000000a00 */
[----:B------:R-:W3:Y:S04]  /*7710*/  LDS.64 R30, [R7+0x4800] ;  /* 0x00480000071e7984 */ /* 0x000ee80000000a00 */
[----:B------:R-:W4:Y:S04]  /*7720*/  LDS.64 R32, [R7+0x5400] ;  /* 0x0054000007207984 */ /* 0x000f280000000a00 */
[----:B------:R-:W4:Y:S04]  /*7730*/  LDS.64 R34, [R7+0x6000] ;  /* 0x0060000007227984 */ /* 0x000f280000000a00 */
[----:B------:R-:W4:Y:S04]  /*7740*/  LDS.64 R52, [R7+0x6c00] ;  /* 0x006c000007347984 */ /* 0x000f280000000a00 */
[----:B------:R-:W-:Y:S04]  /*7750*/  LDS.64 R54, [R7+0x7800] ;  /* 0x0078000007367984 */ /* 0x000fe80000000a00 */
[----:B------:R-:W-:Y:S04]  /*7760*/  LDS.64 R56, [R7+0x8400] ;  /* 0x0084000007387984 */ /* 0x000fe80000000a00 */
[----:B------:R-:W4:Y:S01]  /*7770*/  LDS.64 R58, [R7+0x9000] ;  /* 0x00900000073a7984 */ /* 0x000f220000000a00 */
[----:B0-----:R-:W-:-:S03]  /*7780*/  SHF.R.U64 R82, R8, UR5, R9 ;  /* 0x0000000508527c19 */ /* 0x001fc60008001209 */
[----:B------:R-:W-:Y:S01]  /*7790*/  LDS.64 R60, [R7+0x9c00] ;  /* 0x009c0000073c7984 */ /* 0x000fe20000000a00 */
[----:B-1----:R-:W-:-:S03]  /*77a0*/  SHF.R.U64 R81, R14, UR5, R15 ;  /* 0x000000050e517c19 */ /* 0x002fc6000800120f */
[----:B------:R-:W0:Y:S01]  /*77b0*/  LDS.64 R8, [R7+0x2400] ;  /* 0x0024000007087984 */ /* 0x000e220000000a00 */
[----:B--2---:R-:W-:-:S03]  /*77c0*/  SHF.R.U64 R80, R28, UR5, R29 ;  /* 0x000000051c507c19 */ /* 0x004fc6000800121d */
[----:B------:R-:W1:Y:S01]  /*77d0*/  LDS.64 R14, [R7+0x3000] ;  /* 0x00300000070e7984 */ /* 0x000e620000000a00 */
[----:B---3--:R-:W-:-:S03]  /*77e0*/  SHF.R.U64 R23, R30, UR5, R31 ;  /* 0x000000051e177c19 */ /* 0x008fc6000800121f */
[----:B------:R-:W2:Y:S01]  /*77f0*/  LDS.64 R28, [R7+0x3c00] ;  /* 0x003c0000071c7984 */ /* 0x000ea20000000a00 */
[----:B----4-:R-:W-:-:S03]  /*7800*/  SHF.R.U64 R20, R32, UR5, R33 ;  /* 0x0000000520147c19 */ /* 0x010fc60008001221 */
[----:B------:R-:W3:Y:S01]  /*7810*/  LDS.64 R62, [R7+0xa800] ;  /* 0x00a80000073e7984 */ /* 0x000ee20000000a00 */
[----:B------:R-:W-:Y:S02]  /*7820*/  SHF.R.U64 R19, R34, UR5, R35 ;  /* 0x0000000522137c19 */ /* 0x000fe40008001223 */
[----:B------:R-:W-:Y:S02]  /*7830*/  SHF.R.U64 R16, R52, UR5, R53 ;  /* 0x0000000534107c19 */ /* 0x000fe40008001235 */
[----:B------:R-:W-:Y:S02]  /*7840*/  LOP3.LUT R30, R81, UR4, RZ, 0x30, !PT ;  /* 0x00000004511e7c12 */ /* 0x000fe4000f8e30ff */
[----:B------:R-:W-:Y:S02]  /*7850*/  LOP3.LUT R31, R80, UR4, RZ, 0x30, !PT ;  /* 0x00000004501f7c12 */ /* 0x000fe4000f8e30ff */
[----:B------:R-:W-:Y:S02]  /*7860*/  LOP3.LUT R23, R23, UR4, RZ, 0x30, !PT ;  /* 0x0000000417177c12 */ /* 0x000fe4000f8e30ff */
[----:B------:R-:W-:-:S02]  /*7870*/  LOP3.LUT R20, R20, UR4, RZ, 0x30, !PT ;  /* 0x0000000414147c12 */ /* 0x000fc4000f8e30ff */
[----:B------:R-:W-:Y:S02]  /*7880*/  SHF.R.U64 R13, R58, UR5, R59 ;  /* 0x000000053a0d7c19 */ /* 0x000fe4000800123b */
[----:B------:R-:W-:Y:S02]  /*7890*/  LOP3.LUT R19, R19, UR4, RZ, 0x30, !PT ;  /* 0x0000000413137c12 */ /* 0x000fe4000f8e30ff */
[----:B------:R-:W-:Y:S02]  /*78a0*/  LOP3.LUT R16, R16, UR4, RZ, 0x30, !PT ;  /* 0x0000000410107c12 */ /* 0x000fe4000f8e30ff */
[----:B0-----:R-:W-:Y:S02]  /*78b0*/  SHF.R.U64 R79, R8, UR5, R9 ;  /* 0x00000005084f7c19 */ /* 0x001fe40008001209 */
[----:B------:R-:W-:Y:S02]  /*78c0*/  SHF.R.U64 R9, R60, UR5, R61 ;  /* 0x000000053c097c19 */ /* 0x000fe4000800123d */
[----:B-1----:R-:W-:-:S02]  /*78d0*/  SHF.R.U64 R27, R14, UR5, R15 ;  /* 0x000000050e1b7c19 */ /* 0x002fc4000800120f */
[----:B------:R-:W-:Y:S02]  /*78e0*/  SHF.R.U64 R15, R54, UR5, R55 ;  /* 0x00000005360f7c19 */ /* 0x000fe40008001237 */
[----:B--2---:R-:W-:Y:S02]  /*78f0*/  SHF.R.U64 R24, R28, UR5, R29 ;  /* 0x000000051c187c19 */ /* 0x004fe4000800121d */
[----:B------:R-:W-:Y:S02]  /*7900*/  SHF.R.U64 R14, R56, UR5, R57 ;  /* 0x00000005380e7c19 */ /* 0x000fe40008001239 */
[----:B---3--:R-:W-:Y:S02]  /*7910*/  SHF.R.U64 R8, R62, UR5, R63 ;  /* 0x000000053e087c19 */ /* 0x008fe4000800123f */
        /* <DEDUP_REMOVED lines=8> */
[----:B------:R-:W-:Y:S01]  /*79a0*/  LOP3.LUT R8, R8, UR4, RZ, 0x30, !PT ;  /* 0x0000000408087c12 */ /* 0x000fe2000f8e30ff */
[----:B------:R-:W-:Y:S06]  /*79b0*/  @!P0 BRA `(.L_x_307) ;  /* 0x0000000000b48947 */ /* 0x000fec0003800000 */
        /* <DEDUP_REMOVED lines=14> */
[----:B-----5:R0:W5:Y:S01]  /*7aa0*/  @!P4 LDG.E R64, desc[UR8][R2.64] ;  /* 0x000000080240c981 */ /* 0x020162000c1e1900 */
        /* <DEDUP_REMOVED lines=16> */
[C---:B------:R-:W-:Y:S02]  /*7bb0*/  VIADD R34, R0.reuse, 0x1a0 ;  /* 0x000001a000227836 */ /* 0x040fe40000000000 */
[----:B------:R-:W-:Y:S01]  /*7bc0*/  VIADD R0, R0, 0x1c0 ;  /* 0x000001c000007836 */ /* 0x000fe20000000000 */
[----:B------:R0:W5:Y:S01]  /*7bd0*/  @!P4 LDG.E R70, desc[UR8][R2.64+0x300] ;  /* 0x000300080246c981 */ /* 0x000162000c1e1900 */
[----:B------:R-:W-:-:S03]  /*7be0*/  ISETP.GE.AND P4, PT, R32, R33, PT ;  /* 0x000000212000720c */ /* 0x000fc60003f86270 */
        /* <DEDUP_REMOVED lines=10> */
.L_x_307:
[----:B------:R-:W1:Y:S08]  /*7c90*/  S2UR UR5, SR_CgaCtaId ;  /* 0x00000000000579c3 */ /* 0x000e700000008800 */
[----:B------:R-:W-:Y:S01]  /*7ca0*/  BAR.SYNC.DEFER_BLOCKING 0x0 ;  /* 0x0000000000007b1d */ /* 0x000fe20000010000 */
[----:B------:R-:W-:Y:S02]  /*7cb0*/  IMAD R48, R48, -0x4, R17 ;  /* 0xfffffffc30307824 */ /* 0x000fe400078e0211 */
[----:B------:R-:W-:-:S02]  /*7cc0*/  IMAD R46, R46, -0x4, R21 ;  /* 0xfffffffc2e2e7824 */ /* 0x000fc400078e0215 */
[----:B------:R-:W-:Y:S01]  /*7cd0*/  IMAD R50, R50, -0x4, R11 ;  /* 0xfffffffc32327824 */ /* 0x000fe200078e020b */
[----:B------:R-:W-:Y:S01]  /*7ce0*/  UMOV UR4, 0x400 ;  /* 0x0000040000047882 */ /* 0x000fe20000000000 */
[----:B------:R-:W-:Y:S02]  /*7cf0*/  IMAD R43, R43, -0x4, R26 ;  /* 0xfffffffc2b2b7824 */ /* 0x000fe400078e021a */
[----:B------:R-:W-:Y:S02]  /*7d00*/  IMAD R44, R44, -0x4, R25 ;  /* 0xfffffffc2c2c7824 */ /* 0x000fe400078e0219 */
[----:B------:R-:W-:Y:S02]  /*7d10*/  IMAD R45, R45, -0x4, R22 ;  /* 0xfffffffc2d2d7824 */ /* 0x000fe400078e0216 */
[----:B------:R-:W-:Y:S02]  /*7d20*/  IMAD R47, R47, -0x4, R18 ;  /* 0xfffffffc2f2f7824 */ /* 0x000fe400078e0212 */
[----:B------:R-:W-:-:S02]  /*7d30*/  IMAD R49, R49, -0x4, R12 ;  /* 0xfffffffc31317824 */ /* 0x000fc400078e020c */
[----:B------:R-:W-:Y:S01]  /*7d40*/  IMAD R51, R51, -0x4, R10 ;  /* 0xfffffffc33337824 */ /* 0x000fe200078e020a */
[----:B-1----:R-:W-:-:S06]  /*7d50*/  ULEA UR4, UR5, UR4, 0x18 ;  /* 0x0000000405047291 */ /* 0x002fcc000f8ec0ff */
[----:B0-----:R-:W-:Y:S02]  /*7d60*/  LEA R3, R36, UR4, 0x3 ;  /* 0x0000000424037c11 */ /* 0x001fe4000f8e18ff */
[----:B------:R-:W-:Y:S02]  /*7d70*/  LEA R17, R38, UR4, 0x3 ;  /* 0x0000000426117c11 */ /* 0x000fe4000f8e18ff */
[----:B------:R-:W-:Y:S01]  /*7d80*/  LEA R0, R39, UR4, 0x3 ;  /* 0x0000000427007c11 */ /* 0x000fe2000f8e18ff */
[----:B------:R-:W-:Y:S01]  /*7d90*/  IMAD R3, R36, -0x4, R3 ;  /* 0xfffffffc24037824 */ /* 0x000fe200078e0203 */
[----:B------:R-:W-:Y:S01]  /*7da0*/  LEA R21, R40, UR4, 0x3 ;  /* 0x0000000428157c11 */ /* 0x000fe2000f8e18ff */
[----:B------:R-:W-:Y:S01]  /*7db0*/  IMAD R38, R38, -0x4, R17 ;  /* 0xfffffffc26267824 */ /* 0x000fe200078e0211 */
[----:B------:R-:W-:Y:S01]  /*7dc0*/  LEA R2, R41, UR4, 0x3 ;  /* 0x0000000429027c11 */ /* 0x000fe2000f8e18ff */
[----:B------:R-:W-:Y:S01]  /*7dd0*/  IMAD R39, R39, -0x4, R0 ;  /* 0xfffffffc27277824 */ /* 0x000fe200078e0200 */
[----:B------:R-:W-:Y:S01]  /*7de0*/  LEA R11, R42, UR4, 0x3 ;  /* 0x000000042a0b7c11 */ /* 0x000fe2000f8e18ff */
[----:B------:R-:W-:Y:S01]  /*7df0*/  IMAD R40, R40, -0x4, R21 ;  /* 0xfffffffc28287824 */ /* 0x000fe200078e0215 */
[----:B-----5:R0:W-:Y:S01]  /*7e00*/  STS [R3+-0x4], R64 ;  /* 0xfffffc4003007388 */ /* 0x0201e20000000800 */
[----:B------:R-:W-:-:S02]  /*7e10*/  IMAD R41, R41, -0x4, R2 ;  /* 0xfffffffc29297824 */ /* 0x000fc400078e0202 */
[----:B------:R-:W-:Y:S01]  /*7e20*/  IMAD R42, R42, -0x4, R11 ;  /* 0xfffffffc2a2a7824 */ /* 0x000fe200078e020b */
[----:B------:R0:W-:Y:S04]  /*7e30*/  STS [R38+-0x4], R65 ;  /* 0xfffffc4126007388 */ /* 0x0001e80000000800 */
        /* <DEDUP_REMOVED lines=12> */
[----:B------:R0:W-:Y:S01]  /*7f00*/  STS [R51+-0x4], R78 ;  /* 0xfffffc4e33007388 */ /* 0x0001e20000000800 */
[----:B------:R-:W-:Y:S06]  /*7f10*/  BAR.SYNC.DEFER_BLOCKING 0x0 ;  /* 0x0000000000007b1d */ /* 0x000fec0000010000 */
[----:B------:R-:W-:Y:S05]  /*7f20*/  @P0 BRA `(.L_x_308) ;  /* 0x0000000800340947 */ /* 0x000fea0003800000 */
[----:B------:R-:W1:Y:S01]  /*7f30*/  S2UR UR5, SR_CgaCtaId ;  /* 0x00000000000579c3 */ /* 0x000e620000008800 */
[----:B------:R-:W-:Y:S01]  /*7f40*/  UMOV UR4, 0x400 ;  /* 0x0000040000047882 */ /* 0x000fe20000000000 */
[----:B------:R-:W-:Y:S01]  /*7f50*/  IMAD R0, R5, -0x4, R7 ;  /* 0xfffffffc05007824 */ /* 0x000fe200078e0207 */
[----:B------:R-:W2:Y:S04]  /*7f60*/  LDCU.64 UR6, c[0x0][0x3b0] ;  /* 0x00007600ff0677ac */ /* 0x000ea80008000a00 */
[----:B------:R-:W-:Y:S01]  /*7f70*/  LDS R17, [R0] ;  /* 0x0000000000117984 */ /* 0x000fe20000000800 */
[----:B-1----:R-:W-:-:S06]  /*7f80*/  ULEA UR4, UR5, UR4, 0x18 ;  /* 0x0000000405047291 */ /* 0x002fcc000f8ec0ff */
[----:B------:R-:W-:Y:S02]  /*7f90*/  LEA R2, R29, UR4, 0x3 ;  /* 0x000000041d027c11 */ /* 0x000fe4000f8e18ff */
[----:B------:R-:W-:Y:S02]  /*7fa0*/  LEA R30, R30, UR4, 0x3 ;  /* 0x000000041e1e7c11 */ /* 0x000fe4000f8e18ff */
[----:B------:R-:W-:Y:S02]  /*7fb0*/  LEA R31, R31, UR4, 0x3 ;  /* 0x000000041f1f7c11 */ /* 0x000fe4000f8e18ff */
[----:B0-----:R-:W0:Y:S01]  /*7fc0*/  LDS.64 R2, [R2+0xb400] ;  /* 0x00b4000002027984 */ /* 0x001e220000000a00 */
        /* <DEDUP_REMOVED lines=11> */
[----:B--2---:R-:W-:-:S04]  /*8080*/  LEA R6, P0, R4, UR6, 0x2 ;  /* 0x0000000604067c11 */ /* 0x004fc8000f8010ff */
[----:B------:R-:W-:Y:S02]  /*8090*/  LEA.HI.X R7, R4, UR7, R3, 0x2, P0 ;  /* 0x0000000704077c11 */ /* 0x000fe400080f1403 */
[----:B------:R-:W-:-:S03]  /*80a0*/  LEA R4, R19, UR4, 0x3 ;  /* 0x0000000413047c11 */ /* 0x000fc6000f8e18ff */
[----:B------:R-:W-:Y:S01]  /*80b0*/  STG.E desc[UR8][R6.64], R17 ;  /* 0x0000001106007986 */ /* 0x000fe2000c101908 */
[----:B------:R-:W-:-:S03]  /*80c0*/  NOP ;  /* 0x0000000000007918 */ /* 0x000fc60000000000 */
[----:B------:R-:W0:Y:S04]  /*80d0*/  LDS.64 R2, [R30+0xb400] ;  /* 0x00b400001e027984 */ /* 0x000e280000000a00 */
[----:B------:R-:W1:Y:S01]  /*80e0*/  LDS R21, [R0+0x600] ;  /* 0x0006000000157984 */ /* 0x000e620000000800 */
[----:B0-----:R-:W-:-:S05]  /*80f0*/  IADD3 R2, P0, PT, R2, R5, RZ ;  /* 0x0000000502027210 */ /* 0x001fca0007f1e0ff */
[----:B------:R-:W-:Y:S01]  /*8100*/  IMAD.X R3, RZ, RZ, R3, P0 ;  /* 0x000000ffff037224 */ /* 0x000fe200000e0603 */
[----:B------:R-:W-:-:S04]  /*8110*/  LEA R10, P0, R2, UR6, 0x2 ;  /* 0x00000006020a7c11 */ /* 0x000fc8000f8010ff */
[----:B------:R-:W-:-:S05]  /*8120*/  LEA.HI.X R11, R2, UR7, R3, 0x2, P0 ;  /* 0x00000007020b7c11 */ /* 0x000fca00080f1403 */
[----:B-1----:R-:W-:Y:S01]  /*8130*/  STG.E desc[UR8][R10.64+0x600], R21 ;  /* 0x000600150a007986 */ /* 0x002fe2000c101908 */
        /* <DEDUP_REMOVED lines=49> */
[----:B------:R0:W1:Y:S04]  /*8450*/  LDS.64 R2, [R4+0xb400] ;  /* 0x00b4000004027984 */ /* 0x0000680000000a00 */
[----:B------:R-:W2:Y:S01]  /*8460*/  LDS R17, [R0+0x3000] ;  /* 0x0030000000117984 */ /* 0x000ea20000000800 */
[----:B0-----:R-:W-:Y:S02]  /*8470*/  LEA R4, R15, UR4, 0x3 ;  /* 0x000000040f047c11 */ /* 0x001fe4000f8e18ff */
[----:B-1----:R-:W-:-:S05]  /*8480*/  IADD3 R2, P0, PT, R2, R5, RZ ;  /* 0x0000000502027210 */ /* 0x002fca0007f1e0ff */
[----:B------:R-:W-:Y:S01]  /*8490*/  IMAD.X R3, RZ, RZ, R3, P0 ;  /* 0x000000ffff037224 */ /* 0x000fe200000e0603 */
[----:B------:R-:W-:-:S04]  /*84a0*/  LEA R6, P0, R2, UR6, 0x2 ;  /* 0x0000000602067c11 */ /* 0x000fc8000f8010ff */
[----:B------:R-:W-:-:S05]  /*84b0*/  LEA.HI.X R7, R2, UR7, R3, 0x2, P0 ;  /* 0x0000000702077c11 */ /* 0x000fca00080f1403 */
[----:B--2---:R-:W-:Y:S01]  /*84c0*/  STG.E desc[UR8][R6.64+0x3000], R17 ;  /* 0x0030001106007986 */ /* 0x004fe2000c101908 */
        /* <DEDUP_REMOVED lines=49> */
[----:B------:R-:W-:Y:S01]  /*87e0*/  NOP ;  /* 0x0000000000007918 */ /* 0x000fe20000000000 */
[----:B------:R-:W-:Y:S05]  /*87f0*/  EXIT ;  /* 0x000000000000794d */ /* 0x000fea0003800000 */
.L_x_308:
[----:B------:R-:W1:Y:S01]  /*8800*/  S2UR UR5, SR_CgaCtaId ;  /* 0x00000000000579c3 */ /* 0x000e620000008800 */
[----:B------:R-:W-:Y:S01]  /*8810*/  IMAD R37, R37, -0x1680, R6 ;  /* 0xffffe98025257824 */ /* 0x000fe200078e0206 */
[----:B------:R-:W-:Y:S01]  /*8820*/  UMOV UR4, 0x400 ;  /* 0x0000040000047882 */ /* 0x000fe20000000000 */
[C---:B------:R-:W-:Y:S01]  /*8830*/  VIADD R0, R5.reuse, 0x180 ;  /* 0x0000018005007836 */ /* 0x040fe20000000000 */
[----:B------:R-:W-:Y:S01]  /*8840*/  BSSY.RECONVERGENT B0, `(.L_x_309) ;  /* 0x000001a000007945 */ /* 0x000fe20003800200 */
        /* <DEDUP_REMOVED lines=8> */
[C---:B------:R-:W-:Y:S01]  /*88d0*/  VIADD R6, R5.reuse, 0xa80 ;  /* 0x00000a8005067836 */ /* 0x040fe20000000000 */
[-C--:B------:R-:W-:Y:S01]  /*88e0*/  ISETP.GE.AND P0, PT, R0, R37.reuse, PT ;  /* 0x000000250000720c */ /* 0x080fe20003f06270 */
[----:B------:R-:W-:Y:S01]  /*88f0*/  VIADD R0, R5, 0x900 ;  /* 0x0000090005007836 */ /* 0x000fe20000000000 */
[----:B------:R-:W-:-:S04]  /*8900*/  ISETP.GE.AND P5, PT, R2, R37, PT ;  /* 0x000000250200720c */ /* 0x000fc80003fa6270 */
[----:B------:R-:W-:Y:S01]  /*8910*/  ISETP.GE.AND P4, PT, R0, R37, PT ;  /* 0x000000250000720c */ /* 0x000fe20003f86270 */
[----:B-1----:R-:W-:-:S06]  /*8920*/  ULEA UR4, UR5, UR4, 0x18 ;  /* 0x0000000405047291 */ /* 0x002fcc000f8ec0ff */
[----:B------:R-:W-:Y:S01]  /*8930*/  LEA R29, R29, UR4, 0x3 ;  /* 0x000000041d1d7c11 */ /* 0x000fe2000f8e18ff */
[----:B------:R-:W-:Y:S06]  /*8940*/  @P3 BRA `(.L_x_310) ;  /* 0x0000000000243947 */ /* 0x000fec0003800000 */
[----:B0-----:R-:W0:Y:S01]  /*8950*/  LDS.64 R2, [R29+0xb400] ;  /* 0x00b400001d027984 */ /* 0x001e220000000a00 */
[----:B------:R-:W-:Y:S01]  /*8960*/  IMAD R11, R5, -0x4, R7 ;  /* 0xfffffffc050b7824 */ /* 0x000fe200078e0207 */
[----:B------:R-:W1:Y:S05]  /*8970*/  LDCU.64 UR6, c[0x0][0x3b0] ;  /* 0x00007600ff0677ac */ /* 0x000e6a0008000a00 */
[----:B------:R-:W2:Y:S01]  /*8980*/  LDS R11, [R11] ;  /* 0x000000000b0b7984 */ /* 0x000ea20000000800 */
[----:B0-----:R-:W-:-:S05]  /*8990*/  IADD3 R0, P3, PT, R2, R5, RZ ;  /* 0x0000000502007210 */ /* 0x001fca0007f7e0ff */
[----:B------:R-:W-:Y:S01]  /*89a0*/  IMAD.X R3, RZ, RZ, R3, P3 ;  /* 0x000000ffff037224 */ /* 0x000fe200018e0603 */
[----:B-1----:R-:W-:-:S04]  /*89b0*/  LEA R2, P3, R0, UR6, 0x2 ;  /* 0x0000000600027c11 */ /* 0x002fc8000f8610ff */
[----:B------:R-:W-:-:S05]  /*89c0*/  LEA.HI.X R3, R0, UR7, R3, 0x2, P3 ;  /* 0x0000000700037c11 */ /* 0x000fca00098f1403 */
[----:B--2---:R1:W-:Y:S04]  /*89d0*/  STG.E desc[UR8][R2.64], R11 ;  /* 0x0000000b02007986 */ /* 0x0043e8000c101908 */
.L_x_310:
[----:B------:R-:W-:Y:S05]  /*89e0*/  BSYNC.RECONVERGENT B0 ;  /* 0x0000000000007941 */ /* 0x000fea0003800200 */
.L_x_309:
[----:B------:R-:W-:Y:S01]  /*89f0*/  NOP ;  /* 0x0000000000007918 */ /* 0x000fe20000000000 */
[----:B------:R-:W-:Y:S01]  /*8a00*/  BSSY.RECONVERGENT B0, `(.L_x_311) ;  /* 0x000000e000007945 */ /* 0x000fe20003800200 */
[----:B------:R-:W-:Y:S02]  /*8a10*/  ISETP.GE.AND P3, PT, R6, R37, PT ;  /* 0x000000250600720c */ /* 0x000fe40003f66270 */
[----:B------:R-:W-:Y:S02]  /*8a20*/  LOP3.LUT R6, R5, 0xc00, RZ, 0xfc, !PT ;  /* 0x00000c0005067812 */ /* 0x000fe400078efcff */
[----:B------:R-:W-:Y:S01]  /*8a30*/  LEA R30, R30, UR4, 0x3 ;  /* 0x000000041e1e7c11 */ /* 0x000fe2000f8e18ff */
[----:B------:R-:W-:Y:S08]  /*8a40*/  @P2 BRA `(.L_x_312) ;  /* 0x0000000000242947 */ /* 0x000ff00003800000 */
[----:B01----:R-:W0:Y:S01]  /*8a50*/  LDS.64 R2, [R30+0xb400] ;  /* 0x00b400001e027984 */ /* 0x003e220000000a00 */
[----:B------:R-:W-:Y:S01]  /*8a60*/  IMAD R11, R5, -0x4, R7 ;  /* 0xfffffffc050b7824 */ /* 0x000fe200078e0207 */
[----:B------:R-:W1:Y:S05]  /*8a70*/  LDCU.64 UR6, c[0x0][0x3b0] ;  /* 0x00007600ff0677ac */ /* 0x000e6a0008000a00 */
[----:B------:R-:W2:Y:S01]  /*8a80*/  LDS R11, [R11+0x600] ;  /* 0x000600000b0b7984 */ /* 0x000ea20000000800 */
[----:B0-----:R-:W-:-:S05]  /*8a90*/  IADD3 R0, P2, PT, R2, R5, RZ ;  /* 0x0000000502007210 */ /* 0x001fca0007f5e0ff */
[----:B------:R-:W-:Y:S01]  /*8aa0*/  IMAD.X R3, RZ, RZ, R3, P2 ;  /* 0x000000ffff037224 */ /* 0x000fe200010e0603 */
[----:B-1----:R-:W-:-:S04]  /*8ab0*/  LEA R2, P2, R0, UR6, 0x2 ;  /* 0x0000000600027c11 */ /* 0x002fc8000f8410ff */
[----:B------:R-:W-:-:S05]  /*8ac0*/  LEA.HI.X R3, R0, UR7, R3, 0x2, P2 ;  /* 0x0000000700037c11 */ /* 0x000fca00090f1403 */
[----:B--2---:R2:W-:Y:S04]  /*8ad0*/  STG.E desc[UR8][R2.64+0x600], R11 ;  /* 0x0006000b02007986 */ /* 0x0045e8000c101908 */
.L_x_312:
[----:B------:R-:W-:Y:S05]  /*8ae0*/  BSYNC.RECONVERGENT B0 ;  /* 0x0000000000007941 */ /* 0x000fea0003800200 */
.L_x_311:
[----:B------:R-:W-:Y:S01]  /*8af0*/  NOP ;  /* 0x0000000000007918 */ /* 0x000fe20000000000 */
[----:B------:R-:W-:Y:S01]  /*8b00*/  BSSY.RECONVERGENT B0, `(.L_x_313) ;  /* 0x000000e000007945 */ /* 0x000fe20003800200 */
[----:B------:R-:W-:Y:S01]  /*8b10*/  ISETP.GE.AND P2, PT, R6, R37, PT ;  /* 0x000000250600720c */ /* 0x000fe20003f46270 */
[----:B------:R-:W-:Y:S01]  /*8b20*/  VIADD R6, R5, 0xd80 ;  /* 0x00000d8005067836 */ /* 0x000fe20000000000 */
[----:B------:R-:W-:Y:S01]  /*8b30*/  LEA R31, R31, UR4, 0x3 ;  /* 0x000000041f1f7c11 */ /* 0x000fe2000f8e18ff */
[----:B------:R-:W-:Y:S10]  /*8b40*/  @P1 BRA `(.L_x_314) ;  /* 0x0000000000241947 */ /* 0x000ff40003800000 */
[----:B012---:R-:W0:Y:S01]  /*8b50*/  LDS.64 R2, [R31+0xb400] ;  /* 0x00b400001f027984 */ /* 0x007e220000000a00 */
        /* <DEDUP_REMOVED lines=8> */
.L_x_314:
[----:B------:R-:W-:Y:S05]  /*8be0*/  BSYNC.RECONVERGENT B0 ;  /* 0x0000000000007941 */ /* 0x000fea0003800200 */
.L_x_313:
[----:B------:R-:W-:Y:S01]  /*8bf0*/  NOP ;  /* 0x0000000000007918 */ /* 0x000fe20000000000 */
[----:B------:R-:W-:Y:S01]  /*8c00*/  BSSY.RECONVERGENT B0, `(.L_x_315) ;  /* 0x000000e000007945 */ /* 0x000fe20003800200 */
[----:B------:R-:W-:Y:S01]  /*8c10*/  ISETP.GE.AND P1, PT, R6, R37, PT ;  /* 0x000000250600720c */ /* 0x000fe20003f26270 */
[----:B------:R-:W-:Y:S01]  /*8c20*/  VIADD R6, R5, 0xf00 ;  /* 0x00000f0005067836 */ /* 0x000fe20000000000 */
[----:B------:R-:W-:Y:S01]  /*8c30*/  LEA R28, R28, UR4, 0x3 ;  /* 0x000000041c1c7c11 */ /* 0x000fe2000f8e18ff */
[----:B------:R-:W-:Y:S10]  /*8c40*/  @P0 BRA `(.L_x_316) ;  /* 0x0000000000240947 */ /* 0x000ff40003800000 */
[----:B0123--:R-:W0:Y:S01]  /*8c50*/  LDS.64 R2, [R28+0xb400] ;  /* 0x00b400001c027984 */ /* 0x00fe220000000a00 */
        /* <DEDUP_REMOVED lines=8> */
.L_x_316:
[----:B------:R-:W-:Y:S05]  /*8ce0*/  BSYNC.RECONVERGENT B0 ;  /* 0x0000000000007941 */ /* 0x000fea0003800200 */
.L_x_315:
[----:B------:R-:W-:Y:S01]  /*8cf0*/  NOP ;  /* 0x0000000000007918 */ /* 0x000fe20000000000 */
[----:B------:R-:W-:Y:S01]  /*8d00*/  BSSY.RECONVERGENT B0, `(.L_x_317) ;  /* 0x000000e000007945 */ /* 0x000fe20003800200 */
[----:B------:R-:W-:Y:S01]  /*8d10*/  ISETP.GE.AND P0, PT, R6, R37, PT ;  /* 0x000000250600720c */ /* 0x000fe20003f06270 */
[----:B------:R-:W-:Y:S01]  /*8d20*/  VIADD R6, R5, 0x1080 ;  /* 0x0000108005067836 */ /* 0x000fe20000000000 */
[----:B------:R-:W-:Y:S01]  /*8d30*/  LEA R27, R27, UR4, 0x3 ;  /* 0x000000041b1b7c11 */ /* 0x000fe2000f8e18ff */
[----:B------:R-:W-:Y:S10]  /*8d40*/  @P6 BRA `(.L_x_318) ;  /* 0x0000000000246947 */ /* 0x000ff40003800000 */
[----:B01234-:R-:W0:Y:S01]  /*8d50*/  LDS.64 R2, [R27+0xb400] ;  /* 0x00b400001b027984 */ /* 0x01fe220000000a00 */
        /* <DEDUP_REMOVED lines=8> */
.L_x_318:
[----:B------:R-:W-:Y:S05]  /*8de0*/  BSYNC.RECONVERGENT B0 ;  /* 0x0000000000007941 */ /* 0x000fea0003800200 */
.L_x_317:
        /* <DEDUP_REMOVED lines=15> */
.L_x_320:
[----:B------:R-:W-:Y:S05]  /*8ee0*/  BSYNC.RECONVERGENT B0 ;  /* 0x0000000000007941 */ /* 0x000fea0003800200 */
.L_x_319:
        /* <DEDUP_REMOVED lines=15> */
.L_x_322:
[----:B------:R-:W-:Y:S05]  /*8fe0*/  BSYNC.RECONVERGENT B0 ;  /* 0x0000000000007941 */ /* 0x000fea0003800200 */
.L_x_321:
        /* <DEDUP_REMOVED lines=15> */
.L_x_324:
[----:B------:R-:W-:Y:S05]  /*90e0*/  BSYNC.RECONVERGENT B0 ;  /* 0x0000000000007941 */ /* 0x000fea0003800200 */
.L_x_323:
[----:B------:R-:W-:Y:S01]  /*90f0*/  NOP ;  /* 0x0000000000007918 */ /* 0x000fe20000000000 */
[----:B------:R-:W-:Y:S01]  /*9100*/  BSSY.RECONVERGENT B0, `(.L_x_325) ;  /* 0x000000d000007945 */ /* 0x000fe20003800200 */
[----:B------:R-:W-:Y:S02]  /*9110*/  ISETP.GE.AND P3, PT, R6, R37, PT ;  /* 0x000000250600720c */ /* 0x000fe40003f66270 */
        /* <DEDUP_REMOVED lines=11> */
.L_x_326:
[----:B------:R-:W-:Y:S05]  /*91d0*/  BSYNC.RECONVERGENT B0 ;  /* 0x0000000000007941 */ /* 0x000fea0003800200 */
.L_x_325:
[----:B------:R-:W-:Y:S01]  /*91e0*/  NOP ;  /* 0x0000000000007918 */ /* 0x000fe20000000000 */
[----:B------:R-:W-:Y:S01]  /*91f0*/  BSSY.RECONVERGENT B0, `(.L_x_327) ;  /* 0x000000c000007945 */ /* 0x000fe20003800200 */
[----:B------:R-:W-:-:S03]  /*9200*/  LEA R16, R16, UR4, 0x3 ;  /* 0x0000000410107c11 */ /* 0x000fc6000f8e18ff */
[----:B------:R-:W-:Y:S05]  /*9210*/  @P1 BRA `(.L_x_328) ;  /* 0x0000000000241947 */ /* 0x000fea0003800000 */
        /* <DEDUP_REMOVED lines=9> */
.L_x_328:
[----:B------:R-:W-:Y:S05]  /*92b0*/  BSYNC.RECONVERGENT B0 ;  /* 0x0000000000007941 */ /* 0x000fea0003800200 */
.L_x_327:
        /* <DEDUP_REMOVED lines=13> */
.L_x_330:
[----:B------:R-:W-:Y:S05]  /*9390*/  BSYNC.RECONVERGENT B0 ;  /* 0x0000000000007941 */ /* 0x000fea0003800200 */
.L_x_329:
        /* <DEDUP_REMOVED lines=13> */
.L_x_332:
[----:B------:R-:W-:Y:S05]  /*9470*/  BSYNC.RECONVERGENT B0 ;  /* 0x0000000000007941 */ /* 0x000fea0003800200 */
.L_x_331:
        /* <DEDUP_REMOVED lines=13> */
.L_x_334:
[----:B------:R-:W-:Y:S05]  /*9550*/  BSYNC.RECONVERGENT B0 ;  /* 0x0000000000007941 */ /* 0x000fea0003800200 */
.L_x_333:
[----:B------:R-:W-:Y:S01]  /*9560*/  NOP ;  /* 0x0000000000007918 */ /* 0x000fe20000000000 */
[----:B------:R-:W-:Y:S01]  /*9570*/  BSSY.RECONVERGENT B0, `(.L_x_335) ;  /* 0x000000d000007945 */ /* 0x000fe20003800200 */
[----:B------:R-:W-:Y:S02]  /*9580*/  LEA R6, R9, UR4, 0x3 ;  /* 0x0000000409067c11 */ /* 0x000fe4000f8e18ff */
[----:B------:R-:W-:Y:S01]  /*9590*/  LEA R8, R8, UR4, 0x3 ;  /* 0x0000000408087c11 */ /* 0x000fe2000f8e18ff */
[----:B------:R-:W-:Y:S06]  /*95a0*/  @P4 BRA `(.L_x_336) ;  /* 0x0000000000244947 */ /* 0x000fec0003800000 */
        /* <DEDUP_REMOVED lines=9> */
.L_x_336:
[----:B------:R-:W-:Y:S05]  /*9640*/  BSYNC.RECONVERGENT B0 ;  /* 0x0000000000007941 */ /* 0x000fea0003800200 */
.L_x_335:
[----:B------:R-:W-:Y:S01]  /*9650*/  NOP ;  /* 0x0000000000007918 */ /* 0x000fe20000000000 */
[----:B01234-:R-:W0:Y:S01]  /*9660*/  LDS.64 R2, [R8+0xb400] ;  /* 0x00b4000008027984 */ /* 0x01fe220000000a00 */
[----:B------:R-:W-:Y:S01]  /*9670*/  @!P3 IMAD R7, R5, -0x4, R7 ;  /* 0xfffffffc0507b824 */ /* 0x000fe200078e0207 */
[----:B------:R-:W1:Y:S05]  /*9680*/  @!P3 LDC.64 R10, c[0x0][0x3b0] ;  /* 0x0000ec00ff0abb82 */ /* 0x000e6a0000000a00 */
[----:B------:R-:W2:Y:S01]  /*9690*/  @!P3 LDS R7, [R7+0x5400] ;  /* 0x005400000707b984 */ /* 0x000ea20000000800 */
[----:B0-----:R-:W-:-:S05]  /*96a0*/  IADD3 R4, P0, PT, R2, R5, RZ ;  /* 0x0000000502047210 */ /* 0x001fca0007f1e0ff */
[----:B------:R-:W-:Y:S01]  /*96b0*/  IMAD.X R3, RZ, RZ, R3, P0 ;  /* 0x000000ffff037224 */ /* 0x000fe200000e0603 */
[----:B-1----:R-:W-:-:S04]  /*96c0*/  @!P3 LEA R2, P0, R4, R10, 0x2 ;  /* 0x0000000a0402b211 */ /* 0x002fc800078010ff */
[----:B------:R-:W-:-:S05]  /*96d0*/  @!P3 LEA.HI.X R3, R4, R11, R3, 0x2, P0 ;  /* 0x0000000b0403b211 */ /* 0x000fca00000f1403 */
[----:B--2---:R-:W-:Y:S01]  /*96e0*/  @!P3 STG.E desc[UR8][R2.64+0x5400], R7 ;  /* 0x005400070200b986 */ /* 0x004fe2000c101908 */
[----:B------:R-:W-:Y:S01]  /*96f0*/  NOP ;  /* 0x0000000000007918 */ /* 0x000fe20000000000 */
[----:B------:R-:W-:Y:S05]  /*9700*/  EXIT ;  /* 0x000000000000794d */ /* 0x000fea0003800000 */
.L_x_233:
[----:B------:R-:W-:Y:S02]  /*9710*/  IMAD.MOV.U32 R84, RZ, RZ, R76 ;  /* 0x000000ffff547224 */ /* 0x000fe400078e004c */
[----:B------:R-:W-:Y:S02]  /*9720*/  IMAD.MOV.U32 R85, RZ, RZ, 0x1 ;  /* 0x00000001ff557424 */ /* 0x000fe400078e00ff */
[----:B------:R-:W-:Y:S02]  /*9730*/  IMAD.MOV.U32 R86, RZ, RZ, RZ ;  /* 0x000000ffff567224 */ /* 0x000fe400078e00ff */
[----:B------:R-:W-:-:S07]  /*9740*/  IMAD.MOV.U32 R83, RZ, RZ, -0x1 ;  /* 0xffffffffff537424 */ /* 0x000fce00078e00ff */
[----:B------:R-:W-:Y:S05]  /*9750*/  WARPSYNC.COLLECTIVE R83, `(.L_x_337) ;  /* 0x0000000053087348 */ /* 0x000fea0003c00000 */
[----:B------:R0:W1:Y:S02]  /*9760*/  SHFL.UP P0, R79, R84, R85, R86 ;  /* 0x04000055544f7389 */ /* 0x0000640000000056 */
[----:B01----:R-:W-:Y:S05]  /*9770*/  ENDCOLLECTIVE ;  /* 0x000000000000791b */ /* 0x003fea0003800000 */
.L_x_337:
[----:B------:R-:W-:Y:S02]  /*9780*/  IMAD.MOV.U32 R85, RZ, RZ, 0x2 ;  /* 0x00000002ff557424 */ /* 0x000fe400078e00ff */
[----:B------:R-:W-:-:S04]  /*9790*/  IMAD.MOV.U32 R55, RZ, RZ, R79 ;  /* 0x000000ffff377224 */ /* 0x000fc800078e004f */
[----:B------:R-:W-:-:S04]  /*97a0*/  @P0 IMAD.IADD R55, R76, 0x1, R55 ;  /* 0x000000014c370824 */ /* 0x000fc800078e0237 */
[----:B------:R-:W-:-:S07]  /*97b0*/  IMAD.MOV.U32 R84, RZ, RZ, R55 ;  /* 0x000000ffff547224 */ /* 0x000fce00078e0037 */
[----:B------:R-:W-:Y:S05]  /*97c0*/  WARPSYNC.COLLECTIVE R83, `(.L_x_338) ;  /* 0x0000000053087348 */ /* 0x000fea0003c00000 */
[----:B------:R0:W1:Y:S02]  /*97d0*/  SHFL.UP P0, R79, R84, R85, R86 ;  /* 0x04000055544f7389 */ /* 0x0000640000000056 */
[----:B01----:R-:W-:Y:S05]  /*97e0*/  ENDCOLLECTIVE ;  /* 0x000000000000791b */ /* 0x003fea0003800000 */
.L_x_338:
[----:B------:R-:W-:Y:S02]  /*97f0*/  IMAD.MOV.U32 R85, RZ, RZ, 0x4 ;  /* 0x00000004ff557424 */ /* 0x000fe400078e00ff */
[----:B------:R-:W-:-:S04]  /*9800*/  IMAD.MOV.U32 R78, RZ, RZ, R79 ;  /* 0x000000ffff4e7224 */ /* 0x000fc800078e004f */
[----:B------:R-:W-:-:S04]  /*9810*/  @P0 IMAD.IADD R78, R55, 0x1, R78 ;  /* 0x00000001374e0824 */ /* 0x000fc800078e024e */
[----:B------:R-:W-:-:S07]  /*9820*/  IMAD.MOV.U32 R84, RZ, RZ, R78 ;  /* 0x000000ffff547224 */ /* 0x000fce00078e004e */
[----:B------:R-:W-:Y:S05]  /*9830*/  WARPSYNC.COLLECTIVE R83, `(.L_x_339) ;  /* 0x0000000053087348 */ /* 0x000fea0003c00000 */
[----:B------:R0:W1:Y:S02]  /*9840*/  SHFL.UP P0, R79, R84, R85, R86 ;  /* 0x04000055544f7389 */ /* 0x0000640000000056 */
[----:B01----:R-:W-:Y:S05]  /*9850*/  ENDCOLLECTIVE ;  /* 0x000000000000791b */ /* 0x003fea0003800000 */
.L_x_339:
[----:B------:R-:W-:Y:S02]  /*9860*/  IMAD.MOV.U32 R85, RZ, RZ, 0x8 ;  /* 0x00000008ff557424 */ /* 0x000fe400078e00ff */
[----:B------:R-:W-:-:S04]  /*9870*/  IMAD.MOV.U32 R77, RZ, RZ, R79 ;  /* 0x000000ffff4d7224 */ /* 0x000fc800078e004f */
[----:B------:R-:W-:-:S04]  /*9880*/  @P0 IMAD.IADD R77, R78, 0x1, R77 ;  /* 0x000000014e4d0824 */ /* 0x000fc800078e024d */
[----:B------:R-:W-:-:S07]  /*9890*/  IMAD.MOV.U32 R84, RZ, RZ, R77 ;  /* 0x000000ffff547224 */ /* 0x000fce00078e004d */
[----:B------:R-:W-:Y:S05]  /*98a0*/  WARPSYNC.COLLECTIVE R83, `(.L_x_340) ;  /* 0x0000000053087348 */ /* 0x000fea0003c00000 */
[----:B------:R0:W1:Y:S02]  /*98b0*/  SHFL.UP P0, R79, R84, R85, R86 ;  /* 0x04000055544f7389 */ /* 0x0000640000000056 */
[----:B01----:R-:W-:Y:S05]  /*98c0*/  ENDCOLLECTIVE ;  /* 0x000000000000791b */ /* 0x003fea0003800000 */
.L_x_340:
[----:B------:R-:W-:Y:S02]  /*98d0*/  IMAD.MOV.U32 R85, RZ, RZ, 0x10 ;  /* 0x00000010ff557424 */ /* 0x000fe400078e00ff */
[----:B------:R-:W-:-:S04]  /*98e0*/  IMAD.MOV.U32 R80, RZ, RZ, R79 ;  /* 0x000000ffff507224 */ /* 0x000fc800078e004f */
[----:B------:R-:W-:-:S04]  /*98f0*/  @P0 IMAD.IADD R80, R77, 0x1, R80 ;  /* 0x000000014d500824 */ /* 0x000fc800078e0250 */
[----:B------:R-:W-:-:S07]  /*9900*/  IMAD.MOV.U32 R84, RZ, RZ, R80 ;  /* 0x000000ffff547224 */ /* 0x000fce00078e0050 */
[----:B------:R-:W-:Y:S05]  /*9910*/  WARPSYNC.COLLECTIVE R83, `(.L_x_341) ;  /* 0x0000000053087348 */ /* 0x000fea0003c00000 */
[----:B------:R0:W1:Y:S02]  /*9920*/  SHFL.UP P0, R79, R84, R85, R86 ;  /* 0x04000055544f7389 */ /* 0x0000640000000056 */
[----:B01----:R-:W-:Y:S05]  /*9930*/  ENDCOLLECTIVE ;  /* 0x000000000000791b */ /* 0x003fea0003800000 */
.L_x_341:
[----:B------:R-:W-:Y:S05]  /*9940*/  BRA `(.L_x_342) ;  /* 0xffffff8c00d47947 */ /* 0x000fea000383ffff */
.L_x_343:
        /* <DEDUP_REMOVED lines=11> */
.L_x_556:


//--------------------- .text._ZN3cub18CUB_300001_SM_10006detail10radix_sort33DeviceRadixSortExclusiveSumKernelINS1_5radix10policy_hubImiyE10Policy1000EyEEvPT0_ --------------------------
	.section	.text._ZN3cub18CUB_300001_SM_10006detail10radix_sort33DeviceRadixSortExclusiveSumKernelINS1_5radix10policy_hubImiyE10Policy1000EyEEvPT0_,"ax",@progbits
	.align	128
        .global         _ZN3cub18CUB_300001_SM_10006detail10radix_sort33DeviceRadixSortExclusiveSumKernelINS1_5radix10policy_hubImiyE10Policy1000EyEEvPT0_
        .type           _ZN3cub18CUB_300001_SM_10006detail10radix_sort33DeviceRadixSortExclusiveSumKernelINS1_5radix10policy_hubImiyE10Policy1000EyEEvPT0_,@function
        .size           _ZN3cub18CUB_300001_SM_10006detail10radix_sort33DeviceRadixSortExclusiveSumKernelINS1_5radix10policy_hubImiyE10Policy1000EyEEvPT0_,(.L_x_557 - _ZN3cub18CUB_300001_SM_10006detail10radix_sort33DeviceRadixSortExclusiveSumKernelINS1_5radix10policy_hubImiyE10Policy1000EyEEvPT0_)
        .other          _ZN3cub18CUB_300001_SM_10006detail10radix_sort33DeviceRadixSortExclusiveSumKernelINS1_5radix10policy_hubImiyE10Policy1000EyEEvPT0_,@"STO_CUDA_ENTRY STV_DEFAULT"
_ZN3cub18CUB_300001_SM_10006detail10radix_sort33DeviceRadixSortExclusiveSumKernelINS1_5radix10policy_hubImiyE10Policy1000EyEEvPT0_:
.text._ZN3cub18CUB_300001_SM_10006detail10radix_sort33DeviceRadixSortExclusiveSumKernelINS1_5radix10policy_hubImiyE10Policy1000EyEEvPT0_:
        /* <DEDUP_REMOVED lines=63> */
.L_x_356:
        /* <DEDUP_REMOVED lines=28> */
.L_x_344:
[----:B------:R-:W-:Y:S05]  /*05b0*/  WARPSYNC.ALL ;  /* 0x0000000000007948 */ /* 0x000fea0003800000 */
[----:B------:R-:W-:Y:S06]  /*05c0*/  BAR.SYNC.DEFER_BLOCKING 0x0 ;  /* 0x0000000000007b1d */ /* 0x000fec0000010000 */
[----:B------:R-:W-:Y:S05]  /*05d0*/  @P1 EXIT ;  /* 0x000000000000194d */ /* 0x000fea0003800000 */
[----:B01----:R-:W0:Y:S04]  /*05e0*/  LDS.64 R2, [R0+0x10] ;  /* 0x0000100000027984 */ /* 0x003e280000000a00 */
[----:B0-----:R-:W-:Y:S01]  /*05f0*/  STG.E.64 desc[UR4][R16.64], R2 ;  /* 0x0000000210007986 */ /* 0x001fe2000c101b04 */
[----:B------:R-:W-:Y:S05]  /*0600*/  EXIT ;  /* 0x000000000000794d */ /* 0x000fea0003800000 */
.L_x_345:
[----:B------:R-:W-:Y:S02]  /*0610*/  IMAD.MOV.U32 R24, RZ, RZ, R20 ;  /* 0x000000ffff187224 */ /* 0x000fe400078e0014 */
[----:B------:R-:W-:Y:S02]  /*0620*/  IMAD.MOV.U32 R23, RZ, RZ, 0x1 ;  /* 0x00000001ff177424 */ /* 0x000fe400078e00ff */
[----:B------:R-:W-:Y:S02]  /*0630*/  IMAD.MOV.U32 R22, RZ, RZ, RZ ;  /* 0x000000ffff167224 */ /* 0x000fe400078e00ff */
[----:B------:R-:W-:-:S07]  /*0640*/  IMAD.MOV.U32 R21, RZ, RZ, -0x1 ;  /* 0xffffffffff157424 */ /* 0x000fce00078e00ff */
[----:B------:R-:W-:Y:S05]  /*0650*/  WARPSYNC.COLLECTIVE R21, `(.L_x_346) ;  /* 0x0000000015087348 */ /* 0x000fea0003c00000 */
[----:B------:R0:W1:Y:S02]  /*0660*/  SHFL.UP P0, R25, R24, R23, R22 ;  /* 0x0400001718197389 */ /* 0x0000640000000016 */
[----:B01----:R-:W-:Y:S05]  /*0670*/  ENDCOLLECTIVE ;  /* 0x000000000000791b */ /* 0x003fea0003800000 */
.L_x_346:
[----:B------:R-:W-:Y:S02]  /*0680*/  IMAD.MOV.U32 R24, RZ, RZ, R19 ;  /* 0x000000ffff187224 */ /* 0x000fe400078e0013 */
[----:B------:R-:W-:-:S07]  /*0690*/  IMAD.MOV.U32 R27, RZ, RZ, R25 ;  /* 0x000000ffff1b7224 */ /* 0x000fce00078e0019 */
[----:B------:R-:W-:Y:S05]  /*06a0*/  WARPSYNC.COLLECTIVE R21, `(.L_x_347) ;  /* 0x0000000015087348 */ /* 0x000fea0003c00000 */
[----:B------:R0:W1:Y:S02]  /*06b0*/  SHFL.UP P0, R25, R24, R23, R22 ;  /* 0x0400001718197389 */ /* 0x0000640000000016 */
[----:B01----:R-:W-:Y:S05]  /*06c0*/  ENDCOLLECTIVE ;  /* 0x000000000000791b */ /* 0x003fea0003800000 */
.L_x_347:
        /* <DEDUP_REMOVED lines=9> */
.L_x_348:
[----:B------:R-:W-:Y:S02]  /*0760*/  IMAD.MOV.U32 R24, RZ, RZ, R26 ;  /* 0x000000ffff187224 */ /* 0x000fe400078e001a */
[----:B------:R-:W-:-:S07]  /*0770*/  IMAD.MOV.U32 R28, RZ, RZ, R25 ;  /* 0x000000ffff1c7224 */ /* 0x000fce00078e0019 */
[----:B------:R-:W-:Y:S05]  /*0780*/  WARPSYNC.COLLECTIVE R21, `(.L_x_349) ;  /* 0x0000000015087348 */ /* 0x000fea0003c00000 */
[----:B------:R0:W1:Y:S02]  /*0790*/  SHFL.UP P0, R25, R24, R23, R22 ;  /* 0x0400001718197389 */ /* 0x0000640000000016 */
[----:B01----:R-:W-:Y:S05]  /*07a0*/  ENDCOLLECTIVE ;  /* 0x000000000000791b */ /* 0x003fea0003800000 */
.L_x_349:
        /* <DEDUP_REMOVED lines=9> */
.L_x_350:
[----:B------:R-:W-:Y:S02]  /*0840*/  IMAD.MOV.U32 R24, RZ, RZ, R29 ;  /* 0x000000ffff187224 */ /* 0x000fe400078e001d */
[----:B------:R-:W-:-:S07]  /*0850*/  IMAD.MOV.U32 R27, RZ, RZ, R25 ;  /* 0x000000ffff1b7224 */ /* 0x000fce00078e0019 */
[----:B------:R-:W-:Y:S05]  /*0860*/  WARPSYNC.COLLECTIVE R21, `(.L_x_351) ;  /* 0x0000000015087348 */ /* 0x000fea0003c00000 */
[----:B------:R0:W1:Y:S02]  /*0870*/  SHFL.UP P0, R25, R24, R23, R22 ;  /* 0x0400001718197389 */ /* 0x0000640000000016 */
[----:B01----:R-:W-:Y:S05]  /*0880*/  ENDCOLLECTIVE ;  /* 0x000000000000791b */ /* 0x003fea0003800000 */
.L_x_351:
        /* <DEDUP_REMOVED lines=9> */
.L_x_352:
[----:B------:R-:W-:Y:S02]  /*0920*/  IMAD.MOV.U32 R24, RZ, RZ, R29 ;  /* 0x000000ffff187224 */ /* 0x000fe400078e001d */
[----:B------:R-:W-:-:S07]  /*0930*/  IMAD.MOV.U32 R27, RZ, RZ, R25 ;  /* 0x000000ffff1b7224 */ /* 0x000fce00078e0019 */
[----:B------:R-:W-:Y:S05]  /*0940*/  WARPSYNC.COLLECTIVE R21, `(.L_x_353) ;  /* 0x0000000015087348 */ /* 0x000fea0003c00000 */
[----:B------:R0:W1:Y:S02]  /*0950*/  SHFL.UP P0, R25, R24, R23, R22 ;  /* 0x0400001718197389 */ /* 0x0000640000000016 */
[----:B01----:R-:W-:Y:S05]  /*0960*/  ENDCOLLECTIVE ;  /* 0x000000000000791b */ /* 0x003fea0003800000 */
.L_x_353:
        /* <DEDUP_REMOVED lines=9> */
.L_x_354:
[----:B------:R-:W-:Y:S02]  /*0a00*/  IMAD.MOV.U32 R24, RZ, RZ, R26 ;  /* 0x000000ffff187224 */ /* 0x000fe400078e001a */
[----:B------:R-:W-:-:S07]  /*0a10*/  IMAD.MOV.U32 R28, RZ, RZ, R25 ;  /* 0x000000ffff1c7224 */ /* 0x000fce00078e0019 */
[----:B------:R-:W-:Y:S05]  /*0a20*/  WARPSYNC.COLLECTIVE R21, `(.L_x_355) ;  /* 0x0000000015087348 */ /* 0x000fea0003c00000 */
[----:B------:R0:W1:Y:S02]  /*0a30*/  SHFL.UP P0, R25, R24, R23, R22 ;  /* 0x0400001718197389 */ /* 0x0000640000000016 */
[----:B01----:R-:W-:Y:S05]  /*0a40*/  ENDCOLLECTIVE ;  /* 0x000000000000791b */ /* 0x003fea0003800000 */
.L_x_355:
[----:B------:R-:W-:Y:S05]  /*0a50*/  BRA `(.L_x_356) ;  /* 0xfffffff800647947 */ /* 0x000fea000383ffff */
.L_x_357:
        /* <DEDUP_REMOVED lines=10> */
.L_x_557:


//--------------------- .text._ZN3cub18CUB_300001_SM_10006detail10radix_sort30DeviceRadixSortHistogramKernelINS1_5radix10policy_hubImiyE10Policy1000ELNS0_9SortOrderE0EmyNS1_21identity_decomposer_tEEEvPT2_PKT1_SA_iiT3_ --------------------------
	.section	.text._ZN3cub18CUB_300001_SM_10006detail10radix_sort30DeviceRadixSortHistogramKernelINS1_5radix10policy_hubImiyE10Policy1000ELNS0_9SortOrderE0EmyNS1_21identity_decomposer_tEEEvPT2_PKT1_SA_iiT3_,"ax",@progbits
	.align	128
        .global         _ZN3cub18CUB_300001_SM_10006detail10radix_sort30DeviceRadixSortHistogramKernelINS1_5radix10policy_hubImiyE10Policy1000ELNS0_9SortOrderE0EmyNS1_21identity_decomposer_tEEEvPT2_PKT1_SA_iiT3_
        .type           _ZN3cub18CUB_300001_SM_10006detail10radix_sort30DeviceRadixSortHistogramKernelINS1_5radix10policy_hubImiyE10Policy1000ELNS0_9SortOrderE0EmyNS1_21identity_decomposer_tEEEvPT2_PKT1_SA_iiT3_,@function
        .size           _ZN3cub18CUB_300001_SM_10006detail10radix_sort30DeviceRadixSortHistogramKernelINS1_5radix10policy_hubImiyE10Policy1000ELNS0_9SortOrderE0EmyNS1_21identity_decomposer_tEEEvPT2_PKT1_SA_iiT3_,(.L_x_558 - _ZN3cub18CUB_300001_SM_10006detail10radix_sort30DeviceRadixSortHistogramKernelINS1_5radix10policy_hubImiyE10Policy1000ELNS0_9SortOrderE0EmyNS1_21identity_decomposer_tEEEvPT2_PKT1_SA_iiT3_)
        .other          _ZN3cub18CUB_300001_SM_10006detail10radix_sort30DeviceRadixSortHistogramKernelINS1_5radix10policy_hubImiyE10Policy1000ELNS0_9SortOrderE0EmyNS1_21identity_decomposer_tEEEvPT2_PKT1_SA_iiT3_,@"STO_CUDA_ENTRY STV_DEFAULT"
_ZN3cub18CUB_300001_SM_10006detail10radix_sort30DeviceRadixSortHistogramKernelINS1_5radix10policy_hubImiyE10Policy1000ELNS0_9SortOrderE0EmyNS1_21identity_decomposer_tEEEvPT2_PKT1_SA_iiT3_:
.text._ZN3cub18CUB_300001_SM_10006detail10radix_sort30DeviceRadixSortHistogramKernelINS1_5radix10policy_hubImiyE10Policy1000ELNS0_9SortOrderE0EmyNS1_21identity_decomposer_tEEEvPT2_PKT1_SA_iiT3_:
        /* <DEDUP_REMOVED lines=27> */
.L_x_441:
        /* <DEDUP_REMOVED lines=15> */
.L_x_361:
        /* <DEDUP_REMOVED lines=21> */
.L_x_360:
        /* <DEDUP_REMOVED lines=20> */
.L_x_363:
        /* <DEDUP_REMOVED lines=17> */
.L_x_362:
[----:B------:R-:W-:-:S13]  /*0640*/  ISETP.GT.U32.AND P2, PT, R0, 0x7f, PT ;  /* 0x0000007f0000780c */ /* 0x000fda0003f44070 */
[----:B------:R-:W-:Y:S05]  /*0650*/  @P2 BRA `(.L_x_359) ;  /* 0x0000000000dc2947 */ /* 0x000fea0003800000 */
[----:B--2---:R-:W-:Y:S01]  /*0660*/  IMAD.MOV.U32 R7, RZ, RZ, RZ ;  /* 0x000000ffff077224 */ /* 0x004fe200078e00ff */
[----:B------:R-:W-:Y:S06]  /*0670*/  @!P0 BRA `(.L_x_364) ;  /* 0x0000000000588947 */ /* 0x000fec0003800000 */
[----:B------:R-:W-:-:S07]  /*0680*/  IMAD.MOV.U32 R7, RZ, RZ, RZ ;  /* 0x000000ffff077224 */ /* 0x000fce00078e00ff */
.L_x_365:
        /* <DEDUP_REMOVED lines=21> */
.L_x_364:
        /* <DEDUP_REMOVED lines=14> */
.L_x_366:
        /* <DEDUP_REMOVED lines=17> */
.L_x_359:
[----:B------:R-:W-:Y:S05]  /*09d0*/  BSYNC.RECONVERGENT B0 ;  /* 0x0000000000007941 */ /* 0x000fea0003800200 */
.L_x_358:
        /* <DEDUP_REMOVED lines=16> */
.L_x_372:
        /* <DEDUP_REMOVED lines=36> */
.L_x_368:
        /* <DEDUP_REMOVED lines=79> */
.L_x_369:
        /* <DEDUP_REMOVED lines=8> */
.L_x_371:
        /* <DEDUP_REMOVED lines=73> */
.L_x_370:
[----:B------:R-:W-:Y:S05]  /*1720*/  BRA.U !UP0, `(.L_x_372) ;  /* 0xfffffff108ec7547 */ /* 0x000fea000b83ffff */
.L_x_367:
        /* <DEDUP_REMOVED lines=16> */
.L_x_392:
        /* <DEDUP_REMOVED lines=16> */
.L_x_377:
[----:B------:R-:W-:Y:S05]  /*1930*/  BSYNC.RECONVERGENT B1 ;  /* 0x0000000000017941 */ /* 0x000fea0003800200 */
.L_x_376:
        /* <DEDUP_REMOVED lines=15> */
.L_x_379:
[----:B------:R-:W-:Y:S05]  /*1a30*/  BSYNC.RECONVERGENT B1 ;  /* 0x0000000000017941 */ /* 0x000fea0003800200 */
.L_x_378:
        /* <DEDUP_REMOVED lines=8> */
.L_x_381:
[----:B------:R-:W-:Y:S05]  /*1ac0*/  BSYNC.RECONVERGENT B1 ;  /* 0x0000000000017941 */ /* 0x000fea0003800200 */
.L_x_380:
        /* <DEDUP_REMOVED lines=8> */
.L_x_383:
[----:B------:R-:W-:Y:S05]  /*1b50*/  BSYNC.RECONVERGENT B1 ;  /* 0x0000000000017941 */ /* 0x000fea0003800200 */
.L_x_382:
[----:B------:R-:W-:Y:S04]  /*1b60*/  BSSY.RECONVERGENT B1, `(.L_x_384) ;  /* 0x0000007000017945 */ /* 0x000fe80003800200 */
[----:B------:R-:W-:Y:S05]  /*1b70*/  @!P2 BRA `(.L_x_385) ;  /* 0x000000000014a947 */ /* 0x000fea0003800000 */
[----:B0123--:R-:W-:Y:S01]  /*1b80*/  LEA R19, R11, R0, 0x8 ;  /* 0x000000000b137211 */ /* 0x00ffe200078e40ff */
[----:B------:R-:W-:-:S04]  /*1b90*/  IMAD.MOV.U32 R17, RZ, RZ, RZ ;  /* 0x000000ffff117224 */ /* 0x000fc800078e00ff */
[----:B------:R-:W-:-:S04]  /*1ba0*/  VIADD R19, R19, 0x400 ;  /* 0x0000040013137836 */ /* 0x000fc80000000000 */
[----:B------:R-:W-:-:S05]  /*1bb0*/  IMAD.WIDE.U32 R18, R19, 0x8, R8 ;  /* 0x0000000813127825 */ /* 0x000fca00078e0008 */
[----:B------:R4:W-:Y:S02]  /*1bc0*/  REDG.E.ADD.64.STRONG.GPU desc[UR16][R18.64], R16 ;  /* 0x000000101200798e */ /* 0x0009e4000c12e510 */
.L_x_385:
[----:B------:R-:W-:Y:S05]  /*1bd0*/  BSYNC.RECONVERGENT B1 ;  /* 0x0000000000017941 */ /* 0x000fea0003800200 */
.L_x_384:
[----:B------:R-:W-:Y:S04]  /*1be0*/  BSSY.RECONVERGENT B1, `(.L_x_386) ;  /* 0x0000007000017945 */ /* 0x000fe80003800200 */
[----:B------:R-:W-:Y:S05]  /*1bf0*/  @!P3 BRA `(.L_x_387) ;  /* 0x000000000014b947 */ /* 0x000fea0003800000 */
[----:B----4-:R-:W-:Y:S02]  /*1c00*/  IMAD R17, R11, 0x100, R0 ;  /* 0x000001000b117824 */ /* 0x010fe400078e0200 */
[----:B------:R-:W-:Y:S02]  /*1c10*/  IMAD.MOV.U32 R15, RZ, RZ, RZ ;  /* 0x000000ffff0f7224 */ /* 0x000fe400078e00ff */
[----:B------:R-:W-:-:S04]  /*1c20*/  VIADD R17, R17, 0x500 ;  /* 0x0000050011117836 */ /* 0x000fc80000000000 */
[----:B------:R-:W-:-:S05]  /*1c30*/  IMAD.WIDE.U32 R16, R17, 0x8, R8 ;  /* 0x0000000811107825 */ /* 0x000fca00078e0008 */
[----:B------:R4:W-:Y:S02]  /*1c40*/  REDG.E.ADD.64.STRONG.GPU desc[UR16][R16.64], R14 ;  /* 0x0000000e1000798e */ /* 0x0009e4000c12e510 */
.L_x_387:
[----:B------:R-:W-:Y:S05]  /*1c50*/  BSYNC.RECONVERGENT B1 ;  /* 0x0000000000017941 */ /* 0x000fea0003800200 */
.L_x_386:
        /* <DEDUP_REMOVED lines=8> */
.L_x_389:
[----:B------:R-:W-:Y:S05]  /*1ce0*/  BSYNC.RECONVERGENT B1 ;  /* 0x0000000000017941 */ /* 0x000fea0003800200 */
.L_x_388:
        /* <DEDUP_REMOVED lines=8> */
.L_x_391:
[----:B------:R-:W-:Y:S05]  /*1d70*/  BSYNC.RECONVERGENT B1 ;  /* 0x0000000000017941 */ /* 0x000fea0003800200 */
.L_x_390:
[----:B------:R-:W-:-:S04]  /*1d80*/  IADD3 R11, PT, PT, R11, 0x8, RZ ;  /* 0x000000080b0b7810 */ /* 0x000fc80007ffe0ff */
[----:B------:R-:W-:-:S13]  /*1d90*/  ISETP.NE.AND P0, PT, R11, R6, PT ;  /* 0x000000060b00720c */ /* 0x000fda0003f05270 */
[----:B------:R-:W-:Y:S05]  /*1da0*/  @P0 BRA `(.L_x_392) ;  /* 0xfffffff800a00947 */ /* 0x000fea000383ffff */
[----:B------:R-:W-:-:S07]  /*1db0*/  IMAD.MOV.U32 R9, RZ, RZ, R6 ;  /* 0x000000ffff097224 */ /* 0x000fce00078e0006 */
.L_x_375:
        /* <DEDUP_REMOVED lines=25> */
.L_x_396:
[----:B------:R-:W-:Y:S05]  /*1f50*/  BSYNC.RECONVERGENT B1 ;  /* 0x0000000000017941 */ /* 0x000fea0003800200 */
.L_x_395:
        /* <DEDUP_REMOVED lines=9> */
.L_x_398:
[----:B------:R-:W-:Y:S05]  /*1ff0*/  BSYNC.RECONVERGENT B1 ;  /* 0x0000000000017941 */ /* 0x000fea0003800200 */
.L_x_397:
        /* <DEDUP_REMOVED lines=9> */
.L_x_400:
[----:B------:R-:W-:Y:S05]  /*2090*/  BSYNC.RECONVERGENT B1 ;  /* 0x0000000000017941 */ /* 0x000fea0003800200 */
.L_x_399:
        /* <DEDUP_REMOVED lines=9> */
.L_x_402:
[----:B------:R-:W-:Y:S05]  /*2130*/  BSYNC.RECONVERGENT B1 ;  /* 0x0000000000017941 */ /* 0x000fea0003800200 */
.L_x_401:
[----:B------:R-:W-:-:S07]  /*2140*/  VIADD R9, R9, 0x4 ;  /* 0x0000000409097836 */ /* 0x000fce0000000000 */
.L_x_394:
        /* <DEDUP_REMOVED lines=18> */
.L_x_406:
[----:B------:R-:W-:Y:S05]  /*2270*/  BSYNC.RECONVERGENT B2 ;  /* 0x0000000000027941 */ /* 0x000fea0003800200 */
.L_x_405:
        /* <DEDUP_REMOVED lines=9> */
.L_x_408:
[----:B------:R-:W-:Y:S05]  /*2310*/  BSYNC.RECONVERGENT B2 ;  /* 0x0000000000027941 */ /* 0x000fea0003800200 */
.L_x_407:
[----:B------:R-:W-:-:S07]  /*2320*/  IADD3 R9, PT, PT, R9, 0x2, RZ ;  /* 0x0000000209097810 */ /* 0x000fce0007ffe0ff */
.L_x_404:
        /* <DEDUP_REMOVED lines=12> */
.L_x_403:
[----:B------:R-:W-:Y:S05]  /*23f0*/  BSYNC.RECONVERGENT B1 ;  /* 0x0000000000017941 */ /* 0x000fea0003800200 */
.L_x_393:
[----:B------:R-:W-:-:S13]  /*2400*/  ISETP.GT.U32.AND P0, PT, R0, 0x7f, PT ;  /* 0x0000007f0000780c */ /* 0x000fda0003f04070 */
[----:B------:R-:W-:Y:S05]  /*2410*/  @P0 BRA `(.L_x_374) ;  /* 0x0000000800a00947 */ /* 0x000fea0003800000 */
[----:B------:R-:W-:Y:S01]  /*2420*/  ISETP.GE.U32.AND P0, PT, R13, 0x7, PT ;  /* 0x000000070d00780c */ /* 0x000fe20003f06070 */
[----:B----4-:R-:W-:-:S12]  /*2430*/  IMAD.MOV.U32 R9, RZ, RZ, RZ ;  /* 0x000000ffff097224 */ /* 0x010fd800078e00ff */
[----:B------:R-:W-:Y:S05]  /*2440*/  @!P0 BRA `(.L_x_409) ;  /* 0x0000000400248947 */ /* 0x000fea0003800000 */
[----:B------:R-:W4:Y:S01]  /*2450*/  LDC.64 R8, c[0x0][0x380] ;  /* 0x0000e000ff087b82 */ /* 0x000f220000000a00 */
[----:B0123--:R-:W-:-:S07]  /*2460*/  IMAD.MOV.U32 R15, RZ, RZ, RZ ;  /* 0x000000ffff0f7224 */ /* 0x00ffce00078e00ff */
.L_x_426:
        /* <DEDUP_REMOVED lines=19> */
.L_x_411:
[----:B------:R-:W-:Y:S05]  /*25a0*/  BSYNC.RECONVERGENT B1 ;  /* 0x0000000000017941 */ /* 0x000fea0003800200 */
.L_x_410:
[----:B------:R-:W-:Y:S04]  /*25b0*/  BSSY.RECONVERGENT B1, `(.L_x_412) ;  /* 0x0000005000017945 */ /* 0x000fe80003800200 */
[----:B------:R-:W-:Y:S05]  /*25c0*/  @!P1 BRA `(.L_x_413) ;  /* 0x00000000000c9947 */ /* 0x000fea0003800000 */
[----:B0-2---:R-:W-:Y:S02]  /*25d0*/  IMAD.MOV.U32 R12, RZ, RZ, R20 ;  /* 0x000000ffff0c7224 */ /* 0x005fe400078e0014 */
[----:B------:R-:W-:-:S05]  /*25e0*/  IMAD.MOV.U32 R13, RZ, RZ, RZ ;  /* 0x000000ffff0d7224 */ /* 0x000fca00078e00ff */
[----:B------:R1:W-:Y:S02]  /*25f0*/  REDG.E.ADD.64.STRONG.GPU desc[UR16][R10.64+0xc00], R12 ;  /* 0x000c000c0a00798e */ /* 0x0003e4000c12e510 */
.L_x_413:
[----:B------:R-:W-:Y:S05]  /*2600*/  BSYNC.RECONVERGENT B1 ;  /* 0x0000000000017941 */ /* 0x000fea0003800200 */
.L_x_412:
        /* <DEDUP_REMOVED lines=12> */
.L_x_415:
[----:B------:R-:W-:Y:S05]  /*26d0*/  BSYNC.RECONVERGENT B1 ;  /* 0x0000000000017941 */ /* 0x000fea0003800200 */
.L_x_414:
[----:B------:R-:W-:Y:S04]  /*26e0*/  BSSY.RECONVERGENT B1, `(.L_x_416) ;  /* 0x0000005000017945 */ /* 0x000fe80003800200 */
[----:B------:R-:W-:Y:S05]  /*26f0*/  @!P1 BRA `(.L_x_417) ;  /* 0x00000000000c9947 */ /* 0x000fea0003800000 */
[----:B012---:R-:W-:Y:S02]  /*2700*/  IMAD.MOV.U32 R12, RZ, RZ, R22 ;  /* 0x000000ffff0c7224 */ /* 0x007fe400078e0016 */
[----:B------:R-:W-:-:S05]  /*2710*/  IMAD.MOV.U32 R13, RZ, RZ, RZ ;  /* 0x000000ffff0d7224 */ /* 0x000fca00078e00ff */
[----:B------:R3:W-:Y:S02]  /*2720*/  REDG.E.ADD.64.STRONG.GPU desc[UR16][R10.64+0x1c00], R12 ;  /* 0x001c000c0a00798e */ /* 0x0007e4000c12e510 */
.L_x_417:
[----:B------:R-:W-:Y:S05]  /*2730*/  BSYNC.RECONVERGENT B1 ;  /* 0x0000000000017941 */ /* 0x000fea0003800200 */
.L_x_416:
[----:B------:R-:W-:Y:S04]  /*2740*/  BSSY.RECONVERGENT B1, `(.L_x_418) ;  /* 0x0000005000017945 */ /* 0x000fe80003800200 */
[----:B------:R-:W-:Y:S05]  /*2750*/  @!P2 BRA `(.L_x_419) ;  /* 0x00000000000ca947 */ /* 0x000fea0003800000 */
[----:B0123--:R-:W-:Y:S02]  /*2760*/  IMAD.MOV.U32 R12, RZ, RZ, R23 ;  /* 0x000000ffff0c7224 */ /* 0x00ffe400078e0017 */
[----:B------:R-:W-:-:S05]  /*2770*/  IMAD.MOV.U32 R13, RZ, RZ, RZ ;  /* 0x000000ffff0d7224 */ /* 0x000fca00078e00ff */
[----:B------:R4:W-:Y:S02]  /*2780*/  REDG.E.ADD.64.STRONG.GPU desc[UR16][R10.64+0x2400], R12 ;  /* 0x0024000c0a00798e */ /* 0x0009e4000c12e510 */
.L_x_419:
[----:B------:R-:W-:Y:S05]  /*2790*/  BSYNC.RECONVERGENT B1 ;  /* 0x0000000000017941 */ /* 0x000fea0003800200 */
.L_x_418:
[----:B------:R-:W-:Y:S04]  /*27a0*/  BSSY.RECONVERGENT B1, `(.L_x_420) ;  /* 0x0000005000017945 */ /* 0x000fe80003800200 */
[----:B------:R-:W-:Y:S05]  /*27b0*/  @!P3 BRA `(.L_x_421) ;  /* 0x00000000000cb947 */ /* 0x000fea0003800000 */
[----:B01234-:R-:W-:Y:S02]  /*27c0*/  HFMA2 R13, -RZ, RZ, 0, 0 ;  /* 0x00000000ff0d7431 */ /* 0x01ffe400000001ff */
[----:B------:R-:W-:-:S05]  /*27d0*/  IMAD.MOV.U32 R12, RZ, RZ, R24 ;  /* 0x000000ffff0c7224 */ /* 0x000fca00078e0018 */
[----:B------:R0:W-:Y:S02]  /*27e0*/  REDG.E.ADD.64.STRONG.GPU desc[UR16][R10.64+0x2c00], R12 ;  /* 0x002c000c0a00798e */ /* 0x0001e4000c12e510 */
.L_x_421:
[----:B------:R-:W-:Y:S05]  /*27f0*/  BSYNC.RECONVERGENT B1 ;  /* 0x0000000000017941 */ /* 0x000fea0003800200 */
.L_x_420:
[----:B------:R-:W-:Y:S04]  /*2800*/  BSSY.RECONVERGENT B1, `(.L_x_422) ;  /* 0x0000005000017945 */ /* 0x000fe80003800200 */
[----:B------:R-:W-:Y:S05]  /*2810*/  @!P4 BRA `(.L_x_423) ;  /* 0x00000000000cc947 */ /* 0x000fea0003800000 */
[----:B01234-:R-:W-:Y:S02]  /*2820*/  IMAD.MOV.U32 R12, RZ, RZ, R25 ;  /* 0x000000ffff0c7224 */ /* 0x01ffe400078e0019 */
[----:B------:R-:W-:-:S05]  /*2830*/  IMAD.MOV.U32 R13, RZ, RZ, RZ ;  /* 0x000000ffff0d7224 */ /* 0x000fca00078e00ff */
[----:B------:R0:W-:Y:S02]  /*2840*/  REDG.E.ADD.64.STRONG.GPU desc[UR16][R10.64+0x3400], R12 ;  /* 0x0034000c0a00798e */ /* 0x0001e4000c12e510 */
.L_x_423:
[----:B------:R-:W-:Y:S05]  /*2850*/  BSYNC.RECONVERGENT B1 ;  /* 0x0000000000017941 */ /* 0x000fea0003800200 */
.L_x_422:
[----:B------:R-:W-:Y:S04]  /*2860*/  BSSY.RECONVERGENT B1, `(.L_x_424) ;  /* 0x0000005000017945 */ /* 0x000fe80003800200 */
[----:B------:R-:W-:Y:S05]  /*2870*/  @!P5 BRA `(.L_x_425) ;  /* 0x00000000000cd947 */ /* 0x000fea0003800000 */
[----:B01234-:R-:W-:Y:S02]  /*2880*/  IMAD.MOV.U32 R12, RZ, RZ, R26 ;  /* 0x000000ffff0c7224 */ /* 0x01ffe400078e001a */
[----:B------:R-:W-:-:S05]  /*2890*/  IMAD.MOV.U32 R13, RZ, RZ, RZ ;  /* 0x000000ffff0d7224 */ /* 0x000fca00078e00ff */
[----:B------:R0:W-:Y:S02]  /*28a0*/  REDG.E.ADD.64.STRONG.GPU desc[UR16][R10.64+0x3c00], R12 ;  /* 0x003c000c0a00798e */ /* 0x0001e4000c12e510 */
.L_x_425:
[----:B------:R-:W-:Y:S05]  /*28b0*/  BSYNC.RECONVERGENT B1 ;  /* 0x0000000000017941 */ /* 0x000fea0003800200 */
.L_x_424:
[----:B------:R-:W-:Y:S05]  /*28c0*/  @P0 BRA `(.L_x_426) ;  /* 0xfffffff800e80947 */ /* 0x000fea000383ffff */
[----:B------:R-:W-:-:S07]  /*28d0*/  IMAD.MOV.U32 R9, RZ, RZ, R6 ;  /* 0x000000ffff097224 */ /* 0x000fce00078e0006 */
.L_x_409:
        /* <DEDUP_REMOVED lines=20> */
.L_x_429:
[----:B------:R-:W-:Y:S05]  /*2a20*/  BSYNC.RECONVERGENT B1 ;  /* 0x0000000000017941 */ /* 0x000fea0003800200 */
.L_x_428:
        /* <DEDUP_REMOVED lines=9> */
.L_x_431:
[----:B------:R-:W-:Y:S05]  /*2ac0*/  BSYNC.RECONVERGENT B1 ;  /* 0x0000000000017941 */ /* 0x000fea0003800200 */
.L_x_430:
        /* <DEDUP_REMOVED lines=9> */
.L_x_433:
[----:B------:R-:W-:Y:S05]  /*2b60*/  BSYNC.RECONVERGENT B1 ;  /* 0x0000000000017941 */ /* 0x000fea0003800200 */
.L_x_432:
        /* <DEDUP_REMOVED lines=9> */
.L_x_435:
[----:B------:R-:W-:Y:S05]  /*2c00*/  BSYNC.RECONVERGENT B1 ;  /* 0x0000000000017941 */ /* 0x000fea0003800200 */
.L_x_434:
[----:B------:R-:W-:-:S07]  /*2c10*/  IADD3 R9, PT, PT, R9, 0x4, RZ ;  /* 0x0000000409097810 */ /* 0x000fce0007ffe0ff */
.L_x_427:
        /* <DEDUP_REMOVED lines=17> */
.L_x_438:
[----:B------:R-:W-:Y:S05]  /*2d30*/  BSYNC.RECONVERGENT B1 ;  /* 0x0000000000017941 */ /* 0x000fea0003800200 */
.L_x_437:
        /* <DEDUP_REMOVED lines=9> */
.L_x_440:
[----:B------:R-:W-:Y:S05]  /*2dd0*/  BSYNC.RECONVERGENT B1 ;  /* 0x0000000000017941 */ /* 0x000fea0003800200 */
.L_x_439:
[----:B------:R-:W-:-:S07]  /*2de0*/  VIADD R9, R9, 0x2 ;  /* 0x0000000209097836 */ /* 0x000fce0000000000 */
.L_x_436:
        /* <DEDUP_REMOVED lines=11> */
.L_x_374:
[----:B------:R-:W-:Y:S05]  /*2ea0*/  BSYNC.RECONVERGENT B0 ;  /* 0x0000000000007941 */ /* 0x000fea0003800200 */
.L_x_373:
        /* <DEDUP_REMOVED lines=17> */
.L_x_442:
        /* <DEDUP_REMOVED lines=12> */
.L_x_558:


//--------------------- .text._ZN3cub18CUB_300001_SM_10006detail10radix_sort31DeviceRadixSortSingleTileKernelINS1_5radix10policy_hubImiyE10Policy1000ELNS0_9SortOrderE0EmiyNS1_21identity_decomposer_tEEEvPKT1_PSA_PKT2_PSE_T3_iiT4_ --------------------------
	.section	.text._ZN3cub18CUB_300001_SM_10006detail10radix_sort31DeviceRadixSortSingleTileKernelINS1_5radix10policy_hubImiyE10Policy1000ELNS0_9SortOrderE0EmiyNS1_21identity_decomposer_tEEEvPKT1_PSA_PKT2_PSE_T3_iiT4_,"ax",@progbits
	.align	128
        .global         _ZN3cub18CUB_300001_SM_10006detail10radix_sort31DeviceRadixSortSingleTileKernelINS1_5radix10policy_hubImiyE10Policy1000ELNS0_9SortOrderE0EmiyNS1_21identity_decomposer_tEEEvPKT1_PSA_PKT2_PSE_T3_iiT4_
        .type           _ZN3cub18CUB_300001_SM_10006detail10radix_sort31DeviceRadixSortSingleTileKernelINS1_5radix10policy_hubImiyE10Policy1000ELNS0_9SortOrderE0EmiyNS1_21identity_decomposer_tEEEvPKT1_PSA_PKT2_PSE_T3_iiT4_,@function
        .size           _ZN3cub18CUB_300001_SM_10006detail10radix_sort31DeviceRadixSortSingleTileKernelINS1_5radix10policy_hubImiyE10Policy1000ELNS0_9SortOrderE0EmiyNS1_21identity_decomposer_tEEEvPKT1_PSA_PKT2_PSE_T3_iiT4_,(.L_x_559 - _ZN3cub18CUB_300001_SM_10006detail10radix_sort31DeviceRadixSortSingleTileKernelINS1_5radix10policy_hubImiyE10Policy1000ELNS0_9SortOrderE0EmiyNS1_21identity_decomposer_tEEEvPKT1_PSA_PKT2_PSE_T3_iiT4_)
        .other          _ZN3cub18CUB_300001_SM_10006detail10radix_sort31DeviceRadixSortSingleTileKernelINS1_5radix10policy_hubImiyE10Policy1000ELNS0_9SortOrderE0EmiyNS1_21identity_decomposer_tEEEvPKT1_PSA_PKT2_PSE_T3_iiT4_,@"STO_CUDA_ENTRY STV_DEFAULT"
_ZN3cub18CUB_300001_SM_10006detail10radix_sort31DeviceRadixSortSingleTileKernelINS1_5radix10policy_hubImiyE10Policy1000ELNS0_9SortOrderE0EmiyNS1_21identity_decomposer_tEEEvPKT1_PSA_PKT2_PSE_T3_iiT4_:
.text._ZN3cub18CUB_300001_SM_10006detail10radix_sort31DeviceRadixSortSingleTileKernelINS1_5radix10policy_hubImiyE10Policy1000ELNS0_9SortOrderE0EmiyNS1_21identity_decomposer_tEEEvPKT1_PSA_PKT2_PSE_T3_iiT4_:
[----:B------:R-:W-:Y:S01]  /*0000*/  LDC R1, c[0x0][0x37c] ;  /* 0x0000df00ff017b82 */ /* 0x000fe20000000800 */
[----:B------:R-:W0:Y:S01]  /*0010*/  S2R R0, SR_TID.X ;  /* 0x0000000000007919 */ /* 0x000e220000002100 */
[----:B------:R-:W1:Y:S06]  /*0020*/  LDCU UR4, c[0x0][0x3a0] ;  /* 0x00007400ff0477ac */ /* 0x000e6c0008000800 */
[----:B------:R-:W2:Y:S01]  /*0030*/  LDC.64 R4, c[0x0][0x380] ;  /* 0x0000e000ff047b82 */ /* 0x000ea20000000a00 */
[----:B------:R-:W-:Y:S01]  /*0040*/  IMAD.MOV.U32 R12, RZ, RZ, -0x1 ;  /* 0xffffffffff0c7424 */ /* 0x000fe200078e00ff */
[----:B------:R-:W-:Y:S01]  /*0050*/  MOV R17, 0xffffffff ;  /* 0xffffffff00117802 */ /* 0x000fe20000000f00 */
[----:B------:R-:W3:Y:S01]  /*0060*/  LDCU.64 UR10, c[0x0][0x358] ;  /* 0x00006b00ff0a77ac */ /* 0x000ee20008000a00 */
[----:B------:R-:W-:Y:S01]  /*0070*/  IMAD.MOV.U32 R13, RZ, RZ, -0x1 ;  /* 0xffffffffff0d7424 */ /* 0x000fe200078e00ff */
[----:B------:R-:W-:Y:S01]  /*0080*/  MOV R24, 0xffffffff ;  /* 0xffffffff00187802 */ /* 0x000fe20000000f00 */
[----:B------:R-:W-:Y:S01]  /*0090*/  IMAD.MOV.U32 R14, RZ, RZ, -0x1 ;  /* 0xffffffffff0e7424 */ /* 0x000fe200078e00ff */
[----:B------:R-:W4:Y:S01]  /*00a0*/  LDCU.64 UR6, c[0x0][0x3a8] ;  /* 0x00007500ff0677ac */ /* 0x000f220008000a00 */
[----:B------:R-:W-:Y:S01]  /*00b0*/  IMAD.MOV.U32 R15, RZ, RZ, -0x1 ;  /* 0xffffffffff0f7424 */ /* 0x000fe200078e00ff */
[----:B------:R-:W4:Y:S01]  /*00c0*/  LDC.64 R6, c[0x0][0x390] ;  /* 0x0000e400ff067b82 */ /* 0x000f220000000a00 */
[----:B------:R-:W-:Y:S01]  /*00d0*/  IMAD.MOV.U32 R16, RZ, RZ, -0x1 ;  /* 0xffffffffff107424 */ /* 0x000fe200078e00ff */
[----:B------:R-:W0:Y:S01]  /*00e0*/  LDCU UR9, c[0x0][0x3ac] ;  /* 0x00007580ff0977ac */ /* 0x000e220008000800 */
[----:B------:R-:W-:-:S02]  /*00f0*/  IMAD.MOV.U32 R18, RZ, RZ, -0x1 ;  /* 0xffffffffff127424 */ /* 0x000fc400078e00ff */
[----:B------:R-:W-:Y:S02]  /*0100*/  IMAD.MOV.U32 R19, RZ, RZ, -0x1 ;  /* 0xffffffffff137424 */ /* 0x000fe400078e00ff */
[----:B------:R-:W-:Y:S02]  /*0110*/  IMAD.MOV.U32 R20, RZ, RZ, -0x1 ;  /* 0xffffffffff147424 */ /* 0x000fe400078e00ff */
[----:B------:R-:W-:Y:S02]  /*0120*/  IMAD.MOV.U32 R21, RZ, RZ, -0x1 ;  /* 0xffffffffff157424 */ /* 0x000fe400078e00ff */
[----:B------:R-:W-:Y:S02]  /*0130*/  IMAD.MOV.U32 R22, RZ, RZ, -0x1 ;  /* 0xffffffffff167424 */ /* 0x000fe400078e00ff */
[----:B------:R-:W-:Y:S02]  /*0140*/  IMAD.MOV.U32 R23, RZ, RZ, -0x1 ;  /* 0xffffffffff177424 */ /* 0x000fe400078e00ff */
[----:B------:R-:W-:-:S02]  /*0150*/  IMAD.MOV.U32 R25, RZ, RZ, -0x1 ;  /* 0xffffffffff197424 */ /* 0x000fc400078e00ff */
[----:B------:R-:W-:Y:S02]  /*0160*/  IMAD.MOV.U32 R26, RZ, RZ, -0x1 ;  /* 0xffffffffff1a7424 */ /* 0x000fe400078e00ff */
[----:B------:R-:W-:Y:S02]  /*0170*/  IMAD.MOV.U32 R27, RZ, RZ, -0x1 ;  /* 0xffffffffff1b7424 */ /* 0x000fe400078e00ff */
[----:B0-----:R-:W-:-:S04]  /*0180*/  IMAD R9, R0, 0x9, RZ ;  /* 0x0000000900097824 */ /* 0x001fc800078e02ff */
        /* <DEDUP_REMOVED lines=13> */
[----:B------:R-:W-:Y:S01]  /*0260*/  MOV R2, 0xffffffff ;  /* 0xffffffff00027802 */ /* 0x000fe20000000f00 */
[C---:B------:R-:W-:Y:S01]  /*0270*/  VIADD R10, R9.reuse, 0x6 ;  /* 0x00000006090a7836 */ /* 0x040fe20000000000 */
[----:B------:R-:W-:Y:S01]  /*0280*/  P2R R8, PR, RZ, 0x20 ;  /* 0x00000020ff087803 */ /* 0x000fe20000000000 */
[C---:B------:R-:W-:Y:S01]  /*0290*/  VIADD R11, R9.reuse, 0x7 ;  /* 0x00000007090b7836 */ /* 0x040fe20000000000 */
[----:B---3--:R0:W5:Y:S01]  /*02a0*/  @!P5 LDG.E.64 R12, desc[UR10][R4.64+0x8] ;  /* 0x0000080a040cd981 */ /* 0x008162000c1e1b00 */
[C---:B------:R-:W-:Y:S01]  /*02b0*/  VIADD R37, R9.reuse, 0x8 ;  /* 0x0000000809257836 */ /* 0x040fe20000000000 */
[----:B------:R-:W-:Y:S01]  /*02c0*/  ISETP.GE.AND P4, PT, R10, UR4, PT ;  /* 0x000000040a007c0c */ /* 0x000fe2000bf86270 */
[----:B----4-:R-:W-:Y:S01]  /*02d0*/  IMAD.WIDE.U32 R6, R9, 0x4, R6 ;  /* 0x0000000409067825 */ /* 0x010fe200078e0006 */
[----:B------:R0:W5:Y:S01]  /*02e0*/  @!P6 LDG.E.64 R2, desc[UR10][R4.64] ;  /* 0x0000000a0402e981 */ /* 0x000162000c1e1b00 */
[----:B------:R-:W-:-:S02]  /*02f0*/  ISETP.GE.AND P5, PT, R11, UR4, PT ;  /* 0x000000040b007c0c */ /* 0x000fc4000bfa6270 */
[----:B------:R-:W-:Y:S01]  /*0300*/  ISETP.GE.AND P6, PT, R37, UR4, PT ;  /* 0x0000000425007c0c */ /* 0x000fe2000bfc6270 */
[----:B------:R0:W5:Y:S04]  /*0310*/  @!P0 LDG.E.64 R14, desc[UR10][R4.64+0x10] ;  /* 0x0000100a040e8981 */ /* 0x000168000c1e1b00 */
        /* <DEDUP_REMOVED lines=12> */
[----:B------:R0:W5:Y:S01]  /*03e0*/  @!P0 LDG.E R28, desc[UR10][R6.64] ;  /* 0x0000000a061c8981 */ /* 0x000162000c1e1900 */
[----:B------:R-:W-:-:S03]  /*03f0*/  ISETP.NE.AND P0, PT, R8, RZ, PT ;  /* 0x000000ff0800720c */ /* 0x000fc60003f05270 */
[----:B------:R0:W5:Y:S04]  /*0400*/  @!P1 LDG.E R31, desc[UR10][R6.64+0xc] ;  /* 0x00000c0a061f9981 */ /* 0x000168000c1e1900 */
[----:B------:R0:W5:Y:S04]  /*0410*/  @!P2 LDG.E R32, desc[UR10][R6.64+0x10] ;  /* 0x0000100a0620a981 */ /* 0x000168000c1e1900 */
[----:B------:R0:W5:Y:S04]  /*0420*/  @!P3 LDG.E R33, desc[UR10][R6.64+0x14] ;  /* 0x0000140a0621b981 */ /* 0x000168000c1e1900 */
[----:B------:R0:W5:Y:S01]  /*0430*/  @!P0 LDG.E R29, desc[UR10][R6.64+0x4] ;  /* 0x0000040a061d8981 */ /* 0x000162000c1e1900 */
[----:B------:R-:W-:Y:S01]  /*0440*/  ISETP.NE.AND P0, PT, R10, RZ, PT ;  /* 0x000000ff0a00720c */ /* 0x000fe20003f05270 */
[----:B------:R-:W-:-:S02]  /*0450*/  UMOV UR4, 0x400 ;  /* 0x0000040000047882 */ /* 0x000fc40000000000 */
[----:B------:R0:W5:Y:S01]  /*0460*/  @!P4 LDG.E R34, desc[UR10][R6.64+0x18] ;  /* 0x0000180a0622c981 */ /* 0x000162000c1e1900 */
[----:B-1----:R-:W-:-:S03]  /*0470*/  ULEA UR4, UR5, UR4, 0x18 ;  /* 0x0000000405047291 */ /* 0x002fc6000f8ec0ff */
[----:B------:R0:W5:Y:S04]  /*0480*/  @!P5 LDG.E R35, desc[UR10][R6.64+0x1c] ;  /* 0x00001c0a0623d981 */ /* 0x000168000c1e1900 */
[----:B------:R0:W5:Y:S04]  /*0490*/  @!P6 LDG.E R36, desc[UR10][R6.64+0x20] ;  /* 0x0000200a0624e981 */ /* 0x000168000c1e1900 */
[----:B------:R0:W5:Y:S01]  /*04a0*/  @!P0 LDG.E R30, desc[UR10][R6.64+0x8] ;  /* 0x0000080a061e8981 */ /* 0x000162000c1e1900 */
[----:B------:R-:W1:Y:S01]  /*04b0*/  S2R R37, SR_LANEID ;  /* 0x0000000000257919 */ /* 0x000e620000000000 */
[----:B------:R-:W-:-:S05]  /*04c0*/  LEA R39, R0, UR4, 0x2 ;  /* 0x0000000400277c11 */ /* 0x000fca000f8e10ff */
[----:B------:R-:W-:Y:S01]  /*04d0*/  IMAD R41, R0, 0x80, R39 ;  /* 0x0000008000297824 */ /* 0x000fe200078e0227 */
[----:B------:R-:W-:-:S03]  /*04e0*/  SHF.R.U32.HI R94, RZ, 0x5, R0 ;  /* 0x00000005ff5e7819 */ /* 0x000fc60000011600 */
[----:B------:R-:W-:Y:S01]  /*04f0*/  IMAD R43, R0, -0x3c, R41 ;  /* 0xffffffc4002b7824 */ /* 0x000fe200078e0229 */
[----:B------:R-:W-:-:S03]  /*0500*/  LEA R38, R94, UR4, 0x2 ;  /* 0x000000045e267c11 */ /* 0x000fc6000f8e10ff */
[----:B------:R-:W-:Y:S01]  /*0510*/  IMAD R45, R0, -0x24, R43 ;  /* 0xffffffdc002d7824 */ /* 0x000fe200078e022b */
[----:B------:R-:W-:Y:S02]  /*0520*/  UIADD3 UR8, UPT, UPT, UR6, 0x6, URZ ;  /* 0x0000000606087890 */ /* 0x000fe4000fffe0ff */
[----:B------:R-:W-:Y:S01]  /*0530*/  UIADD3 UR5, UPT, UPT, -UR6, UR7, URZ ;  /* 0x0000000706057290 */ /* 0x000fe2000fffe1ff */
[----:B0-----:R-:W-:Y:S11]  /*0540*/  BAR.SYNC.DEFER_BLOCKING 0x0 ;  /* 0x0000000000007b1d */ /* 0x001ff60000010000 */
.L_x_444:
[----:B------:R-:W-:Y:S01]  /*0550*/  UISETP.LT.AND UP0, UPT, UR5, 0x6, UPT ;  /* 0x000000060500788c */ /* 0x000fe2000bf01270 */
[----:B------:R-:W-:Y:S01]  /*0560*/  STS [R39], RZ ;  /* 0x000000ff27007388 */ /* 0x000fe20000000800 */
[----:B------:R-:W-:Y:S01]  /*0570*/  UMOV UR6, 0x1 ;  /* 0x0000000100067882 */ /* 0x000fe20000000000 */
[----:B------:R-:W-:Y:S01]  /*0580*/  UIADD3 UR7, UPT, UPT, UR8, -0x6, URZ ;  /* 0xfffffffa08077890 */ /* 0x000fe2000fffe0ff */
[----:B-1----:R-:W-:Y:S01]  /*0590*/  ISETP.NE.AND P1, PT, R37, 0x1f, PT ;  /* 0x0000001f2500780c */ /* 0x002fe20003f25270 */
[----:B------:R-:W-:Y:S01]  /*05a0*/  USEL UR4, UR5, 0x6, UP0 ;  /* 0x0000000605047887 */ /* 0x000fe20008000000 */
[----:B------:R-:W-:Y:S01]  /*05b0*/  STS [R39+0x400], RZ ;  /* 0x000400ff27007388 */ /* 0x000fe20000000800 */
[----:B------:R-:W-:Y:S01]  /*05c0*/  ISETP.NE.AND P2, PT, R94, 0x6, PT ;  /* 0x000000065e00780c */ /* 0x000fe20003f45270 */
[----:B------:R-:W-:Y:S01]  /*05d0*/  UISETP.GE.AND UP0, UPT, UR8, UR9, UPT ;  /* 0x000000090800728c */ /* 0x000fe2000bf06270 */
[----:B0--3-5:R-:W-:Y:S01]  /*05e0*/  SHF.R.U64 R4, R2, UR7, R3 ;  /* 0x0000000702047c19 */ /* 0x029fe20008001203 */
[----:B------:R-:W-:Y:S01]  /*05f0*/  USHF.L.U32 UR4, UR6, UR4, URZ ;  /* 0x0000000406047299 */ /* 0x000fe200080006ff */
[----:B------:R-:W-:Y:S01]  /*0600*/  STS [R39+0x800], RZ ;  /* 0x000800ff27007388 */ /* 0x000fe20000000800 */
[----:B------:R-:W0:Y:S01]  /*0610*/  S2UR UR6, SR_CgaCtaId ;  /* 0x00000000000679c3 */ /* 0x000e220000008800 */
[----:B------:R-:W-:Y:S01]  /*0620*/  ISETP.NE.AND P3, PT, R94, 0x7, PT ;  /* 0x000000075e00780c */ /* 0x000fe20003f65270 */
[----:B------:R-:W-:Y:S01]  /*0630*/  UIADD3 UR4, UPT, UPT, UR4, -0x1, URZ ;  /* 0xffffffff04047890 */ /* 0x000fe2000fffe0ff */
[----:B------:R-:W-:Y:S04]  /*0640*/  STS [R39+0xc00], RZ ;  /* 0x000c00ff27007388 */ /* 0x000fe80000000800 */
[----:B------:R-:W-:Y:S01]  /*0650*/  STS [R39+0x1000], RZ ;  /* 0x001000ff27007388 */ /* 0x000fe20000000800 */
[----:B------:R-:W-:-:S03]  /*0660*/  LOP3.LUT R4, R4, UR4, RZ, 0xc0, !PT ;  /* 0x0000000404047c12 */ /* 0x000fc6000f8ec0ff */
[----:B------:R-:W-:Y:S01]  /*0670*/  STS [R39+0x1400], RZ ;  /* 0x001400ff27007388 */ /* 0x000fe20000000800 */
[----:B------:R-:W-:Y:S02]  /*0680*/  SHF.L.U32 R5, R4, 0xa, RZ ;  /* 0x0000000a04057819 */ /* 0x000fe400000006ff */
[----:B------:R-:W-:Y:S01]  /*0690*/  SHF.R.U32.HI R4, RZ, 0x4, R4 ;  /* 0x00000004ff047819 */ /* 0x000fe20000011604 */
[----:B------:R-:W-:Y:S01]  /*06a0*/  STS [R39+0x1800], RZ ;  /* 0x001800ff27007388 */ /* 0x000fe20000000800 */
[----:B------:R-:W-:Y:S02]  /*06b0*/  LOP3.LUT R42, R5, 0x7c00, RZ, 0xc0, !PT ;  /* 0x00007c00052a7812 */ /* 0x000fe400078ec0ff */
[----:B------:R-:W-:Y:S01]  /*06c0*/  LOP3.LUT R4, R4, 0xffffffe, RZ, 0xc0, !PT ;  /* 0x0ffffffe04047812 */ /* 0x000fe200078ec0ff */
[----:B------:R-:W-:Y:S03]  /*06d0*/  STS [R39+0x1c00], RZ ;  /* 0x001c00ff27007388 */ /* 0x000fe60000000800 */
[----:B------:R-:W-:Y:S01]  /*06e0*/  IADD3 R42, PT, PT, R4, R39, R42 ;  /* 0x00000027042a7210 */ /* 0x000fe20007ffe02a */
[----:B------:R-:W-:Y:S01]  /*06f0*/  STS [R39+0x2000], RZ ;  /* 0x002000ff27007388 */ /* 0x000fe20000000800 */
[----:B------:R-:W-:-:S03]  /*0700*/  SHF.R.U64 R4, R12, UR7, R13 ;  /* 0x000000070c047c19 */ /* 0x000fc6000800120d */
        /* <DEDUP_REMOVED lines=100> */
[----:B0-----:R-:W-:-:S05]  /*0d50*/  IADD3 R5, PT, PT, R57, 0x1, RZ ;  /* 0x0000000139057810 */ /* 0x001fca0007ffe0ff */
        /* <DEDUP_REMOVED lines=24> */
[----:B------:R-:W2:Y:S02]  /*0ee0*/  LDS R75, [R41+0x34] ;  /* 0x00003400294b7984 */ /* 0x000ea40000000800 */
[----:B---3--:R-:W-:Y:S02]  /*0ef0*/  IADD3 R66, PT, PT, R66, R65, RZ ;  /* 0x0000004142427210 */ /* 0x008fe40007ffe0ff */
[----:B------:R-:W3:Y:S03]  /*0f00*/  LDS R76, [R41+0x38] ;  /* 0x00003800294c7984 */ /* 0x000ee60000000800 */
[----:B----4-:R-:W-:Y:S01]  /*0f10*/  IMAD.IADD R67, R67, 0x1, R66 ;  /* 0x0000000143437824 */ /* 0x010fe200078e0242 */
[----:B------:R-:W4:Y:S03]  /*0f20*/  LDS R77, [R41+0x3c] ;  /* 0x00003c00294d7984 */ /* 0x000f260000000800 */
[----:B------:R-:W-:Y:S01]  /*0f30*/  IMAD.IADD R68, R68, 0x1, R67 ;  /* 0x0000000144447824 */ /* 0x000fe200078e0243 */
        /* <DEDUP_REMOVED lines=8> */
[----:B------:R-:W4:Y:S04]  /*0fc0*/  LDS R82, [R41+0x50] ;  /* 0x0000500029527984 */ /* 0x000f280000000800 */
[----:B0-----:R-:W-:Y:S01]  /*0fd0*/  IADD3 R73, PT, PT, R73, R72, RZ ;  /* 0x0000004849497210 */ /* 0x001fe20007ffe0ff */
[----:B------:R-:W0:Y:S04]  /*0fe0*/  LDS R83, [R41+0x54] ;  /* 0x0000540029537984 */ /* 0x000e280000000800 */
[----:B-1----:R-:W-:Y:S01]  /*0ff0*/  IMAD.IADD R74, R74, 0x1, R73 ;  /* 0x000000014a4a7824 */ /* 0x002fe200078e0249 */
[----:B------:R-:W1:Y:S03]  /*1000*/  LDS R84, [R41+0x58] ;  /* 0x0000580029547984 */ /* 0x000e660000000800 */
[----:B--2---:R-:W-:Y:S01]  /*1010*/  IMAD.IADD R75, R75, 0x1, R74 ;  /* 0x000000014b4b7824 */ /* 0x004fe200078e024a */
[----:B------:R-:W2:Y:S03]  /*1020*/  LDS R85, [R41+0x5c] ;  /* 0x00005c0029557984 */ /* 0x000ea60000000800 */
[----:B---3--:R-:W-:Y:S01]  /*1030*/  IMAD.IADD R76, R76, 0x1, R75 ;  /* 0x000000014c4c7824 */ /* 0x008fe200078e024b */
[----:B------:R-:W3:Y:S03]  /*1040*/  LDS R86, [R41+0x60] ;  /* 0x0000600029567984 */ /* 0x000ee60000000800 */
[----:B----4-:R-:W-:Y:S01]  /*1050*/  IMAD.IADD R77, R77, 0x1, R76 ;  /* 0x000000014d4d7824 */ /* 0x010fe200078e024c */
[----:B------:R-:W4:Y:S03]  /*1060*/  LDS R87, [R41+0x64] ;  /* 0x0000640029577984 */ /* 0x000f260000000800 */
[----:B------:R-:W-:Y:S01]  /*1070*/  IMAD.IADD R78, R78, 0x1, R77 ;  /* 0x000000014e4e7824 */ /* 0x000fe200078e024d */
[----:B------:R-:W4:Y:S03]  /*1080*/  LDS R88, [R41+0x68] ;  /* 0x0000680029587984 */ /* 0x000f260000000800 */
[----:B------:R-:W-:Y:S01]  /*1090*/  IMAD.IADD R79, R79, 0x1, R78 ;  /* 0x000000014f4f7824 */ /* 0x000fe200078e024e */
[----:B------:R-:W4:Y:S04]  /*10a0*/  LDS R89, [R41+0x6c] ;  /* 0x00006c0029597984 */ /* 0x000f280000000800 */
[----:B------:R-:W-:Y:S01]  /*10b0*/  IADD3 R80, PT, PT, R80, R79, RZ ;  /* 0x0000004f50507210 */ /* 0x000fe20007ffe0ff */
[----:B------:R-:W4:Y:S04]  /*10c0*/  LDS R90, [R41+0x70] ;  /* 0x00007000295a7984 */ /* 0x000f280000000800 */
[----:B------:R-:W-:Y:S01]  /*10d0*/  IMAD.IADD R81, R81, 0x1, R80 ;  /* 0x0000000151517824 */ /* 0x000fe200078e0250 */
[----:B------:R-:W4:Y:S03]  /*10e0*/  LDS R91, [R41+0x74] ;  /* 0x00007400295b7984 */ /* 0x000f260000000800 */
[----:B------:R-:W-:Y:S01]  /*10f0*/  IMAD.IADD R82, R82, 0x1, R81 ;  /* 0x0000000152527824 */ /* 0x000fe200078e0251 */
[----:B------:R-:W4:Y:S03]  /*1100*/  LDS R92, [R41+0x78] ;  /* 0x00007800295c7984 */ /* 0x000f260000000800 */
[----:B0-----:R-:W-:Y:S01]  /*1110*/  IMAD.IADD R83, R83, 0x1, R82 ;  /* 0x0000000153537824 */ /* 0x001fe200078e0252 */
[----:B------:R-:W0:Y:S03]  /*1120*/  LDS R93, [R41+0x7c] ;  /* 0x00007c00295d7984 */ /* 0x000e260000000800 */
[----:B-1----:R-:W-:Y:S01]  /*1130*/  IMAD.IADD R84, R84, 0x1, R83 ;  /* 0x0000000154547824 */ /* 0x002fe200078e0253 */
[----:B------:R-:W1:Y:S03]  /*1140*/  LDS R4, [R41+0x80] ;  /* 0x0000800029047984 */ /* 0x000e660000000800 */
[----:B--2---:R-:W-:-:S04]  /*1150*/  IMAD.IADD R85, R85, 0x1, R84 ;  /* 0x0000000155557824 */ /* 0x004fc800078e0254 */
[----:B---3--:R-:W-:-:S05]  /*1160*/  IMAD.IADD R86, R86, 0x1, R85 ;  /* 0x0000000156567824 */ /* 0x008fca00078e0255 */
[----:B----4-:R-:W-:-:S05]  /*1170*/  IADD3 R87, PT, PT, R87, R86, RZ ;  /* 0x0000005657577210 */ /* 0x010fca0007ffe0ff */
[----:B------:R-:W-:-:S04]  /*1180*/  IMAD.IADD R88, R88, 0x1, R87 ;  /* 0x0000000158587824 */ /* 0x000fc800078e0257 */
[----:B------:R-:W-:-:S04]  /*1190*/  IMAD.IADD R89, R89, 0x1, R88 ;  /* 0x0000000159597824 */ /* 0x000fc800078e0258 */
[----:B------:R-:W-:-:S04]  /*11a0*/  IMAD.IADD R90, R90, 0x1, R89 ;  /* 0x000000015a5a7824 */ /* 0x000fc800078e0259 */
[----:B------:R-:W-:-:S04]  /*11b0*/  IMAD.IADD R91, R91, 0x1, R90 ;  /* 0x000000015b5b7824 */ /* 0x000fc800078e025a */
[----:B------:R-:W-:-:S04]  /*11c0*/  IMAD.IADD R92, R92, 0x1, R91 ;  /* 0x000000015c5c7824 */ /* 0x000fc800078e025b */
[----:B0-----:R-:W-:-:S05]  /*11d0*/  IMAD.IADD R93, R93, 0x1, R92 ;  /* 0x000000015d5d7824 */ /* 0x001fca00078e025c */
[----:B-1----:R-:W-:-:S05]  /*11e0*/  IADD3 R95, PT, PT, R4, R93, RZ ;  /* 0x0000005d045f7210 */ /* 0x002fca0007ffe0ff */
        /* <DEDUP_REMOVED lines=17> */
[C---:B0-----:R-:W-:Y:S01]  /*1300*/  IMAD.IADD R5, R4.reuse, 0x1, R5 ;  /* 0x0000000104057824 */ /* 0x041fe200078e0205 */
[----:B------:R-:W-:Y:S02]  /*1310*/  SEL R47, R4, R47, !P0 ;  /* 0x0000002f042f7207 */ /* 0x000fe40004000000 */
[----:B------:R-:W-:Y:S02]  /*1320*/  ISETP.NE.AND P0, PT, R94, 0x2, PT ;  /* 0x000000025e00780c */ /* 0x000fe40003f05270 */
[----:B------:R-:W-:-:S02]  /*1330*/  IADD3 R6, PT, PT, R6, R5, RZ ;  /* 0x0000000506067210 */ /* 0x000fc40007ffe0ff */
[----:B------:R-:W-:Y:S02]  /*1340*/  SEL R47, R5, R47, !P0 ;  /* 0x0000002f052f7207 */ /* 0x000fe40004000000 */
[----:B------:R-:W-:Y:S01]  /*1350*/  ISETP.NE.AND P0, PT, R94, 0x3, PT ;  /* 0x000000035e00780c */ /* 0x000fe20003f05270 */
[----:B------:R-:W-:-:S03]  /*1360*/  IMAD.IADD R7, R7, 0x1, R6 ;  /* 0x0000000107077824 */ /* 0x000fc600078e0206 */
[----:B------:R-:W-:Y:S01]  /*1370*/  SEL R47, R6, R47, !P0 ;  /* 0x0000002f062f7207 */ /* 0x000fe20004000000 */
[C---:B-1----:R-:W-:Y:S01]  /*1380*/  IMAD.IADD R8, R7.reuse, 0x1, R8 ;  /* 0x0000000107087824 */ /* 0x042fe200078e0208 */
[----:B------:R-:W-:Y:S02]  /*1390*/  ISETP.NE.AND P0, PT, R94, 0x5, PT ;  /* 0x000000055e00780c */ /* 0x000fe40003f05270 */
[----:B------:R-:W-:Y:S01]  /*13a0*/  SEL R47, R7, R47, !P1 ;  /* 0x0000002f072f7207 */ /* 0x000fe20004800000 */
[----:B------:R-:W-:Y:S01]  /*13b0*/  IMAD.IADD R9, R9, 0x1, R8 ;  /* 0x0000000109097824 */ /* 0x000fe200078e0208 */
[----:B------:R-:W-:Y:S02]  /*13c0*/  ISETP.NE.AND P1, PT, R37, RZ, PT ;  /* 0x000000ff2500720c */ /* 0x000fe40003f25270 */
[----:B------:R-:W-:Y:S01]  /*13d0*/  SEL R47, R8, R47, !P0 ;  /* 0x0000002f082f7207 */ /* 0x000fe20004000000 */
[----:B------:R-:W-:Y:S01]  /*13e0*/  IMAD.IADD R10, R10, 0x1, R9 ;  /* 0x000000010a0a7824 */ /* 0x000fe200078e0209 */
[----:B------:R-:W-:-:S02]  /*13f0*/  ISETP.GT.U32.AND P0, PT, R0, 0x1f, PT ;  /* 0x0000001f0000780c */ /* 0x000fc40003f04070 */
[----:B------:R-:W-:Y:S01]  /*1400*/  SEL R47, R9, R47, !P2 ;  /* 0x0000002f092f7207 */ /* 0x000fe20005000000 */
[----:B------:R-:W-:Y:S01]  /*1410*/  IMAD.IADD R11, R11, 0x1, R10 ;  /* 0x000000010b0b7824 */ /* 0x000fe200078e020a */
[----:B------:R-:W-:Y:S02]  /*1420*/  ISETP.GT.U32.OR P2, PT, R0, 0x1f, P1 ;  /* 0x0000001f0000780c */ /* 0x000fe40000f44470 */
[----:B------:R-:W-:Y:S02]  /*1430*/  SEL R4, R95, RZ, P1 ;  /* 0x000000ff5f047207 */ /* 0x000fe40000800000 */
[----:B------:R-:W-:-:S05]  /*1440*/  SEL R47, R10, R47, !P3 ;  /* 0x0000002f0a2f7207 */ /* 0x000fca0005800000 */
[----:B------:R-:W-:Y:S02]  /*1450*/  @P0 IADD3 R95, PT, PT, R47, R4, RZ ;  /* 0x000000042f5f0210 */ /* 0x000fe40007ffe0ff */
[----:B------:R-:W-:Y:S02]  /*1460*/  ISETP.NE.AND P0, PT, R0, RZ, PT ;  /* 0x000000ff0000720c */ /* 0x000fe40003f05270 */
        /* <DEDUP_REMOVED lines=83> */
[----:B--2---:R-:W-:Y:S01]  /*19a0*/  IMAD.IADD R6, R49, 0x1, R48 ;  /* 0x0000000131067824 */ /* 0x004fe200078e0230 */
[----:B---3--:R-:W-:Y:S01]  /*19b0*/  IADD3 R8, PT, PT, R51, R50, RZ ;  /* 0x0000003233087210 */ /* 0x008fe20007ffe0ff */
[----:B----4-:R-:W-:Y:S02]  /*19c0*/  IMAD.IADD R10, R53, 0x1, R52 ;  /* 0x00000001350a7824 */ /* 0x010fe400078e0234 */
[----:B------:R-:W-:Y:S02]  /*19d0*/  IMAD.IADD R54, R55, 0x1, R54 ;  /* 0x0000000137367824 */ /* 0x000fe400078e0236 */
[----:B------:R-:W-:Y:S02]  /*19e0*/  IMAD.IADD R56, R57, 0x1, R56 ;  /* 0x0000000139387824 */ /* 0x000fe400078e0238 */
[----:B------:R-:W-:-:S02]  /*19f0*/  IMAD.IADD R58, R59, 0x1, R58 ;  /* 0x000000013b3a7824 */ /* 0x000fc400078e023a */
        /* <DEDUP_REMOVED lines=9> */
[----:B------:R-:W-:Y:S01]  /*1a90*/  LEA R11, R8, UR4, 0x3 ;  /* 0x00000004080b7c11 */ /* 0x000fe2000f8e18ff */
[----:B------:R-:W-:Y:S01]  /*1aa0*/  IMAD R55, R40, -0x4, R5 ;  /* 0xfffffffc28377824 */ /* 0x000fe200078e0205 */
[----:B------:R-:W-:Y:S01]  /*1ab0*/  LEA R49, R10, UR4, 0x3 ;  /* 0x000000040a317c11 */ /* 0x000fe2000f8e18ff */
[----:B------:R1:W-:Y:S01]  /*1ac0*/  STS.64 [R7], R12 ;  /* 0x0000000c07007388 */ /* 0x0003e20000000a00 */
[----:B------:R-:W-:Y:S01]  /*1ad0*/  LEA R51, R56, UR4, 0x3 ;  /* 0x0000000438337c11 */ /* 0x000fe2000f8e18ff */
[----:B------:R-:W-:Y:S01]  /*1ae0*/  IMAD R4, R4, -0x4, R7 ;  /* 0xfffffffc04047824 */ /* 0x000fe200078e0207 */
[----:B------:R-:W-:Y:S01]  /*1af0*/  LEA R53, R58, UR4, 0x3 ;  /* 0x000000043a357c11 */ /* 0x000fe2000f8e18ff */
[----:B------:R2:W-:Y:S01]  /*1b00*/  STS.64 [R9], R14 ;  /* 0x0000000e09007388 */ /* 0x0005e20000000a00 */
[----:B------:R-:W-:-:S02]  /*1b10*/  IMAD R57, R6, -0x4, R9 ;  /* 0xfffffffc06397824 */ /* 0x000fc400078e0209 */
[----:B------:R-:W-:Y:S01]  /*1b20*/  IMAD R6, R8, -0x4, R11 ;  /* 0xfffffffc08067824 */ /* 0x000fe200078e020b */
[----:B0-----:R-:W-:Y:S01]  /*1b30*/  LEA R5, R54, UR4, 0x3 ;  /* 0x0000000436057c11 */ /* 0x001fe2000f8e18ff */
[----:B------:R0:W-:Y:S01]  /*1b40*/  STS.64 [R11], R16 ;  /* 0x000000100b007388 */ /* 0x0001e20000000a00 */
[----:B------:R-:W-:Y:S01]  /*1b50*/  IMAD R59, R10, -0x4, R49 ;  /* 0xfffffffc0a3b7824 */ /* 0x000fe200078e0231 */
[----:B-1----:R-:W-:Y:S02]  /*1b60*/  LEA R7, R60, UR4, 0x3 ;  /* 0x000000043c077c11 */ /* 0x002fe4000f8e18ff */
[----:B------:R3:W-:Y:S01]  /*1b70*/  STS.64 [R49], R18 ;  /* 0x0000001231007388 */ /* 0x0007e20000000a00 */
[----:B------:R-:W-:Y:S02]  /*1b80*/  IMAD R8, R54, -0x4, R5 ;  /* 0xfffffffc36087824 */ /* 0x000fe400078e0205 */
[----:B--2---:R-:W-:Y:S01]  /*1b90*/  IMAD R9, R56, -0x4, R51 ;  /* 0xfffffffc38097824 */ /* 0x004fe200078e0233 */
[----:B------:R3:W-:Y:S01]  /*1ba0*/  STS.64 [R5], R20 ;  /* 0x0000001405007388 */ /* 0x0007e20000000a00 */
[----:B------:R-:W-:-:S03]  /*1bb0*/  IMAD R10, R58, -0x4, R53 ;  /* 0xfffffffc3a0a7824 */ /* 0x000fc600078e0235 */
[----:B------:R3:W-:Y:S01]  /*1bc0*/  STS.64 [R51], R22 ;  /* 0x0000001633007388 */ /* 0x0007e20000000a00 */
[----:B0-----:R-:W-:-:S03]  /*1bd0*/  IMAD R11, R60, -0x4, R7 ;  /* 0xfffffffc3c0b7824 */ /* 0x001fc600078e0207 */
[----:B------:R3:W-:Y:S04]  /*1be0*/  STS.64 [R53], R24 ;  /* 0x0000001835007388 */ /* 0x0007e80000000a00 */
[----:B------:R3:W-:Y:S01]  /*1bf0*/  STS.64 [R7], R26 ;  /* 0x0000001a07007388 */ /* 0x0007e20000000a00 */
[----:B------:R-:W-:Y:S06]  /*1c00*/  BAR.SYNC.DEFER_BLOCKING 0x0 ;  /* 0x0000000000007b1d */ /* 0x000fec0000010000 */
[----:B------:R3:W0:Y:S04]  /*1c10*/  LDS.64 R2, [R43] ;  /* 0x000000002b027984 */ /* 0x0006280000000a00 */
[----:B------:R3:W2:Y:S04]  /*1c20*/  LDS.64 R12, [R43+0x8] ;  /* 0x000008002b0c7984 */ /* 0x0006a80000000a00 */
[----:B------:R3:W4:Y:S04]  /*1c30*/  LDS.64 R14, [R43+0x10] ;  /* 0x000010002b0e7984 */ /* 0x0007280000000a00 */
[----:B------:R3:W1:Y:S04]  /*1c40*/  LDS.64 R16, [R43+0x18] ;  /* 0x000018002b107984 */ /* 0x0006680000000a00 */
[----:B------:R3:W0:Y:S04]  /*1c50*/  LDS.64 R18, [R43+0x20] ;  /* 0x000020002b127984 */ /* 0x0006280000000a00 */
[----:B------:R3:W0:Y:S04]  /*1c60*/  LDS.64 R20, [R43+0x28] ;  /* 0x000028002b147984 */ /* 0x0006280000000a00 */
[----:B------:R3:W0:Y:S04]  /*1c70*/  LDS.64 R22, [R43+0x30] ;  /* 0x000030002b167984 */ /* 0x0006280000000a00 */
[----:B------:R3:W0:Y:S04]  /*1c80*/  LDS.64 R24, [R43+0x38] ;  /* 0x000038002b187984 */ /* 0x0006280000000a00 */
[----:B------:R3:W0:Y:S01]  /*1c90*/  LDS.64 R26, [R43+0x40] ;  /* 0x000040002b1a7984 */ /* 0x0006220000000a00 */
[----:B------:R-:W-:Y:S06]  /*1ca0*/  BAR.SYNC.DEFER_BLOCKING 0x0 ;  /* 0x0000000000007b1d */ /* 0x000fec0000010000 */
[----:B------:R3:W-:Y:S04]  /*1cb0*/  STS [R55], R28 ;  /* 0x0000001c37007388 */ /* 0x0007e80000000800 */
[----:B------:R3:W-:Y:S04]  /*1cc0*/  STS [R4], R29 ;  /* 0x0000001d04007388 */ /* 0x0007e80000000800 */
[----:B------:R3:W-:Y:S04]  /*1cd0*/  STS [R57], R30 ;  /* 0x0000001e39007388 */ /* 0x0007e80000000800 */
[----:B------:R3:W-:Y:S04]  /*1ce0*/  STS [R6], R31 ;  /* 0x0000001f06007388 */ /* 0x0007e80000000800 */
[----:B------:R3:W-:Y:S04]  /*1cf0*/  STS [R59], R32 ;  /* 0x000000203b007388 */ /* 0x0007e80000000800 */
[----:B------:R3:W-:Y:S04]  /*1d00*/  STS [R8], R33 ;  /* 0x0000002108007388 */ /* 0x0007e80000000800 */
[----:B------:R3:W-:Y:S04]  /*1d10*/  STS [R9], R34 ;  /* 0x0000002209007388 */ /* 0x0007e80000000800 */
[----:B------:R3:W-:Y:S04]  /*1d20*/  STS [R10], R35 ;  /* 0x000000230a007388 */ /* 0x0007e80000000800 */
[----:B------:R3:W-:Y:S01]  /*1d30*/  STS [R11], R36 ;  /* 0x000000240b007388 */ /* 0x0007e20000000800 */
[----:B------:R-:W-:Y:S06]  /*1d40*/  BAR.SYNC.DEFER_BLOCKING 0x0 ;  /* 0x0000000000007b1d */ /* 0x000fec0000010000 */
[----:B------:R3:W0:Y:S04]  /*1d50*/  LDS R28, [R45] ;  /* 0x000000002d1c7984 */ /* 0x0006280000000800 */
[----:B------:R3:W0:Y:S04]  /*1d60*/  LDS R29, [R45+0x4] ;  /* 0x000004002d1d7984 */ /* 0x0006280000000800 */
[----:B------:R3:W0:Y:S04]  /*1d70*/  LDS R30, [R45+0x8] ;  /* 0x000008002d1e7984 */ /* 0x0006280000000800 */
[----:B------:R3:W0:Y:S04]  /*1d80*/  LDS R31, [R45+0xc] ;  /* 0x00000c002d1f7984 */ /* 0x0006280000000800 */
[----:B------:R3:W0:Y:S04]  /*1d90*/  LDS R32, [R45+0x10] ;  /* 0x000010002d207984 */ /* 0x0006280000000800 */
[----:B------:R3:W0:Y:S04]  /*1da0*/  LDS R33, [R45+0x14] ;  /* 0x000014002d217984 */ /* 0x0006280000000800 */
[----:B------:R3:W0:Y:S04]  /*1db0*/  LDS R34, [R45+0x18] ;  /* 0x000018002d227984 */ /* 0x0006280000000800 */
[----:B------:R3:W0:Y:S04]  /*1dc0*/  LDS R35, [R45+0x1c] ;  /* 0x00001c002d237984 */ /* 0x0006280000000800 */
[----:B------:R3:W0:Y:S01]  /*1dd0*/  LDS R36, [R45+0x20] ;  /* 0x000020002d247984 */ /* 0x0006220000000800 */
[----:B------:R-:W-:Y:S06]  /*1de0*/  BAR.SYNC.DEFER_BLOCKING 0x0 ;  /* 0x0000000000007b1d */ /* 0x000fec0000010000 */
[----:B-12-4-:R-:W-:Y:S05]  /*1df0*/  BRA `(.L_x_444) ;  /* 0xffffffe400d47947 */ /* 0x016fea000383ffff */
.L_x_443:
[----:B------:R-:W0:Y:S01]  /*1e00*/  LDCU.64 UR6, c[0x0][0x3a0] ;  /* 0x00007400ff0677ac */ /* 0x000e220008000a00 */
[----:B------:R-:W-:Y:S01]  /*1e10*/  LEA R5, R40, UR4, 0x3 ;  /* 0x0000000428057c11 */ /* 0x000fe2000f8e18ff */
[----:B------:R-:W-:Y:S01]  /*1e20*/  IMAD R45, R0, -0x1c, R45 ;  /* 0xffffffe4002d7824 */ /* 0x000fe200078e022d */
[----:B------:R-:W-:Y:S02]  /*1e30*/  LEA R7, R4, UR4, 0x3 ;  /* 0x0000000404077c11 */ /* 0x000fe4000f8e18ff */
[----:B------:R-:W-:Y:S01]  /*1e40*/  LEA R9, R6, UR4, 0x3 ;  /* 0x0000000406097c11 */ /* 0x000fe2000f8e18ff */
[----:B------:R1:W-:Y:S01]  /*1e50*/  STS.64 [R5], R2 ;  /* 0x0000000205007388 */ /* 0x0003e20000000a00 */
[----:B------:R-:W-:Y:S01]  /*1e60*/  LEA R37, R10, UR4, 0x3 ;  /* 0x000000040a257c11 */ /* 0x000fe2000f8e18ff */
[----:B------:R-:W-:Y:S01]  /*1e70*/  IMAD R43, R40, -0x4, R5 ;  /* 0xfffffffc282b7824 */ /* 0x000fe200078e0205 */
[----:B------:R-:W-:Y:S01]  /*1e80*/  LEA R39, R58, UR4, 0x3 ;  /* 0x000000043a277c11 */ /* 0x000fe2000f8e18ff */
[----:B------:R2:W-:Y:S01]  /*1e90*/  STS.64 [R7], R12 ;  /* 0x0000000c07007388 */ /* 0x0005e20000000a00 */
[----:B------:R-:W-:Y:S01]  /*1ea0*/  LEA R41, R60, UR4, 0x3 ;  /* 0x000000043c297c11 */ /* 0x000fe2000f8e18ff */
[----:B------:R-:W-:-:S02]  /*1eb0*/  IMAD R38, R4, -0x4, R7 ;  /* 0xfffffffc04267824 */ /* 0x000fc400078e0207 */
[----:B------:R-:W-:Y:S01]  /*1ec0*/  STS.64 [R9], R14 ;  /* 0x0000000e09007388 */ /* 0x000fe20000000a00 */
[----:B------:R-:W-:Y:S02]  /*1ed0*/  IMAD R47, R6, -0x4, R9 ;  /* 0xfffffffc062f7824 */ /* 0x000fe400078e0209 */
[----:B------:R-:W-:Y:S01]  /*1ee0*/  IMAD R49, R10, -0x4, R37 ;  /* 0xfffffffc0a317824 */ /* 0x000fe200078e0225 */
[----:B0-----:R-:W-:Y:S01]  /*1ef0*/  ISETP.LT.U32.AND P2, PT, R0, UR6, PT ;  /* 0x0000000600007c0c */ /* 0x001fe2000bf41070 */
[----:B------:R-:W-:Y:S01]  /*1f00*/  IMAD R58, R58, -0x4, R39 ;  /* 0xfffffffc3a3a7824 */ /* 0x000fe200078e0227 */
[----:B------:R-:W-:Y:S02]  /*1f10*/  MOV R11, UR7 ;  /* 0x00000007000b7c02 */ /* 0x000fe40008000f00 */
[----:B-1----:R-:W-:Y:S02]  /*1f20*/  LEA R3, R54, UR4, 0x3 ;  /* 0x0000000436037c11 */ /* 0x002fe4000f8e18ff */
[----:B------:R-:W-:-:S02]  /*1f30*/  ISETP.GT.U32.AND.EX P2, PT, R11, RZ, PT, P2 ;  /* 0x000000ff0b00720c */ /* 0x000fc40003f44120 */
[----:B------:R-:W-:Y:S01]  /*1f40*/  LEA R11, R8, UR4, 0x3 ;  /* 0x00000004080b7c11 */ /* 0x000fe2000f8e18ff */
[----:B------:R-:W-:Y:S01]  /*1f50*/  IMAD R54, R54, -0x4, R3 ;  /* 0xfffffffc36367824 */ /* 0x000fe200078e0203 */
[----:B--2---:R-:W-:-:S03]  /*1f60*/  LEA R13, R56, UR4, 0x3 ;  /* 0x00000004380d7c11 */ /* 0x004fc6000f8e18ff */
[----:B------:R-:W-:Y:S01]  /*1f70*/  STS.64 [R11], R16 ;  /* 0x000000100b007388 */ /* 0x000fe20000000a00 */
[----:B------:R-:W-:Y:S02]  /*1f80*/  IMAD R40, R8, -0x4, R11 ;  /* 0xfffffffc08287824 */ /* 0x000fe400078e020b */
[----:B------:R-:W-:Y:S01]  /*1f90*/  IMAD R51, R56, -0x4, R13 ;  /* 0xfffffffc38337824 */ /* 0x000fe200078e020d */
[----:B------:R0:W-:Y:S04]  /*1fa0*/  STS.64 [R37], R18 ;  /* 0x0000001225007388 */ /* 0x0001e80000000a00 */
[----:B------:R1:W-:Y:S04]  /*1fb0*/  STS.64 [R3], R20 ;  /* 0x0000001403007388 */ /* 0x0003e80000000a00 */
[----:B------:R-:W-:Y:S04]  /*1fc0*/  STS.64 [R13], R22 ;  /* 0x000000160d007388 */ /* 0x000fe80000000a00 */
[----:B------:R2:W-:Y:S01]  /*1fd0*/  STS.64 [R39], R24 ;  /* 0x0000001827007388 */ /* 0x0005e20000000a00 */
[----:B0-----:R-:W-:-:S03]  /*1fe0*/  IMAD R37, R60, -0x4, R41 ;  /* 0xfffffffc3c257824 */ /* 0x001fc600078e0229 */
[----:B------:R0:W-:Y:S01]  /*1ff0*/  STS.64 [R41], R26 ;  /* 0x0000001a29007388 */ /* 0x0001e20000000a00 */
[----:B-1----:R-:W1:Y:S08]  /*2000*/  LDC.64 R20, c[0x0][0x388] ;  /* 0x0000e200ff147b82 */ /* 0x002e700000000a00 */
[----:B------:R-:W-:Y:S01]  /*2010*/  BAR.SYNC.DEFER_BLOCKING 0x0 ;  /* 0x0000000000007b1d */ /* 0x000fe20000010000 */
[----:B--2---:R-:W-:-:S07]  /*2020*/  IMAD R24, R0, -0x4, R45 ;  /* 0xfffffffc00187824 */ /* 0x004fce00078e022d */
[----:B------:R-:W2:Y:S01]  /*2030*/  LDC.64 R22, c[0x0][0x398] ;  /* 0x0000e600ff167b82 */ /* 0x000ea20000000a00 */
[C---:B0-----:R-:W-:Y:S02]  /*2040*/  VIADD R27, R0.reuse, 0x200 ;  /* 0x00000200001b7836 */ /* 0x041fe40000000000 */
[----:B------:R-:W-:-:S03]  /*2050*/  VIADD R26, R0, 0x100 ;  /* 0x00000100001a7836 */ /* 0x000fc60000000000 */
[----:B------:R-:W-:Y:S02]  /*2060*/  ISETP.LT.U32.AND P0, PT, R27, UR6, PT ;  /* 0x000000061b007c0c */ /* 0x000fe4000bf01070 */
[----:B------:R-:W-:Y:S02]  /*2070*/  ISETP.LT.U32.AND P1, PT, R26, UR6, PT ;  /* 0x000000061a007c0c */ /* 0x000fe4000bf21070 */
[----:B------:R-:W-:-:S04]  /*2080*/  LOP3.LUT R26, R0, 0x400, RZ, 0xfc, !PT ;  /* 0x00000400001a7812 */ /* 0x000fc800078efcff */
[----:B------:R-:W-:Y:S01]  /*2090*/  ISETP.LT.U32.AND P6, PT, R26, UR6, PT ;  /* 0x000000061a007c0c */ /* 0x000fe2000bfc1070 */
[C---:B------:R-:W-:Y:S01]  /*20a0*/  VIADD R26, R0.reuse, 0x500 ;  /* 0x00000500001a7836 */ /* 0x040fe20000000000 */
[----:B------:R-:W0:Y:S01]  /*20b0*/  LDS.64 R2, [R45] ;  /* 0x000000002d027984 */ /* 0x000e220000000a00 */
[----:B-1----:R-:W-:-:S03]  /*20c0*/  IMAD.WIDE.U32 R20, R0, 0x8, R20 ;  /* 0x0000000800147825 */ /* 0x002fc600078e0014 */
[----:B------:R-:W-:Y:S01]  /*20d0*/  ISETP.LT.U32.AND P5, PT, R26, UR6, PT ;  /* 0x000000061a007c0c */ /* 0x000fe2000bfa1070 */
[----:B------:R-:W-:Y:S01]  /*20e0*/  LDS.64 R4, [R45+0x800] ;  /* 0x000800002d047984 */ /* 0x000fe20000000a00 */
[C---:B------:R-:W-:Y:S02]  /*20f0*/  VIADD R26, R0.reuse, 0x700 ;  /* 0x00000700001a7836 */ /* 0x040fe40000000000 */
[C---:B--2---:R-:W-:Y:S01]  /*2100*/  IMAD.WIDE.U32 R22, R0.reuse, 0x4, R22 ;  /* 0x0000000400167825 */ /* 0x044fe200078e0016 */
        /* <DEDUP_REMOVED lines=8> */
[----:B------:R1:W-:Y:S04]  /*2190*/  STS [R43], R28 ;  /* 0x0000001c2b007388 */ /* 0x0003e80000000800 */
[----:B------:R-:W-:Y:S04]  /*21a0*/  STS [R38], R29 ;  /* 0x0000001d26007388 */ /* 0x000fe80000000800 */
[----:B------:R-:W-:Y:S01]  /*21b0*/  STS [R47], R30 ;  /* 0x0000001e2f007388 */ /* 0x000fe20000000800 */
[----:B-1----:R-:W-:-:S03]  /*21c0*/  VIADD R28, R0, 0x300 ;  /* 0x00000300001c7836 */ /* 0x002fc60000000000 */
[----:B------:R-:W-:Y:S02]  /*21d0*/  STS [R40], R31 ;  /* 0x0000001f28007388 */ /* 0x000fe40000000800 */
[----:B------:R-:W-:Y:S02]  /*21e0*/  ISETP.LT.U32.AND P4, PT, R28, UR6, PT ;  /* 0x000000061c007c0c */ /* 0x000fe4000bf81070 */
[----:B------:R-:W-:Y:S01]  /*21f0*/  STS [R49], R32 ;  /* 0x0000002031007388 */ /* 0x000fe20000000800 */
[----:B------:R-:W-:-:S03]  /*2200*/  IMAD.U32 R28, RZ, RZ, UR7 ;  /* 0x00000007ff1c7e24 */ /* 0x000fc6000f8e00ff */
[----:B------:R-:W-:Y:S02]  /*2210*/  STS [R54], R33 ;  /* 0x0000002136007388 */ /* 0x000fe40000000800 */
[----:B------:R-:W-:Y:S02]  /*2220*/  ISETP.GT.U32.AND.EX P1, PT, R28, RZ, PT, P1 ;  /* 0x000000ff1c00720c */ /* 0x000fe40003f24110 */
[----:B------:R-:W-:Y:S01]  /*2230*/  STS [R51], R34 ;  /* 0x0000002233007388 */ /* 0x000fe20000000800 */
[C---:B------:R-:W-:Y:S02]  /*2240*/  IADD3 R28, PT, PT, R0.reuse, 0x600, RZ ;  /* 0x00000600001c7810 */ /* 0x040fe40007ffe0ff */
[----:B------:R-:W-:Y:S01]  /*2250*/  LOP3.LUT R0, R0, 0x800, RZ, 0xfc, !PT ;  /* 0x0000080000007812 */ /* 0x000fe200078efcff */
[----:B------:R-:W-:Y:S01]  /*2260*/  STS [R58], R35 ;  /* 0x000000233a007388 */ /* 0x000fe20000000800 */
[----:B------:R-:W-:-:S03]  /*2270*/  ISETP.LT.U32.AND P3, PT, R28, UR6, PT ;  /* 0x000000061c007c0c */ /* 0x000fc6000bf61070 */
[----:B------:R-:W-:Y:S01]  /*2280*/  STS [R37], R36 ;  /* 0x0000002425007388 */ /* 0x000fe20000000800 */
[----:B------:R-:W-:Y:S06]  /*2290*/  BAR.SYNC.DEFER_BLOCKING 0x0 ;  /* 0x0000000000007b1d */ /* 0x000fec0000010000 */
[----:B------:R-:W1:Y:S04]  /*22a0*/  @P2 LDS R39, [R24] ;  /* 0x0000000018272984 */ /* 0x000e680000000800 */
[----:B------:R-:W2:Y:S04]  /*22b0*/  LDS R25, [R24+0x400] ;  /* 0x0004000018197984 */ /* 0x000ea80000000800 */
[----:B------:R-:W3:Y:S04]  /*22c0*/  LDS R27, [R24+0x800] ;  /* 0x00080000181b7984 */ /* 0x000ee80000000800 */
[----:B------:R-:W4:Y:S04]  /*22d0*/  LDS R29, [R24+0xc00] ;  /* 0x000c0000181d7984 */ /* 0x000f280000000800 */
[----:B------:R-:W5:Y:S04]  /*22e0*/  LDS R31, [R24+0x1000] ;  /* 0x00100000181f7984 */ /* 0x000f680000000800 */
[----:B------:R-:W5:Y:S04]  /*22f0*/  LDS R33, [R24+0x1400] ;  /* 0x0014000018217984 */ /* 0x000f680000000800 */
[----:B------:R-:W5:Y:S04]  /*2300*/  LDS R35, [R24+0x1800] ;  /* 0x0018000018237984 */ /* 0x000f680000000800 */
[----:B------:R-:W5:Y:S04]  /*2310*/  LDS R37, [R24+0x1c00] ;  /* 0x001c000018257984 */ /* 0x000f680000000800 */
[----:B0-----:R0:W-:Y:S04]  /*2320*/  @P2 STG.E.64 desc[UR10][R20.64], R2 ;  /* 0x0000000214002986 */ /* 0x0011e8000c101b0a */
[----:B-1----:R1:W-:Y:S01]  /*2330*/  @P2 STG.E desc[UR10][R22.64], R39 ;  /* 0x0000002716002986 */ /* 0x0023e2000c10190a */
[----:B------:R-:W-:Y:S01]  /*2340*/  ISETP.LT.U32.AND P2, PT, R26, UR6, PT ;  /* 0x000000061a007c0c */ /* 0x000fe2000bf41070 */
[----:B------:R-:W-:-:S02]  /*2350*/  IMAD.U32 R26, RZ, RZ, UR7 ;  /* 0x00000007ff1a7e24 */ /* 0x000fc4000f8e00ff */
[----:B------:R1:W-:Y:S01]  /*2360*/  @P1 STG.E.64 desc[UR10][R20.64+0x800], R4 ;  /* 0x0008000414001986 */ /* 0x0003e2000c101b0a */
[----:B0-----:R-:W-:Y:S02]  /*2370*/  IMAD.U32 R2, RZ, RZ, UR7 ;  /* 0x00000007ff027e24 */ /* 0x001fe4000f8e00ff */
[----:B------:R-:W-:Y:S01]  /*2380*/  ISETP.GT.U32.AND.EX P0, PT, R26, RZ, PT, P0 ;  /* 0x000000ff1a00720c */ /* 0x000fe20003f04100 */
[----:B--2---:R1:W-:Y:S01]  /*2390*/  @P1 STG.E desc[UR10][R22.64+0x400], R25 ;  /* 0x0004001916001986 */ /* 0x0043e2000c10190a */
        /* <DEDUP_REMOVED lines=9> */
[----:B---3--:R1:W-:Y:S04]  /*2430*/  @P0 STG.E desc[UR10][R22.64+0x800], R27 ;  /* 0x0008001b16000986 */ /* 0x0083e8000c10190a */
[----:B------:R1:W-:Y:S04]  /*2440*/  @P4 STG.E.64 desc[UR10][R20.64+0x1800], R8 ;  /* 0x0018000814004986 */ /* 0x0003e8000c101b0a */
[----:B----4-:R1:W-:Y:S04]  /*2450*/  @P4 STG.E desc[UR10][R22.64+0xc00], R29 ;  /* 0x000c001d16004986 */ /* 0x0103e8000c10190a */
[----:B------:R1:W-:Y:S04]  /*2460*/  @P6 STG.E.64 desc[UR10][R20.64+0x2000], R10 ;  /* 0x0020000a14006986 */ /* 0x0003e8000c101b0a */
[----:B-----5:R1:W-:Y:S04]  /*2470*/  @P6 STG.E desc[UR10][R22.64+0x1000], R31 ;  /* 0x0010001f16006986 */ /* 0x0203e8000c10190a */
[----:B------:R1:W-:Y:S04]  /*2480*/  @P5 STG.E.64 desc[UR10][R20.64+0x2800], R12 ;  /* 0x0028000c14005986 */ /* 0x0003e8000c101b0a */
[----:B------:R1:W-:Y:S04]  /*2490*/  @P5 STG.E desc[UR10][R22.64+0x1400], R33 ;  /* 0x0014002116005986 */ /* 0x0003e8000c10190a */
[----:B------:R1:W-:Y:S04]  /*24a0*/  @P3 STG.E.64 desc[UR10][R20.64+0x3000], R14 ;  /* 0x0030000e14003986 */ /* 0x0003e8000c101b0a */
[----:B------:R1:W-:Y:S04]  /*24b0*/  @P3 STG.E desc[UR10][R22.64+0x1800], R35 ;  /* 0x0018002316003986 */ /* 0x0003e8000c10190a */
[----:B------:R1:W-:Y:S04]  /*24c0*/  @P2 STG.E.64 desc[UR10][R20.64+0x3800], R16 ;  /* 0x0038001014002986 */ /* 0x0003e8000c101b0a */
[----:B------:R1:W-:Y:S01]  /*24d0*/  @P2 STG.E desc[UR10][R22.64+0x1c00], R37 ;  /* 0x001c002516002986 */ /* 0x0003e2000c10190a */
[----:B------:R-:W-:Y:S05]  /*24e0*/  @!P1 EXIT ;  /* 0x000000000000994d */ /* 0x000fea0003800000 */
[----:B------:R-:W0:Y:S04]  /*24f0*/  LDS R3, [R24+0x2000] ;  /* 0x0020000018037984 */ /* 0x000e280000000800 */
[----:B------:R-:W-:Y:S04]  /*2500*/  STG.E.64 desc[UR10][R20.64+0x4000], R18 ;  /* 0x0040001214007986 */ /* 0x000fe8000c101b0a */
[----:B0-----:R-:W-:Y:S01]  /*2510*/  STG.E desc[UR10][R22.64+0x2000], R3 ;  /* 0x0020000316007986 */ /* 0x001fe2000c10190a */
[----:B------:R-:W-:Y:S05]  /*2520*/  EXIT ;  /* 0x000000000000794d */ /* 0x000fea0003800000 */
.L_x_445:
        /* <DEDUP_REMOVED lines=13> */
.L_x_559:


//--------------------- .text._ZN3cub18CUB_300001_SM_10006detail11EmptyKernelIvEEvv --------------------------
	.section	.text._ZN3cub18CUB_300001_SM_10006detail11EmptyKernelIvEEvv,"ax",@progbits
	.align	128
        .global         _ZN3cub18CUB_300001_SM_10006detail11EmptyKernelIvEEvv
        .type           _ZN3cub18CUB_300001_SM_10006detail11EmptyKernelIvEEvv,@function
        .size           _ZN3cub18CUB_300001_SM_10006detail11EmptyKernelIvEEvv,(.L_x_560 - _ZN3cub18CUB_300001_SM_10006detail11EmptyKernelIvEEvv)
        .other          _ZN3cub18CUB_300001_SM_10006detail11EmptyKernelIvEEvv,@"STO_CUDA_ENTRY STV_DEFAULT"
_ZN3cub18CUB_300001_SM_10006detail11EmptyKernelIvEEvv:
.text._ZN3cub18CUB_300001_SM_10006detail11EmptyKernelIvEEvv:
[----:B------:R-:W-:Y:S01]  /*0000*/  LDC R1, c[0x0][0x37c] ;  /* 0x0000df00ff017b82 */ /* 0x000fe20000000800 */
[----:B------:R-:W-:Y:S05]  /*0010*/  EXIT ;  /* 0x000000000000794d */ /* 0x000fea0003800000 */
.L_x_446:
        /* <DEDUP_REMOVED lines=14> */
.L_x_560:


//--------------------- .text._Z9dbguprintPmi     --------------------------
	.section	.text._Z9dbguprintPmi,"ax",@progbits
	.align	128
        .global         _Z9dbguprintPmi
        .type           _Z9dbguprintPmi,@function
        .size           _Z9dbguprintPmi,(.L_x_561 - _Z9dbguprintPmi)
        .other          _Z9dbguprintPmi,@"STO_CUDA_ENTRY STV_DEFAULT"
_Z9dbguprintPmi:
.text._Z9dbguprintPmi:
[----:B------:R-:W0:Y:S08]  /*0000*/  LDC R1, c[0x0][0x37c] ;  /* 0x0000df00ff017b82 */ /* 0x000e300000000800 */
[----:B------:R-:W1:Y:S01]  /*0010*/  LDC R0, c[0x0][0x388] ;  /* 0x0000e200ff007b82 */ /* 0x000e620000000800 */
[----:B------:R-:W2:Y:S01]  /*0020*/  LDCU UR4, c[0x0][0x2f8] ;  /* 0x00005f00ff0477ac */ /* 0x000ea20008000800 */
[----:B0-----:R-:W-:Y:S01]  /*0030*/  VIADD R1, R1, 0xfffffff0 ;  /* 0xfffffff001017836 */ /* 0x001fe20000000000 */
[----:B------:R-:W0:Y:S04]  /*0040*/  LDCU UR5, c[0x0][0x2fc] ;  /* 0x00005f80ff0577ac */ /* 0x000e280008000800 */
[----:B--2---:R-:W-:-:S02]  /*0050*/  IADD3 R19, P0, PT, R1, UR4, RZ ;  /* 0x0000000401137c10 */ /* 0x004fc4000ff1e0ff */
[----:B-1----:R-:W-:-:S13]  /*0060*/  ISETP.GE.AND P1, PT, R0, 0x1, PT ;  /* 0x000000010000780c */ /* 0x002fda0003f26270 */
[----:B0-----:R-:W-:Y:S05]  /*0070*/  @!P1 EXIT ;  /* 0x000000000000994d */ /* 0x001fea0003800000 */
[C---:B------:R-:W-:Y:S01]  /*0080*/  ISETP.GE.U32.AND P1, PT, R0.reuse, 0x10, PT ;  /* 0x000000100000780c */ /* 0x040fe20003f26070 */
[----:B------:R-:W0:Y:S01]  /*0090*/  LDCU.64 UR36, c[0x0][0x358] ;  /* 0x00006b00ff2477ac */ /* 0x000e220008000a00 */
[----:B------:R-:W-:Y:S02]  /*00a0*/  IMAD.X R18, RZ, RZ, UR5, P0 ;  /* 0x00000005ff127e24 */ /* 0x000fe400080e06ff */
[----:B------:R-:W-:Y:S01]  /*00b0*/  HFMA2 R2, -RZ, RZ, 0, 0 ;  /* 0x00000000ff027431 */ /* 0x000fe200000001ff */
[----:B------:R-:W-:-:S08]  /*00c0*/  LOP3.LUT R24, R0, 0xf, RZ, 0xc0, !PT ;  /* 0x0000000f00187812 */ /* 0x000fd000078ec0ff */
[----:B------:R-:W-:Y:S05]  /*00d0*/  @!P1 BRA `(.L_x_447) ;  /* 0x0000000c00389947 */ /* 0x000fea0003800000 */
[----:B------:R-:W1:Y:S01]  /*00e0*/  LDCU.64 UR4, c[0x0][0x380] ;  /* 0x00007000ff0477ac */ /* 0x000e620008000a00 */
[----:B------:R-:W-:Y:S01]  /*00f0*/  BSSY.RECONVERGENT B6, `(.L_x_447) ;  /* 0x00000cc000067945 */ /* 0x000fe20003800200 */
[----:B------:R-:W-:Y:S01]  /*0100*/  LOP3.LUT R2, R0, 0x7ffffff0, RZ, 0xc0, !PT ;  /* 0x7ffffff000027812 */ /* 0x000fe200078ec0ff */
[----:B------:R-:W-:Y:S01]  /*0110*/  IMAD.MOV.U32 R23, RZ, RZ, RZ ;  /* 0x000000ffff177224 */ /* 0x000fe200078e00ff */
[----:B-1----:R-:W-:-:S04]  /*0120*/  UIADD3 UR4, UP0, UPT, UR4, 0x40, URZ ;  /* 0x0000004004047890 */ /* 0x002fc8000ff1e0ff */
[----:B------:R-:W-:Y:S02]  /*0130*/  UIADD3.X UR5, UPT, UPT, URZ, UR5, URZ, UP0, !UPT ;  /* 0x00000005ff057290 */ /* 0x000fe400087fe4ff */
[----:B------:R-:W-:-:S04]  /*0140*/  IMAD.U32 R16, RZ, RZ, UR4 ;  /* 0x00000004ff107e24 */ /* 0x000fc8000f8e00ff */
[----:B------:R-:W-:-:S07]  /*0150*/  MOV R17, UR5 ;  /* 0x0000000500117c02 */ /* 0x000fce0008000f00 */
.L_x_464:
[----:B0-----:R-:W2:Y:S01]  /*0160*/  LDG.E.64 R10, desc[UR36][R16.64+-0x40] ;  /* 0xffffc024100a7981 */ /* 0x001ea2000c1e1b00 */
[----:B------:R-:W-:Y:S01]  /*0170*/  MOV R22, 0x180 ;  /* 0x0000018000167802 */ /* 0x000fe20000000f00 */
[----:B------:R-:W0:Y:S01]  /*0180*/  LDCU.64 UR4, c[0x4][0x178] ;  /* 0x01002f00ff0477ac */ /* 0x000e220008000a00 */
[----:B------:R-:W-:Y:S01]  /*0190*/  MOV R6, R19 ;  /* 0x0000001300067202 */ /* 0x000fe20000000f00 */
[----:B------:R1:W-:Y:S01]  /*01a0*/  STL [R1], R23 ;  /* 0x0000001701007387 */ /* 0x0003e20000100800 */
[----:B------:R1:W3:Y:S01]  /*01b0*/  LDC.64 R8, c[0x4][R22] ;  /* 0x0100000016087b82 */ /* 0x0002e20000000a00 */
[----:B------:R-:W-:Y:S02]  /*01c0*/  IMAD.MOV.U32 R7, RZ, RZ, R18 ;  /* 0x000000ffff077224 */ /* 0x000fe400078e0012 */
[----:B0-----:R-:W-:Y:S02]  /*01d0*/  IMAD.U32 R4, RZ, RZ, UR4 ;  /* 0x00000004ff047e24 */ /* 0x001fe4000f8e00ff */
[----:B------:R-:W-:Y:S01]  /*01e0*/  IMAD.U32 R5, RZ, RZ, UR5 ;  /* 0x00000005ff057e24 */ /* 0x000fe2000f8e00ff */
[----:B--23--:R1:W-:Y:S06]  /*01f0*/  STL.64 [R1+0x8], R10 ;  /* 0x0000080a01007387 */ /* 0x00c3ec0000100a00 */
[----:B------:R-:W-:-:S07]  /*0200*/  LEPC R20, `(.L_x_448) ;  /* 0x000000001014794e */ /* 0x000fce0000000000 */
[----:B-1----:R-:W-:Y:S05]  /*0210*/  CALL.ABS.NOINC R8 ;  /* 0x0000000008007343 */ /* 0x002fea0003c00000 */
.L_x_448:
[----:B------:R-:W2:Y:S01]  /*0220*/  LDG.E.64 R10, desc[UR36][R16.64+-0x38] ;  /* 0xffffc824100a7981 */ /* 0x000ea2000c1e1b00 */
[----:B------:R-:W-:Y:S01]  /*0230*/  VIADD R0, R23, 0x1 ;  /* 0x0000000117007836 */ /* 0x000fe20000000000 */
[----:B------:R0:W1:Y:S01]  /*0240*/  LDC.64 R8, c[0x4][R22] ;  /* 0x0100000016087b82 */ /* 0x0000620000000a00 */
[----:B------:R-:W3:Y:S01]  /*0250*/  LDCU.64 UR4, c[0x4][0x178] ;  /* 0x01002f00ff0477ac */ /* 0x000ee20008000a00 */
[----:B------:R-:W-:Y:S01]  /*0260*/  IMAD.MOV.U32 R6, RZ, RZ, R19 ;  /* 0x000000ffff067224 */ /* 0x000fe200078e0013 */
[----:B------:R-:W-:Y:S01]  /*0270*/  MOV R7, R18 ;  /* 0x0000001200077202 */ /* 0x000fe20000000f00 */
[----:B------:R0:W-:Y:S01]  /*0280*/  STL [R1], R0 ;  /* 0x0000000001007387 */ /* 0x0001e20000100800 */
[----:B---3--:R-:W-:Y:S01]  /*0290*/  MOV R4, UR4 ;  /* 0x0000000400047c02 */ /* 0x008fe20008000f00 */
[----:B------:R-:W-:Y:S02]  /*02a0*/  IMAD.U32 R5, RZ, RZ, UR5 ;  /* 0x00000005ff057e24 */ /* 0x000fe4000f8e00ff */
[----:B-12---:R0:W-:Y:S05]  /*02b0*/  STL.64 [R1+0x8], R10 ;  /* 0x0000080a01007387 */ /* 0x0061ea0000100a00 */
[----:B------:R-:W-:-:S07]  /*02c0*/  LEPC R20, `(.L_x_449) ;  /* 0x000000001014794e */ /* 0x000fce0000000000 */
[----:B0-----:R-:W-:Y:S05]  /*02d0*/  CALL.ABS.NOINC R8 ;  /* 0x0000000008007343 */ /* 0x001fea0003c00000 */
.L_x_449:
[----:B------:R-:W2:Y:S01]  /*02e0*/  LDG.E.64 R10, desc[UR36][R16.64+-0x30] ;  /* 0xffffd024100a7981 */ /* 0x000ea2000c1e1b00 */
[----:B------:R-:W-:Y:S01]  /*02f0*/  VIADD R0, R23, 0x2 ;  /* 0x0000000217007836 */ /* 0x000fe20000000000 */
[----:B------:R0:W1:Y:S01]  /*0300*/  LDC.64 R8, c[0x4][R22] ;  /* 0x0100000016087b82 */ /* 0x0000620000000a00 */
[----:B------:R-:W3:Y:S01]  /*0310*/  LDCU.64 UR4, c[0x4][0x178] ;  /* 0x01002f00ff0477ac */ /* 0x000ee20008000a00 */
[----:B------:R-:W-:Y:S02]  /*0320*/  IMAD.MOV.U32 R6, RZ, RZ, R19 ;  /* 0x000000ffff067224 */ /* 0x000fe400078e0013 */
[----:B------:R0:W-:Y:S01]  /*0330*/  STL [R1], R0 ;  /* 0x0000000001007387 */ /* 0x0001e20000100800 */
[----:B------:R-:W-:Y:S02]  /*0340*/  IMAD.MOV.U32 R7, RZ, RZ, R18 ;  /* 0x000000ffff077224 */ /* 0x000fe400078e0012 */
[----:B---3--:R-:W-:Y:S01]  /*0350*/  IMAD.U32 R4, RZ, RZ, UR4 ;  /* 0x00000004ff047e24 */ /* 0x008fe2000f8e00ff */
[----:B------:R-:W-:Y:S01]  /*0360*/  MOV R5, UR5 ;  /* 0x0000000500057c02 */ /* 0x000fe20008000f00 */
[----:B-12---:R0:W-:Y:S06]  /*0370*/  STL.64 [R1+0x8], R10 ;  /* 0x0000080a01007387 */ /* 0x0061ec0000100a00 */
[----:B------:R-:W-:-:S07]  /*0380*/  LEPC R20, `(.L_x_450) ;  /* 0x000000001014794e */ /* 0x000fce0000000000 */
[----:B0-----:R-:W-:Y:S05]  /*0390*/  CALL.ABS.NOINC R8 ;  /* 0x0000000008007343 */ /* 0x001fea0003c00000 */
.L_x_450:
[----:B------:R-:W2:Y:S01]  /*03a0*/  LDG.E.64 R10, desc[UR36][R16.64+-0x28] ;  /* 0xffffd824100a7981 */ /* 0x000ea2000c1e1b00 */
[----:B------:R-:W-:Y:S01]  /*03b0*/  IADD3 R0, PT, PT, R23, 0x3, RZ ;  /* 0x0000000317007810 */ /* 0x000fe20007ffe0ff */
[----:B------:R0:W1:Y:S01]  /*03c0*/  LDC.64 R8, c[0x4][R22] ;  /* 0x0100000016087b82 */ /* 0x0000620000000a00 */
[----:B------:R-:W3:Y:S01]  /*03d0*/  LDCU.64 UR4, c[0x4][0x178] ;  /* 0x01002f00ff0477ac */ /* 0x000ee20008000a00 */
[----:B------:R-:W-:Y:S01]  /*03e0*/  MOV R6, R19 ;  /* 0x0000001300067202 */ /* 0x000fe20000000f00 */
[----:B------:R-:W-:Y:S01]  /*03f0*/  IMAD.MOV.U32 R7, RZ, RZ, R18 ;  /* 0x000000ffff077224 */ /* 0x000fe200078e0012 */
[----:B------:R0:W-:Y:S01]  /*0400*/  STL [R1], R0 ;  /* 0x0000000001007387 */ /* 0x0001e20000100800 */
[----:B---3--:R-:W-:Y:S02]  /*0410*/  IMAD.U32 R4, RZ, RZ, UR4 ;  /* 0x00000004ff047e24 */ /* 0x008fe4000f8e00ff */
[----:B------:R-:W-:Y:S01]  /*0420*/  IMAD.U32 R5, RZ, RZ, UR5 ;  /* 0x00000005ff057e24 */ /* 0x000fe2000f8e00ff */
[----:B-12---:R0:W-:Y:S06]  /*0430*/  STL.64 [R1+0x8], R10 ;  /* 0x0000080a01007387 */ /* 0x0061ec0000100a00 */
[----:B------:R-:W-:-:S07]  /*0440*/  LEPC R20, `(.L_x_451) ;  /* 0x000000001014794e */ /* 0x000fce0000000000 */
[----:B0-----:R-:W-:Y:S05]  /*0450*/  CALL.ABS.NOINC R8 ;  /* 0x0000000008007343 */ /* 0x001fea0003c00000 */
.L_x_451:
        /* <DEDUP_REMOVED lines=12> */
.L_x_452:
        /* <DEDUP_REMOVED lines=12> */
.L_x_453:
        /* <DEDUP_REMOVED lines=12> */
.L_x_454:
        /* <DEDUP_REMOVED lines=12> */
.L_x_455:
        /* <DEDUP_REMOVED lines=12> */
.L_x_456:
        /* <DEDUP_REMOVED lines=12> */
.L_x_457:
        /* <DEDUP_REMOVED lines=12> */
.L_x_458:
        /* <DEDUP_REMOVED lines=12> */
.L_x_459:
        /* <DEDUP_REMOVED lines=12> */
.L_x_460:
        /* <DEDUP_REMOVED lines=12> */
.L_x_461:
        /* <DEDUP_REMOVED lines=12> */
.L_x_462:
        /* <DEDUP_REMOVED lines=12> */
.L_x_463:
[----:B------:R-:W-:Y:S01]  /*0d60*/  VIADD R23, R23, 0x10 ;  /* 0x0000001017177836 */ /* 0x000fe20000000000 */
[----:B------:R-:W-:-:S04]  /*0d70*/  IADD3 R16, P1, PT, R16, 0x80, RZ ;  /* 0x0000008010107810 */ /* 0x000fc80007f3e0ff */
[----:B------:R-:W-:Y:S02]  /*0d80*/  ISETP.NE.AND P0, PT, R23, R2, PT ;  /* 0x000000021700720c */ /* 0x000fe40003f05270 */
[----:B------:R-:W-:-:S11]  /*0d90*/  IADD3.X R17, PT, PT, RZ, R17, RZ, P1, !PT ;  /* 0x00000011ff117210 */ /* 0x000fd60000ffe4ff */
[----:B------:R-:W-:Y:S05]  /*0da0*/  @P0 BRA `(.L_x_464) ;  /* 0xfffffff000ec0947 */ /* 0x000fea000383ffff */
[----:B------:R-:W-:Y:S05]  /*0db0*/  BSYNC.RECONVERGENT B6 ;  /* 0x0000000000067941 */ /* 0x000fea0003800200 */
.L_x_447:
[----:B------:R-:W-:-:S13]  /*0dc0*/  ISETP.NE.AND P0, PT, R24, RZ, PT ;  /* 0x000000ff1800720c */ /* 0x000fda0003f05270 */
[----:B0-----:R-:W-:Y:S05]  /*0dd0*/  @!P0 EXIT ;  /* 0x000000000000894d */ /* 0x001fea0003800000 */
[----:B------:R-:W0:Y:S01]  /*0de0*/  LDC R23, c[0x0][0x388] ;  /* 0x0000e200ff177b82 */ /* 0x000e220000000800 */
[----:B------:R-:W-:Y:S02]  /*0df0*/  ISETP.GE.U32.AND P0, PT, R24, 0x8, PT ;  /* 0x000000081800780c */ /* 0x000fe40003f06070 */
[----:B0-----:R-:W-:-:S11]  /*0e00*/  LOP3.LUT R23, R23, 0x7, RZ, 0xc0, !PT ;  /* 0x0000000717177812 */ /* 0x001fd600078ec0ff */
[----:B------:R-:W-:Y:S05]  /*0e10*/  @!P0 BRA `(.L_x_465) ;  /* 0x00000004008c8947 */ /* 0x000fea0003800000 */
[----:B------:R-:W0:Y:S01]  /*0e20*/  LDC.64 R16, c[0x0][0x380] ;  /* 0x0000e000ff107b82 */ /* 0x000e220000000a00 */
[----:B------:R-:W-:Y:S01]  /*0e30*/  MOV R22, 0x180 ;  /* 0x0000018000167802 */ /* 0x000fe20000000f00 */
[----:B------:R-:W1:Y:S01]  /*0e40*/  LDCU.64 UR4, c[0x4][0x178] ;  /* 0x01002f00ff0477ac */ /* 0x000e620008000a00 */
[----:B0-----:R-:W-:-:S05]  /*0e50*/  IMAD.WIDE.U32 R16, R2, 0x8, R16 ;  /* 0x0000000802107825 */ /* 0x001fca00078e0010 */
[----:B------:R-:W2:Y:S01]  /*0e60*/  LDG.E.64 R8, desc[UR36][R16.64] ;  /* 0x0000002410087981 */ /* 0x000ea2000c1e1b00 */
[----:B------:R0:W3:Y:S01]  /*0e70*/  LDC.64 R10, c[0x4][R22] ;  /* 0x01000000160a7b82 */ /* 0x0000e20000000a00 */
[----:B-1----:R-:W-:Y:S01]  /*0e80*/  IMAD.U32 R4, RZ, RZ, UR4 ;  /* 0x00000004ff047e24 */ /* 0x002fe2000f8e00ff */
[----:B------:R-:W-:Y:S01]  /*0e90*/  MOV R6, R19 ;  /* 0x0000001300067202 */ /* 0x000fe20000000f00 */
[----:B------:R0:W-:Y:S01]  /*0ea0*/  STL [R1], R2 ;  /* 0x0000000201007387 */ /* 0x0001e20000100800 */
[----:B------:R-:W-:Y:S02]  /*0eb0*/  IMAD.U32 R5, RZ, RZ, UR5 ;  /* 0x00000005ff057e24 */ /* 0x000fe4000f8e00ff */
[----:B------:R-:W-:Y:S01]  /*0ec0*/  IMAD.MOV.U32 R7, RZ, RZ, R18 ;  /* 0x000000ffff077224 */ /* 0x000fe200078e0012 */
[----:B--23--:R0:W-:Y:S06]  /*0ed0*/  STL.64 [R1+0x8], R8 ;  /* 0x0000080801007387 */ /* 0x00c1ec0000100a00 */
[----:B------:R-:W-:-:S07]  /*0ee0*/  LEPC R20, `(.L_x_466) ;  /* 0x000000001014794e */ /* 0x000fce0000000000 */
[----:B0-----:R-:W-:Y:S05]  /*0ef0*/  CALL.ABS.NOINC R10 ;  /* 0x000000000a007343 */ /* 0x001fea0003c00000 */
.L_x_466:
        /* <DEDUP_REMOVED lines=12> */
.L_x_467:
        /* <DEDUP_REMOVED lines=12> */
.L_x_468:
        /* <DEDUP_REMOVED lines=12> */
.L_x_469:
        /* <DEDUP_REMOVED lines=12> */
.L_x_470:
        /* <DEDUP_REMOVED lines=12> */
.L_x_471:
        /* <DEDUP_REMOVED lines=12> */
.L_x_472:
        /* <DEDUP_REMOVED lines=12> */
.L_x_473:
[----:B------:R-:W-:-:S07]  /*1440*/  VIADD R2, R2, 0x8 ;  /* 0x0000000802027836 */ /* 0x000fce0000000000 */
.L_x_465:
[----:B------:R-:W-:-:S13]  /*1450*/  ISETP.NE.AND P0, PT, R23, RZ, PT ;  /* 0x000000ff1700720c */ /* 0x000fda0003f05270 */
[----:B------:R-:W-:Y:S05]  /*1460*/  @!P0 EXIT ;  /* 0x000000000000894d */ /* 0x000fea0003800000 */
        /* <DEDUP_REMOVED lines=11> */
[----:B------:R-:W-:Y:S01]  /*1520*/  MOV R5, UR5 ;  /* 0x0000000500057c02 */ /* 0x000fe20008000f00 */
[----:B------:R0:W-:Y:S01]  /*1530*/  STL [R1], R2 ;  /* 0x0000000201007387 */ /* 0x0001e20000100800 */
[----:B------:R-:W-:Y:S02]  /*1540*/  IMAD.MOV.U32 R6, RZ, RZ, R19 ;  /* 0x000000ffff067224 */ /* 0x000fe400078e0013 */
[----:B------:R-:W-:Y:S01]  /*1550*/  IMAD.MOV.U32 R7, RZ, RZ, R18 ;  /* 0x000000ffff077224 */ /* 0x000fe200078e0012 */
[----:B--23--:R0:W-:Y:S06]  /*1560*/  STL.64 [R1+0x8], R8 ;  /* 0x0000080801007387 */ /* 0x00c1ec0000100a00 */
[----:B------:R-:W-:-:S07]  /*1570*/  LEPC R20, `(.L_x_475) ;  /* 0x000000001014794e */ /* 0x000fce0000000000 */
[----:B0-----:R-:W-:Y:S05]  /*1580*/  CALL.ABS.NOINC R10 ;  /* 0x000000000a007343 */ /* 0x001fea0003c00000 */
.L_x_475:
        /* <DEDUP_REMOVED lines=12> */
.L_x_476:
[----:B------:R-:W2:Y:S01]  /*1650*/  LDG.E.64 R8, desc[UR36][R16.64+0x10] ;  /* 0x0000102410087981 */ /* 0x000ea2000c1e1b00 */
[----:B------:R-:W-:Y:S01]  /*1660*/  VIADD R0, R2, 0x2 ;  /* 0x0000000202007836 */ /* 0x000fe20000000000 */
[----:B------:R0:W1:Y:S01]  /*1670*/  LDC.64 R10, c[0x4][R22] ;  /* 0x01000000160a7b82 */ /* 0x0000620000000a00 */
[----:B------:R-:W3:Y:S01]  /*1680*/  LDCU.64 UR4, c[0x4][0x178] ;  /* 0x01002f00ff0477ac */ /* 0x000ee20008000a00 */
[----:B------:R-:W-:Y:S01]  /*1690*/  MOV R6, R19 ;  /* 0x0000001300067202 */ /* 0x000fe20000000f00 */
[----:B------:R-:W-:Y:S01]  /*16a0*/  IMAD.MOV.U32 R7, RZ, RZ, R18 ;  /* 0x000000ffff077224 */ /* 0x000fe200078e0012 */
[----:B------:R0:W-:Y:S01]  /*16b0*/  STL [R1], R0 ;  /* 0x0000000001007387 */ /* 0x0001e20000100800 */
[----:B---3--:R-:W-:Y:S01]  /*16c0*/  MOV R4, UR4 ;  /* 0x0000000400047c02 */ /* 0x008fe20008000f00 */
[----:B------:R-:W-:Y:S02]  /*16d0*/  IMAD.U32 R5, RZ, RZ, UR5 ;  /* 0x00000005ff057e24 */ /* 0x000fe4000f8e00ff */
[----:B-12---:R0:W-:Y:S05]  /*16e0*/  STL.64 [R1+0x8], R8 ;  /* 0x0000080801007387 */ /* 0x0061ea0000100a00 */
[----:B------:R-:W-:-:S07]  /*16f0*/  LEPC R20, `(.L_x_477) ;  /* 0x000000001014794e */ /* 0x000fce0000000000 */
[----:B0-----:R-:W-:Y:S05]  /*1700*/  CALL.ABS.NOINC R10 ;  /* 0x000000000a007343 */ /* 0x001fea0003c00000 */
.L_x_477:
[----:B------:R-:W2:Y:S01]  /*1710*/  LDG.E.64 R16, desc[UR36][R16.64+0x18] ;  /* 0x0000182410107981 */ /* 0x000ea2000c1e1b00 */
[----:B------:R-:W-:Y:S01]  /*1720*/  IADD3 R0, PT, PT, R2, 0x3, RZ ;  /* 0x0000000302007810 */ /* 0x000fe20007ffe0ff */
[----:B------:R0:W1:Y:S01]  /*1730*/  LDC.64 R8, c[0x4][R22] ;  /* 0x0100000016087b82 */ /* 0x0000620000000a00 */
[----:B------:R-:W3:Y:S01]  /*1740*/  LDCU.64 UR4, c[0x4][0x178] ;  /* 0x01002f00ff0477ac */ /* 0x000ee20008000a00 */
[----:B------:R-:W-:Y:S01]  /*1750*/  IMAD.MOV.U32 R6, RZ, RZ, R19 ;  /* 0x000000ffff067224 */ /* 0x000fe200078e0013 */
[----:B------:R-:W-:Y:S01]  /*1760*/  MOV R7, R18 ;  /* 0x0000001200077202 */ /* 0x000fe20000000f00 */
[----:B------:R0:W-:Y:S01]  /*1770*/  STL [R1], R0 ;  /* 0x0000000001007387 */ /* 0x0001e20000100800 */
[----:B---3--:R-:W-:Y:S01]  /*1780*/  IMAD.U32 R4, RZ, RZ, UR4 ;  /* 0x00000004ff047e24 */ /* 0x008fe2000f8e00ff */
[----:B------:R-:W-:Y:S02]  /*1790*/  MOV R5, UR5 ;  /* 0x0000000500057c02 */ /* 0x000fe40008000f00 */
[----:B-12---:R0:W-:Y:S05]  /*17a0*/  STL.64 [R1+0x8], R16 ;  /* 0x0000081001007387 */ /* 0x0061ea0000100a00 */
[----:B------:R-:W-:-:S07]  /*17b0*/  LEPC R20, `(.L_x_478) ;  /* 0x000000001014794e */ /* 0x000fce0000000000 */
[----:B0-----:R-:W-:Y:S05]  /*17c0*/  CALL.ABS.NOINC R8 ;  /* 0x0000000008007343 */ /* 0x001fea0003c00000 */
.L_x_478:
[----:B------:R-:W-:-:S07]  /*17d0*/  VIADD R2, R2, 0x4 ;  /* 0x0000000402027836 */ /* 0x000fce0000000000 */
.L_x_474:
[----:B------:R-:W-:-:S13]  /*17e0*/  ISETP.NE.AND P0, PT, R23, RZ, PT ;  /* 0x000000ff1700720c */ /* 0x000fda0003f05270 */
[----:B------:R-:W-:Y:S05]  /*17f0*/  @!P0 EXIT ;  /* 0x000000000000894d */ /* 0x000fea0003800000 */
[----:B------:R-:W0:Y:S01]  /*1800*/  LDC.64 R4, c[0x0][0x380] ;  /* 0x0000e000ff047b82 */ /* 0x000e220000000a00 */
[----:B------:R-:W-:Y:S01]  /*1810*/  IADD3 R16, PT, PT, -R23, RZ, RZ ;  /* 0x000000ff17107210 */ /* 0x000fe20007ffe1ff */
[----:B0-----:R-:W-:-:S04]  /*1820*/  IMAD.WIDE.U32 R4, R2, 0x8, R4 ;  /* 0x0000000802047825 */ /* 0x001fc800078e0004 */
[----:B------:R-:W-:Y:S01]  /*1830*/  IMAD.MOV.U32 R22, RZ, RZ, R4 ;  /* 0x000000ffff167224 */ /* 0x000fe200078e0004 */
[----:B------:R-:W-:-:S07]  /*1840*/  MOV R17, R5 ;  /* 0x0000000500117202 */ /* 0x000fce0000000f00 */
.L_x_480:
[----:B------:R-:W-:Y:S01]  /*1850*/  IMAD.MOV.U32 R23, RZ, RZ, R17 ;  /* 0x000000ffff177224 */ /* 0x000fe200078e0011 */
[----:B------:R-:W-:Y:S01]  /*1860*/  MOV R8, 0x180 ;  /* 0x0000018000087802 */ /* 0x000fe20000000f00 */
[----:B------:R-:W0:Y:S03]  /*1870*/  LDCU.64 UR4, c[0x4][0x178] ;  /* 0x01002f00ff0477ac */ /* 0x000e260008000a00 */
[----:B------:R1:W2:Y:S01]  /*1880*/  LDG.E.64 R10, desc[UR36][R22.64] ;  /* 0x00000024160a7981 */ /* 0x0002a2000c1e1b00 */
[----:B------:R-:W-:Y:S01]  /*1890*/  IADD3 R16, PT, PT, R16, 0x1, RZ ;  /* 0x0000000110107810 */ /* 0x000fe20007ffe0ff */
[----:B------:R-:W3:Y:S01]  /*18a0*/  LDC.64 R8, c[0x4][R8] ;  /* 0x0100000008087b82 */ /* 0x000ee20000000a00 */
[----:B------:R-:W-:Y:S01]  /*18b0*/  IMAD.MOV.U32 R6, RZ, RZ, R19 ;  /* 0x000000ffff067224 */ /* 0x000fe200078e0013 */
[----:B------:R4:W-:Y:S01]  /*18c0*/  STL [R1], R2 ;  /* 0x0000000201007387 */ /* 0x0009e20000100800 */
[----:B------:R-:W-:-:S02]  /*18d0*/  ISETP.NE.AND P0, PT, R16, RZ, PT ;  /* 0x000000ff1000720c */ /* 0x000fc40003f05270 */
[----:B------:R-:W-:Y:S02]  /*18e0*/  MOV R7, R18 ;  /* 0x0000001200077202 */ /* 0x000fe40000000f00 */
[----:B-1----:R-:W-:Y:S01]  /*18f0*/  P2R R23, PR, RZ, 0x1 ;  /* 0x00000001ff177803 */ /* 0x002fe20000000000 */
[----:B0-----:R-:W-:Y:S01]  /*1900*/  IMAD.U32 R4, RZ, RZ, UR4 ;  /* 0x00000004ff047e24 */ /* 0x001fe2000f8e00ff */
[----:B------:R-:W-:Y:S01]  /*1910*/  MOV R5, UR5 ;  /* 0x0000000500057c02 */ /* 0x000fe20008000f00 */
[----:B--23--:R4:W-:Y:S06]  /*1920*/  STL.64 [R1+0x8], R10 ;  /* 0x0000080a01007387 */ /* 0x00c9ec0000100a00 */
[----:B------:R-:W-:-:S07]  /*1930*/  LEPC R20, `(.L_x_479) ;  /* 0x000000001014794e */ /* 0x000fce0000000000 */
[----:B----4-:R-:W-:Y:S05]  /*1940*/  CALL.ABS.NOINC R8 ;  /* 0x0000000008007343 */ /* 0x010fea0003c00000 */
.L_x_479:
[----:B------:R-:W-:Y:S01]  /*1950*/  ISETP.NE.AND P6, PT, R23, RZ, PT ;  /* 0x000000ff1700720c */ /* 0x000fe20003fc5270 */
[----:B------:R-:W-:Y:S01]  /*1960*/  VIADD R2, R2, 0x1 ;  /* 0x0000000102027836 */ /* 0x000fe20000000000 */
[----:B------:R-:W-:-:S04]  /*1970*/  IADD3 R22, P0, PT, R22, 0x8, RZ ;  /* 0x0000000816167810 */ /* 0x000fc80007f1e0ff */
[----:B------:R-:W-:-:S07]  /*1980*/  IADD3.X R17, PT, PT, RZ, R17, RZ, P0, !PT ;  /* 0x00000011ff117210 */ /* 0x000fce00007fe4ff */
[----:B------:R-:W-:Y:S05]  /*1990*/  @P6 BRA `(.L_x_480) ;  /* 0xfffffffc00ac6947 */ /* 0x000fea000383ffff */
[----:B------:R-:W-:Y:S05]  /*19a0*/  EXIT ;  /* 0x000000000000794d */ /* 0x000fea0003800000 */
.L_x_481:
        /* <DEDUP_REMOVED lines=13> */
.L_x_561:


//--------------------- .text._Z9dbgiprintPii     --------------------------
	.section	.text._Z9dbgiprintPii,"ax",@progbits
	.align	128
        .global         _Z9dbgiprintPii
        .type           _Z9dbgiprintPii,@function
        .size           _Z9dbgiprintPii,(.L_x_562 - _Z9dbgiprintPii)
        .other          _Z9dbgiprintPii,@"STO_CUDA_ENTRY STV_DEFAULT"
_Z9dbgiprintPii:
.text._Z9dbgiprintPii:
        /* <DEDUP_REMOVED lines=10> */
[----:B------:R-:W-:Y:S01]  /*00a0*/  IMAD.X R2, RZ, RZ, UR5, P0 ;  /* 0x00000005ff027e24 */ /* 0x000fe200080e06ff */
[----:B------:R-:W-:Y:S01]  /*00b0*/  LOP3.LUT R24, R0, 0xf, RZ, 0xc0, !PT ;  /* 0x0000000f00187812 */ /* 0x000fe200078ec0ff */
[----:B------:R-:W-:-:S09]  /*00c0*/  IMAD.MOV.U32 R19, RZ, RZ, RZ ;  /* 0x000000ffff137224 */ /* 0x000fd200078e00ff */
[----:B------:R-:W-:Y:S05]  /*00d0*/  @!P1 BRA `(.L_x_482) ;  /* 0x0000000800c49947 */ /* 0x000fea0003800000 */
[----:B------:R-:W1:Y:S01]  /*00e0*/  LDCU.64 UR4, c[0x0][0x380] ;  /* 0x00007000ff0477ac */ /* 0x000e620008000a00 */
[----:B------:R-:W-:Y:S01]  /*00f0*/  LOP3.LUT R19, R0, 0x7ffffff0, RZ, 0xc0, !PT ;  /* 0x7ffffff000137812 */ /* 0x000fe200078ec0ff */
[----:B------:R-:W-:Y:S03]  /*0100*/  BSSY.RECONVERGENT B6, `(.L_x_482) ;  /* 0x00000ae000067945 */ /* 0x000fe60003800200 */
[----:B------:R-:W-:Y:S01]  /*0110*/  IADD3 R23, PT, PT, -R19, RZ, RZ ;  /* 0x000000ff13177210 */ /* 0x000fe20007ffe1ff */
[----:B-1----:R-:W-:-:S04]  /*0120*/  UIADD3 UR4, UP0, UPT, UR4, 0x20, URZ ;  /* 0x0000002004047890 */ /* 0x002fc8000ff1e0ff */
[----:B------:R-:W-:Y:S02]  /*0130*/  UIADD3.X UR5, UPT, UPT, URZ, UR5, URZ, UP0, !UPT ;  /* 0x00000005ff057290 */ /* 0x000fe400087fe4ff */
[----:B------:R-:W-:-:S04]  /*0140*/  IMAD.U32 R16, RZ, RZ, UR4 ;  /* 0x00000004ff107e24 */ /* 0x000fc8000f8e00ff */
[----:B------:R-:W-:-:S07]  /*0150*/  IMAD.U32 R17, RZ, RZ, UR5 ;  /* 0x00000005ff117e24 */ /* 0x000fce000f8e00ff */
.L_x_499:
[----:B0-----:R-:W2:Y:S01]  /*0160*/  LDG.E R0, desc[UR36][R16.64+-0x20] ;  /* 0xffffe02410007981 */ /* 0x001ea2000c1e1900 */
[----:B------:R-:W-:Y:S01]  /*0170*/  MOV R22, 0x180 ;  /* 0x0000018000167802 */ /* 0x000fe20000000f00 */
[----:B------:R-:W0:Y:S01]  /*0180*/  LDCU.64 UR4, c[0x4][0x170] ;  /* 0x01002e00ff0477ac */ /* 0x000e220008000a00 */
[----:B------:R-:W-:Y:S02]  /*0190*/  VIADD R23, R23, 0x10 ;  /* 0x0000001017177836 */ /* 0x000fe40000000000 */
[----:B------:R1:W3:Y:S01]  /*01a0*/  LDC.64 R8, c[0x4][R22] ;  /* 0x0100000016087b82 */ /* 0x0002e20000000a00 */
[----:B------:R-:W-:Y:S02]  /*01b0*/  IMAD.MOV.U32 R6, RZ, RZ, R18 ;  /* 0x000000ffff067224 */ /* 0x000fe400078e0012 */
[----:B------:R-:W-:Y:S01]  /*01c0*/  ISETP.NE.AND P0, PT, R23, RZ, PT ;  /* 0x000000ff1700720c */ /* 0x000fe20003f05270 */
[----:B------:R-:W-:-:S03]  /*01d0*/  IMAD.MOV.U32 R7, RZ, RZ, R2 ;  /* 0x000000ffff077224 */ /* 0x000fc600078e0002 */
[----:B------:R-:W-:Y:S02]  /*01e0*/  P2R R25, PR, RZ, 0x1 ;  /* 0x00000001ff197803 */ /* 0x000fe40000000000 */
[----:B0-----:R-:W-:Y:S01]  /*01f0*/  MOV R4, UR4 ;  /* 0x0000000400047c02 */ /* 0x001fe20008000f00 */
[----:B------:R-:W-:Y:S01]  /*0200*/  IMAD.U32 R5, RZ, RZ, UR5 ;  /* 0x00000005ff057e24 */ /* 0x000fe2000f8e00ff */
[----:B--23--:R1:W-:Y:S06]  /*0210*/  STL [R1], R0 ;  /* 0x0000000001007387 */ /* 0x00c3ec0000100800 */
[----:B------:R-:W-:-:S07]  /*0220*/  LEPC R20, `(.L_x_483) ;  /* 0x000000001014794e */ /* 0x000fce0000000000 */
[----:B-1----:R-:W-:Y:S05]  /*0230*/  CALL.ABS.NOINC R8 ;  /* 0x0000000008007343 */ /* 0x002fea0003c00000 */
.L_x_483:
[----:B------:R-:W2:Y:S01]  /*0240*/  LDG.E R0, desc[UR36][R16.64+-0x1c] ;  /* 0xffffe42410007981 */ /* 0x000ea2000c1e1900 */
[----:B------:R0:W1:Y:S01]  /*0250*/  LDC.64 R8, c[0x4][R22] ;  /* 0x0100000016087b82 */ /* 0x0000620000000a00 */
[----:B------:R-:W3:Y:S01]  /*0260*/  LDCU.64 UR4, c[0x4][0x170] ;  /* 0x01002e00ff0477ac */ /* 0x000ee20008000a00 */
[----:B------:R-:W-:Y:S02]  /*0270*/  IMAD.MOV.U32 R6, RZ, RZ, R18 ;  /* 0x000000ffff067224 */ /* 0x000fe400078e0012 */
[----:B------:R-:W-:Y:S01]  /*0280*/  IMAD.MOV.U32 R7, RZ, RZ, R2 ;  /* 0x000000ffff077224 */ /* 0x000fe200078e0002 */
[----:B---3--:R-:W-:Y:S01]  /*0290*/  MOV R4, UR4 ;  /* 0x0000000400047c02 */ /* 0x008fe20008000f00 */
[----:B------:R-:W-:Y:S01]  /*02a0*/  IMAD.U32 R5, RZ, RZ, UR5 ;  /* 0x00000005ff057e24 */ /* 0x000fe2000f8e00ff */
[----:B-12---:R0:W-:Y:S06]  /*02b0*/  STL [R1], R0 ;  /* 0x0000000001007387 */ /* 0x0061ec0000100800 */
[----:B------:R-:W-:-:S07]  /*02c0*/  LEPC R20, `(.L_x_484) ;  /* 0x000000001014794e */ /* 0x000fce0000000000 */
[----:B0-----:R-:W-:Y:S05]  /*02d0*/  CALL.ABS.NOINC R8 ;  /* 0x0000000008007343 */ /* 0x001fea0003c00000 */
.L_x_484:
[----:B------:R-:W2:Y:S01]  /*02e0*/  LDG.E R0, desc[UR36][R16.64+-0x18] ;  /* 0xffffe82410007981 */ /* 0x000ea2000c1e1900 */
[----:B------:R0:W1:Y:S01]  /*02f0*/  LDC.64 R8, c[0x4][R22] ;  /* 0x0100000016087b82 */ /* 0x0000620000000a00 */
[----:B------:R-:W3:Y:S01]  /*0300*/  LDCU.64 UR4, c[0x4][0x170] ;  /* 0x01002e00ff0477ac */ /* 0x000ee20008000a00 */
[----:B------:R-:W-:Y:S01]  /*0310*/  IMAD.MOV.U32 R6, RZ, RZ, R18 ;  /* 0x000000ffff067224 */ /* 0x000fe200078e0012 */
[----:B------:R-:W-:Y:S02]  /*0320*/  MOV R7, R2 ;  /* 0x0000000200077202 */ /* 0x000fe40000000f00 */
[----:B---3--:R-:W-:Y:S01]  /*0330*/  MOV R4, UR4 ;  /* 0x0000000400047c02 */ /* 0x008fe20008000f00 */
[----:B------:R-:W-:Y:S01]  /*0340*/  IMAD.U32 R5, RZ, RZ, UR5 ;  /* 0x00000005ff057e24 */ /* 0x000fe2000f8e00ff */
[----:B-12---:R0:W-:Y:S06]  /*0350*/  STL [R1], R0 ;  /* 0x0000000001007387 */ /* 0x0061ec0000100800 */
[----:B------:R-:W-:-:S07]  /*0360*/  LEPC R20, `(.L_x_485) ;  /* 0x000000001014794e */ /* 0x000fce0000000000 */
[----:B0-----:R-:W-:Y:S05]  /*0370*/  CALL.ABS.NOINC R8 ;  /* 0x0000000008007343 */ /* 0x001fea0003c00000 */
.L_x_485:
[----:B------:R-:W2:Y:S01]  /*0380*/  LDG.E R0, desc[UR36][R16.64+-0x14] ;  /* 0xffffec2410007981 */ /* 0x000ea2000c1e1900 */
[----:B------:R0:W1:Y:S01]  /*0390*/  LDC.64 R8, c[0x4][R22] ;  /* 0x0100000016087b82 */ /* 0x0000620000000a00 */
[----:B------:R-:W3:Y:S01]  /*03a0*/  LDCU.64 UR4, c[0x4][0x170] ;  /* 0x01002e00ff0477ac */ /* 0x000ee20008000a00 */
[----:B------:R-:W-:Y:S01]  /*03b0*/  MOV R6, R18 ;  /* 0x0000001200067202 */ /* 0x000fe20000000f00 */
[----:B------:R-:W-:Y:S02]  /*03c0*/  IMAD.MOV.U32 R7, RZ, RZ, R2 ;  /* 0x000000ffff077224 */ /* 0x000fe400078e0002 */
[----:B---3--:R-:W-:Y:S02]  /*03d0*/  IMAD.U32 R4, RZ, RZ, UR4 ;  /* 0x00000004ff047e24 */ /* 0x008fe4000f8e00ff */
[----:B------:R-:W-:Y:S01]  /*03e0*/  IMAD.U32 R5, RZ, RZ, UR5 ;  /* 0x00000005ff057e24 */ /* 0x000fe2000f8e00ff */
[----:B-12---:R0:W-:Y:S06]  /*03f0*/  STL [R1], R0 ;  /* 0x0000000001007387 */ /* 0x0061ec0000100800 */
[----:B------:R-:W-:-:S07]  /*0400*/  LEPC R20, `(.L_x_486) ;  /* 0x000000001014794e */ /* 0x000fce0000000000 */
[----:B0-----:R-:W-:Y:S05]  /*0410*/  CALL.ABS.NOINC R8 ;  /* 0x0000000008007343 */ /* 0x001fea0003c00000 */
.L_x_486:
[----:B------:R-:W2:Y:S01]  /*0420*/  LDG.E R0, desc[UR36][R16.64+-0x10] ;  /* 0xfffff02410007981 */ /* 0x000ea2000c1e1900 */
[----:B------:R0:W1:Y:S01]  /*0430*/  LDC.64 R8, c[0x4][R22] ;  /* 0x0100000016087b82 */ /* 0x0000620000000a00 */
[----:B------:R-:W3:Y:S01]  /*0440*/  LDCU.64 UR4, c[0x4][0x170] ;  /* 0x01002e00ff0477ac */ /* 0x000ee20008000a00 */
[----:B------:R-:W-:Y:S02]  /*0450*/  IMAD.MOV.U32 R6, RZ, RZ, R18 ;  /* 0x000000ffff067224 */ /* 0x000fe400078e0012 */
[----:B------:R-:W-:Y:S02]  /*0460*/  IMAD.MOV.U32 R7, RZ, RZ, R2 ;  /* 0x000000ffff077224 */ /* 0x000fe400078e0002 */
[----:B---3--:R-:W-:Y:S01]  /*0470*/  IMAD.U32 R4, RZ, RZ, UR4 ;  /* 0x00000004ff047e24 */ /* 0x008fe2000f8e00ff */
[----:B------:R-:W-:Y:S01]  /*0480*/  MOV R5, UR5 ;  /* 0x0000000500057c02 */ /* 0x000fe20008000f00 */
[----:B-12---:R0:W-:Y:S06]  /*0490*/  STL [R1], R0 ;  /* 0x0000000001007387 */ /* 0x0061ec0000100800 */
[----:B------:R-:W-:-:S07]  /*04a0*/  LEPC R20, `(.L_x_487) ;  /* 0x000000001014794e */ /* 0x000fce0000000000 */
[----:B0-----:R-:W-:Y:S05]  /*04b0*/  CALL.ABS.NOINC R8 ;  /* 0x0000000008007343 */ /* 0x001fea0003c00000 */
.L_x_487:
        /* <DEDUP_REMOVED lines=10> */
.L_x_488:
        /* <DEDUP_REMOVED lines=10> */
.L_x_489:
        /* <DEDUP_REMOVED lines=10> */
.L_x_490:
        /* <DEDUP_REMOVED lines=10> */
.L_x_491:
        /* <DEDUP_REMOVED lines=10> */
.L_x_492:
        /* <DEDUP_REMOVED lines=10> */
.L_x_493:
        /* <DEDUP_REMOVED lines=10> */
.L_x_494:
        /* <DEDUP_REMOVED lines=10> */
.L_x_495:
        /* <DEDUP_REMOVED lines=10> */
.L_x_496:
        /* <DEDUP_REMOVED lines=10> */
.L_x_497:
        /* <DEDUP_REMOVED lines=10> */
.L_x_498:
[----:B------:R-:W-:Y:S02]  /*0ba0*/  ISETP.NE.AND P6, PT, R25, RZ, PT ;  /* 0x000000ff1900720c */ /* 0x000fe40003fc5270 */
[----:B------:R-:W-:-:S05]  /*0bb0*/  IADD3 R16, P0, PT, R16, 0x40, RZ ;  /* 0x0000004010107810 */ /* 0x000fca0007f1e0ff */
[----:B------:R-:W-:-:S06]  /*0bc0*/  IMAD.X R17, RZ, RZ, R17, P0 ;  /* 0x000000ffff117224 */ /* 0x000fcc00000e0611 */
[----:B------:R-:W-:Y:S05]  /*0bd0*/  @P6 BRA `(.L_x_499) ;  /* 0xfffffff400606947 */ /* 0x000fea000383ffff */
[----:B------:R-:W-:Y:S05]  /*0be0*/  BSYNC.RECONVERGENT B6 ;  /* 0x0000000000067941 */ /* 0x000fea0003800200 */
.L_x_482:
        /* <DEDUP_REMOVED lines=10> */
[----:B------:R-:W2:Y:S01]  /*0c90*/  LDG.E R0, desc[UR36][R16.64] ;  /* 0x0000002410007981 */ /* 0x000ea2000c1e1900 */
[----:B------:R0:W3:Y:S01]  /*0ca0*/  LDC.64 R8, c[0x4][R22] ;  /* 0x0100000016087b82 */ /* 0x0000e20000000a00 */
[----:B-1----:R-:W-:Y:S01]  /*0cb0*/  MOV R4, UR4 ;  /* 0x0000000400047c02 */ /* 0x002fe20008000f00 */
[----:B------:R-:W-:Y:S01]  /*0cc0*/  IMAD.U32 R5, RZ, RZ, UR5 ;  /* 0x00000005ff057e24 */ /* 0x000fe2000f8e00ff */
[----:B------:R-:W-:Y:S01]  /*0cd0*/  MOV R7, R2 ;  /* 0x0000000200077202 */ /* 0x000fe20000000f00 */
[----:B------:R-:W-:Y:S01]  /*0ce0*/  IMAD.MOV.U32 R6, RZ, RZ, R18 ;  /* 0x000000ffff067224 */ /* 0x000fe200078e0012 */
[----:B--23--:R0:W-:Y:S06]  /*0cf0*/  STL [R1], R0 ;  /* 0x0000000001007387 */ /* 0x00c1ec0000100800 */
[----:B------:R-:W-:-:S07]  /*0d00*/  LEPC R20, `(.L_x_501) ;  /* 0x000000001014794e */ /* 0x000fce0000000000 */
[----:B0-----:R-:W-:Y:S05]  /*0d10*/  CALL.ABS.NOINC R8 ;  /* 0x0000000008007343 */ /* 0x001fea0003c00000 */
.L_x_501:
        /* <DEDUP_REMOVED lines=10> */
.L_x_502:
        /* <DEDUP_REMOVED lines=10> */
.L_x_503:
        /* <DEDUP_REMOVED lines=10> */
.L_x_504:
        /* <DEDUP_REMOVED lines=10> */
.L_x_505:
        /* <DEDUP_REMOVED lines=10> */
.L_x_506:
        /* <DEDUP_REMOVED lines=10> */
.L_x_507:
        /* <DEDUP_REMOVED lines=10> */
.L_x_508:
[----:B------:R-:W-:-:S07]  /*1180*/  VIADD R19, R19, 0x8 ;  /* 0x0000000813137836 */ /* 0x000fce0000000000 */
.L_x_500:
        /* <DEDUP_REMOVED lines=19> */
.L_x_510:
        /* <DEDUP_REMOVED lines=10> */
.L_x_511:
        /* <DEDUP_REMOVED lines=10> */
.L_x_512:
        /* <DEDUP_REMOVED lines=10> */
.L_x_513:
[----:B------:R-:W-:-:S07]  /*14a0*/  VIADD R19, R19, 0x4 ;  /* 0x0000000413137836 */ /* 0x000fce0000000000 */
.L_x_509:
[----:B------:R-:W-:-:S13]  /*14b0*/  ISETP.NE.AND P0, PT, R23, RZ, PT ;  /* 0x000000ff1700720c */ /* 0x000fda0003f05270 */
[----:B------:R-:W-:Y:S05]  /*14c0*/  @!P0 EXIT ;  /* 0x000000000000894d */ /* 0x000fea0003800000 */
[----:B------:R-:W0:Y:S01]  /*14d0*/  LDC.64 R16, c[0x0][0x380] ;  /* 0x0000e000ff107b82 */ /* 0x000e220000000a00 */
[----:B------:R-:W-:Y:S02]  /*14e0*/  IMAD.MOV R23, RZ, RZ, -R23 ;  /* 0x000000ffff177224 */ /* 0x000fe400078e0a17 */
[----:B0-----:R-:W-:-:S07]  /*14f0*/  IMAD.WIDE.U32 R16, R19, 0x4, R16 ;  /* 0x0000000413107825 */ /* 0x001fce00078e0010 */
.L_x_515:
[----:B------:R-:W-:Y:S01]  /*1500*/  MOV R10, R16 ;  /* 0x00000010000a7202 */ /* 0x000fe20000000f00 */
[----:B------:R-:W-:Y:S01]  /*1510*/  IMAD.MOV.U32 R11, RZ, RZ, R17 ;  /* 0x000000ffff0b7224 */ /* 0x000fe200078e0011 */
[----:B------:R-:W-:Y:S01]  /*1520*/  MOV R8, 0x180 ;  /* 0x0000018000087802 */ /* 0x000fe20000000f00 */
[----:B------:R-:W0:Y:S03]  /*1530*/  LDCU.64 UR4, c[0x4][0x170] ;  /* 0x01002e00ff0477ac */ /* 0x000e260008000a00 */
[----:B------:R-:W2:Y:S01]  /*1540*/  LDG.E R0, desc[UR36][R10.64] ;  /* 0x000000240a007981 */ /* 0x000ea2000c1e1900 */
[----:B------:R-:W-:Y:S01]  /*1550*/  VIADD R23, R23, 0x1 ;  /* 0x0000000117177836 */ /* 0x000fe20000000000 */
[----:B------:R-:W1:Y:S01]  /*1560*/  LDC.64 R8, c[0x4][R8] ;  /* 0x0100000008087b82 */ /* 0x000e620000000a00 */
[----:B------:R-:W-:Y:S01]  /*1570*/  IMAD.MOV.U32 R6, RZ, RZ, R18 ;  /* 0x000000ffff067224 */ /* 0x000fe200078e0012 */
[----:B------:R-:W-:-:S02]  /*1580*/  MOV R7, R2 ;  /* 0x0000000200077202 */ /* 0x000fc40000000f00 */
[----:B------:R-:W-:-:S04]  /*1590*/  ISETP.NE.AND P0, PT, R23, RZ, PT ;  /* 0x000000ff1700720c */ /* 0x000fc80003f05270 */
[----:B------:R-:W-:Y:S02]  /*15a0*/  P2R R19, PR, RZ, 0x1 ;  /* 0x00000001ff137803 */ /* 0x000fe40000000000 */
[----:B0-----:R-:W-:Y:S01]  /*15b0*/  MOV R4, UR4 ;  /* 0x0000000400047c02 */ /* 0x001fe20008000f00 */
[----:B------:R-:W-:Y:S01]  /*15c0*/  IMAD.U32 R5, RZ, RZ, UR5 ;  /* 0x00000005ff057e24 */ /* 0x000fe2000f8e00ff */
[----:B-12---:R0:W-:Y:S06]  /*15d0*/  STL [R1], R0 ;  /* 0x0000000001007387 */ /* 0x0061ec0000100800 */
[----:B------:R-:W-:-:S07]  /*15e0*/  LEPC R20, `(.L_x_514) ;  /* 0x000000001014794e */ /* 0x000fce0000000000 */
[----:B0-----:R-:W-:Y:S05]  /*15f0*/  CALL.ABS.NOINC R8 ;  /* 0x0000000008007343 */ /* 0x001fea0003c00000 */
.L_x_514:
[----:B------:R-:W-:Y:S02]  /*1600*/  ISETP.NE.AND P6, PT, R19, RZ, PT ;  /* 0x000000ff1300720c */ /* 0x000fe40003fc5270 */
[----:B------:R-:W-:-:S05]  /*1610*/  IADD3 R16, P0, PT, R16, 0x4, RZ ;  /* 0x0000000410107810 */ /* 0x000fca0007f1e0ff */
[----:B------:R-:W-:-:S06]  /*1620*/  IMAD.X R17, RZ, RZ, R17, P0 ;  /* 0x000000ffff117224 */ /* 0x000fcc00000e0611 */
[----:B------:R-:W-:Y:S05]  /*1630*/  @P6 BRA `(.L_x_515) ;  /* 0xfffffffc00b06947 */ /* 0x000fea000383ffff */
[----:B------:R-:W-:Y:S05]  /*1640*/  EXIT ;  /* 0x000000000000794d */ /* 0x000fea0003800000 */
.L_x_516:
        /* <DEDUP_REMOVED lines=11> */
.L_x_562:


//--------------------- .text._Z8dbgprintPdi      --------------------------
	.section	.text._Z8dbgprintPdi,"ax",@progbits
	.align	128
        .global         _Z8dbgprintPdi
        .type           _Z8dbgprintPdi,@function
        .size           _Z8dbgprintPdi,(.L_x_563 - _Z8dbgprintPdi)
        .other          _Z8dbgprintPdi,@"STO_CUDA_ENTRY STV_DEFAULT"
_Z8dbgprintPdi:
.text._Z8dbgprintPdi:
        /* <DEDUP_REMOVED lines=22> */
.L_x_526:
[----:B0-----:R-:W2:Y:S04]  /*0160*/  LDG.E.64 R10, desc[UR36][R16.64+-0x60] ;  /* 0xffffa024100a7981 */ /* 0x001ea8000c1e1b00 */
[----:B------:R-:W3:Y:S04]  /*0170*/  LDG.E.64 R12, desc[UR36][R16.64+-0x58] ;  /* 0xffffa824100c7981 */ /* 0x000ee8000c1e1b00 */
[----:B------:R-:W4:Y:S01]  /*0180*/  LDG.E.64 R14, desc[UR36][R16.64+-0x50] ;  /* 0xffffb024100e7981 */ /* 0x000f22000c1e1b00 */
[----:B------:R-:W-:Y:S01]  /*0190*/  MOV R22, 0x180 ;  /* 0x0000018000167802 */ /* 0x000fe20000000f00 */
[----:B------:R-:W0:Y:S01]  /*01a0*/  LDCU.64 UR4, c[0x4][0x168] ;  /* 0x01002d00ff0477ac */ /* 0x000e220008000a00 */
[----:B------:R-:W-:-:S02]  /*01b0*/  VIADD R23, R23, 0x8 ;  /* 0x0000000817177836 */ /* 0x000fc40000000000 */
[----:B------:R1:W1:Y:S01]  /*01c0*/  LDC.64 R8, c[0x4][R22] ;  /* 0x0100000016087b82 */ /* 0x0002620000000a00 */
[----:B------:R-:W-:Y:S02]  /*01d0*/  IMAD.MOV.U32 R6, RZ, RZ, R18 ;  /* 0x000000ffff067224 */ /* 0x000fe400078e0012 */
[----:B------:R-:W-:Y:S01]  /*01e0*/  ISETP.NE.AND P0, PT, R23, RZ, PT ;  /* 0x000000ff1700720c */ /* 0x000fe20003f05270 */
[----:B------:R-:W-:-:S03]  /*01f0*/  IMAD.MOV.U32 R7, RZ, RZ, R2 ;  /* 0x000000ffff077224 */ /* 0x000fc600078e0002 */
[----:B------:R-:W-:Y:S02]  /*0200*/  P2R R25, PR, RZ, 0x1 ;  /* 0x00000001ff197803 */ /* 0x000fe40000000000 */
[----:B0-----:R-:W-:Y:S01]  /*0210*/  MOV R4, UR4 ;  /* 0x0000000400047c02 */ /* 0x001fe20008000f00 */
[----:B------:R-:W-:Y:S01]  /*0220*/  IMAD.U32 R5, RZ, RZ, UR5 ;  /* 0x00000005ff057e24 */ /* 0x000fe2000f8e00ff */
[----:B--2---:R0:W-:Y:S04]  /*0230*/  STL.64 [R1], R10 ;  /* 0x0000000a01007387 */ /* 0x0041e80000100a00 */
[----:B---3--:R0:W-:Y:S04]  /*0240*/  STL.64 [R1+0x8], R12 ;  /* 0x0000080c01007387 */ /* 0x0081e80000100a00 */
[----:B-1--4-:R0:W-:Y:S02]  /*0250*/  STL.64 [R1+0x10], R14 ;  /* 0x0000100e01007387 */ /* 0x0121e40000100a00 */
[----:B------:R-:W-:-:S07]  /*0260*/  LEPC R20, `(.L_x_518) ;  /* 0x000000001014794e */ /* 0x000fce0000000000 */
[----:B0-----:R-:W-:Y:S05]  /*0270*/  CALL.ABS.NOINC R8 ;  /* 0x0000000008007343 */ /* 0x001fea0003c00000 */
.L_x_518:
[----:B------:R-:W2:Y:S04]  /*0280*/  LDG.E.64 R10, desc[UR36][R16.64+-0x48] ;  /* 0xffffb824100a7981 */ /* 0x000ea8000c1e1b00 */
[----:B------:R-:W3:Y:S04]  /*0290*/  LDG.E.64 R12, desc[UR36][R16.64+-0x40] ;  /* 0xffffc024100c7981 */ /* 0x000ee8000c1e1b00 */
[----:B------:R-:W4:Y:S01]  /*02a0*/  LDG.E.64 R14, desc[UR36][R16.64+-0x38] ;  /* 0xffffc824100e7981 */ /* 0x000f22000c1e1b00 */
[----:B------:R0:W1:Y:S01]  /*02b0*/  LDC.64 R8, c[0x4][R22] ;  /* 0x0100000016087b82 */ /* 0x0000620000000a00 */
[----:B------:R-:W5:Y:S01]  /*02c0*/  LDCU.64 UR4, c[0x4][0x168] ;  /* 0x01002d00ff0477ac */ /* 0x000f620008000a00 */
[----:B------:R-:W-:Y:S01]  /*02d0*/  IMAD.MOV.U32 R6, RZ, RZ, R18 ;  /* 0x000000ffff067224 */ /* 0x000fe200078e0012 */
[----:B------:R-:W-:-:S02]  /*02e0*/  MOV R7, R2 ;  /* 0x0000000200077202 */ /* 0x000fc40000000f00 */
[----:B-----5:R-:W-:Y:S01]  /*02f0*/  MOV R4, UR4 ;  /* 0x0000000400047c02 */ /* 0x020fe20008000f00 */
[----:B------:R-:W-:Y:S01]  /*0300*/  IMAD.U32 R5, RZ, RZ, UR5 ;  /* 0x00000005ff057e24 */ /* 0x000fe2000f8e00ff */
[----:B--2---:R0:W-:Y:S04]  /*0310*/  STL.64 [R1], R10 ;  /* 0x0000000a01007387 */ /* 0x0041e80000100a00 */
[----:B---3--:R0:W-:Y:S04]  /*0320*/  STL.64 [R1+0x8], R12 ;  /* 0x0000080c01007387 */ /* 0x0081e80000100a00 */
[----:B-1--4-:R0:W-:Y:S02]  /*0330*/  STL.64 [R1+0x10], R14 ;  /* 0x0000100e01007387 */ /* 0x0121e40000100a00 */
[----:B------:R-:W-:-:S07]  /*0340*/  LEPC R20, `(.L_x_519) ;  /* 0x000000001014794e */ /* 0x000fce0000000000 */
[----:B0-----:R-:W-:Y:S05]  /*0350*/  CALL.ABS.NOINC R8 ;  /* 0x0000000008007343 */ /* 0x001fea0003c00000 */
.L_x_519:
[----:B------:R-:W2:Y:S04]  /*0360*/  LDG.E.64 R10, desc[UR36][R16.64+-0x30] ;  /* 0xffffd024100a7981 */ /* 0x000ea8000c1e1b00 */
[----:B------:R-:W3:Y:S04]  /*0370*/  LDG.E.64 R12, desc[UR36][R16.64+-0x28] ;  /* 0xffffd824100c7981 */ /* 0x000ee8000c1e1b00 */
[----:B------:R-:W4:Y:S01]  /*0380*/  LDG.E.64 R14, desc[UR36][R16.64+-0x20] ;  /* 0xffffe024100e7981 */ /* 0x000f22000c1e1b00 */
[----:B------:R0:W1:Y:S01]  /*0390*/  LDC.64 R8, c[0x4][R22] ;  /* 0x0100000016087b82 */ /* 0x0000620000000a00 */
[----:B------:R-:W5:Y:S01]  /*03a0*/  LDCU.64 UR4, c[0x4][0x168] ;  /* 0x01002d00ff0477ac */ /* 0x000f620008000a00 */
[----:B------:R-:W-:Y:S01]  /*03b0*/  MOV R6, R18 ;  /* 0x0000001200067202 */ /* 0x000fe20000000f00 */
[----:B------:R-:W-:-:S02]  /*03c0*/  IMAD.MOV.U32 R7, RZ, RZ, R2 ;  /* 0x000000ffff077224 */ /* 0x000fc400078e0002 */
[----:B-----5:R-:W-:Y:S02]  /*03d0*/  IMAD.U32 R4, RZ, RZ, UR4 ;  /* 0x00000004ff047e24 */ /* 0x020fe4000f8e00ff */
[----:B------:R-:W-:Y:S01]  /*03e0*/  IMAD.U32 R5, RZ, RZ, UR5 ;  /* 0x00000005ff057e24 */ /* 0x000fe2000f8e00ff */
[----:B--2---:R0:W-:Y:S04]  /*03f0*/  STL.64 [R1], R10 ;  /* 0x0000000a01007387 */ /* 0x0041e80000100a00 */
[----:B---3--:R0:W-:Y:S04]  /*0400*/  STL.64 [R1+0x8], R12 ;  /* 0x0000080c01007387 */ /* 0x0081e80000100a00 */
[----:B-1--4-:R0:W-:Y:S02]  /*0410*/  STL.64 [R1+0x10], R14 ;  /* 0x0000100e01007387 */ /* 0x0121e40000100a00 */
[----:B------:R-:W-:-:S07]  /*0420*/  LEPC R20, `(.L_x_520) ;  /* 0x000000001014794e */ /* 0x000fce0000000000 */
[----:B0-----:R-:W-:Y:S05]  /*0430*/  CALL.ABS.NOINC R8 ;  /* 0x0000000008007343 */ /* 0x001fea0003c00000 */
.L_x_520:
[----:B------:R-:W2:Y:S04]  /*0440*/  LDG.E.64 R10, desc[UR36][R16.64+-0x18] ;  /* 0xffffe824100a7981 */ /* 0x000ea8000c1e1b00 */
[----:B------:R-:W3:Y:S04]  /*0450*/  LDG.E.64 R12, desc[UR36][R16.64+-0x10] ;  /* 0xfffff024100c7981 */ /* 0x000ee8000c1e1b00 */
[----:B------:R-:W4:Y:S01]  /*0460*/  LDG.E.64 R14, desc[UR36][R16.64+-0x8] ;  /* 0xfffff824100e7981 */ /* 0x000f22000c1e1b00 */
[----:B------:R0:W1:Y:S01]  /*0470*/  LDC.64 R8, c[0x4][R22] ;  /* 0x0100000016087b82 */ /* 0x0000620000000a00 */
[----:B------:R-:W5:Y:S01]  /*0480*/  LDCU.64 UR4, c[0x4][0x168] ;  /* 0x01002d00ff0477ac */ /* 0x000f620008000a00 */
[----:B------:R-:W-:-:S02]  /*0490*/  IMAD.MOV.U32 R6, RZ, RZ, R18 ;  /* 0x000000ffff067224 */ /* 0x000fc400078e0012 */
[----:B------:R-:W-:Y:S02]  /*04a0*/  IMAD.MOV.U32 R7, RZ, RZ, R2 ;  /* 0x000000ffff077224 */ /* 0x000fe400078e0002 */
[----:B-----5:R-:W-:Y:S01]  /*04b0*/  IMAD.U32 R4, RZ, RZ, UR4 ;  /* 0x00000004ff047e24 */ /* 0x020fe2000f8e00ff */
[----:B------:R-:W-:Y:S01]  /*04c0*/  MOV R5, UR5 ;  /* 0x0000000500057c02 */ /* 0x000fe20008000f00 */
[----:B--2---:R0:W-:Y:S04]  /*04d0*/  STL.64 [R1], R10 ;  /* 0x0000000a01007387 */ /* 0x0041e80000100a00 */
[----:B---3--:R0:W-:Y:S04]  /*04e0*/  STL.64 [R1+0x8], R12 ;  /* 0x0000080c01007387 */ /* 0x0081e80000100a00 */
[----:B-1--4-:R0:W-:Y:S02]  /*04f0*/  STL.64 [R1+0x10], R14 ;  /* 0x0000100e01007387 */ /* 0x0121e40000100a00 */
[----:B------:R-:W-:-:S07]  /*0500*/  LEPC R20, `(.L_x_521) ;  /* 0x000000001014794e */ /* 0x000fce0000000000 */
[----:B0-----:R-:W-:Y:S05]  /*0510*/  CALL.ABS.NOINC R8 ;  /* 0x0000000008007343 */ /* 0x001fea0003c00000 */
.L_x_521:
        /* <DEDUP_REMOVED lines=14> */
.L_x_522:
        /* <DEDUP_REMOVED lines=14> */
.L_x_523:
        /* <DEDUP_REMOVED lines=14> */
.L_x_524:
        /* <DEDUP_REMOVED lines=14> */
.L_x_525:
[----:B------:R-:W-:Y:S02]  /*08a0*/  ISETP.NE.AND P6, PT, R25, RZ, PT ;  /* 0x000000ff1900720c */ /* 0x000fe40003fc5270 */
[----:B------:R-:W-:-:S05]  /*08b0*/  IADD3 R16, P0, PT, R16, 0xc0, RZ ;  /* 0x000000c010107810 */ /* 0x000fca0007f1e0ff */
[----:B------:R-:W-:-:S06]  /*08c0*/  IMAD.X R17, RZ, RZ, R17, P0 ;  /* 0x000000ffff117224 */ /* 0x000fcc00000e0611 */
[----:B------:R-:W-:Y:S05]  /*08d0*/  @P6 BRA `(.L_x_526) ;  /* 0xfffffff800206947 */ /* 0x000fea000383ffff */
[----:B------:R-:W-:Y:S05]  /*08e0*/  BSYNC.RECONVERGENT B6 ;  /* 0x0000000000067941 */ /* 0x000fea0003800200 */
.L_x_517:
[----:B------:R-:W-:-:S13]  /*08f0*/  ISETP.NE.AND P0, PT, R24, RZ, PT ;  /* 0x000000ff1800720c */ /* 0x000fda0003f05270 */
[----:B0-----:R-:W-:Y:S05]  /*0900*/  @!P0 EXIT ;  /* 0x000000000000894d */ /* 0x001fea0003800000 */
[----:B------:R-:W0:Y:S01]  /*0910*/  LDC R23, c[0x0][0x388] ;  /* 0x0000e200ff177b82 */ /* 0x000e220000000800 */
[----:B------:R-:W-:Y:S02]  /*0920*/  ISETP.GE.U32.AND P0, PT, R24, 0x4, PT ;  /* 0x000000041800780c */ /* 0x000fe40003f06070 */
[----:B0-----:R-:W-:-:S11]  /*0930*/  LOP3.LUT R23, R23, 0x3, RZ, 0xc0, !PT ;  /* 0x0000000317177812 */ /* 0x001fd600078ec0ff */
[----:B------:R-:W-:Y:S05]  /*0940*/  @!P0 BRA `(.L_x_527) ;  /* 0x0000000000f48947 */ /* 0x000fea0003800000 */
[----:B------:R-:W0:Y:S01]  /*0950*/  LDC.64 R16, c[0x0][0x380] ;  /* 0x0000e000ff107b82 */ /* 0x000e220000000a00 */
[----:B------:R-:W-:Y:S01]  /*0960*/  IMAD R3, R19, 0x3, RZ ;  /* 0x0000000313037824 */ /* 0x000fe200078e02ff */
[----:B------:R-:W-:Y:S01]  /*0970*/  MOV R22, 0x180 ;  /* 0x0000018000167802 */ /* 0x000fe20000000f00 */
[----:B------:R-:W1:Y:S02]  /*0980*/  LDCU.64 UR4, c[0x4][0x168] ;  /* 0x01002d00ff0477ac */ /* 0x000e640008000a00 */
[----:B0-----:R-:W-:-:S05]  /*0990*/  IMAD.WIDE.U32 R16, R3, 0x8, R16 ;  /* 0x0000000803107825 */ /* 0x001fca00078e0010 */
[----:B------:R-:W2:Y:S04]  /*09a0*/  LDG.E.64 R8, desc[UR36][R16.64] ;  /* 0x0000002410087981 */ /* 0x000ea8000c1e1b00 */
[----:B------:R-:W3:Y:S04]  /*09b0*/  LDG.E.64 R10, desc[UR36][R16.64+0x8] ;  /* 0x00000824100a7981 */ /* 0x000ee8000c1e1b00 */
[----:B------:R-:W4:Y:S01]  /*09c0*/  LDG.E.64 R12, desc[UR36][R16.64+0x10] ;  /* 0x00001024100c7981 */ /* 0x000f22000c1e1b00 */
[----:B------:R0:W0:Y:S01]  /*09d0*/  LDC.64 R14, c[0x4][R22] ;  /* 0x01000000160e7b82 */ /* 0x0000220000000a00 */
[----:B-1----:R-:W-:Y:S01]  /*09e0*/  IMAD.U32 R4, RZ, RZ, UR4 ;  /* 0x00000004ff047e24 */ /* 0x002fe2000f8e00ff */
[----:B------:R-:W-:Y:S01]  /*09f0*/  MOV R5, UR5 ;  /* 0x0000000500057c02 */ /* 0x000fe20008000f00 */
[----:B------:R-:W-:-:S02]  /*0a00*/  IMAD.MOV.U32 R6, RZ, RZ, R18 ;  /* 0x000000ffff067224 */ /* 0x000fc400078e0012 */
[----:B------:R-:W-:Y:S01]  /*0a10*/  IMAD.MOV.U32 R7, RZ, RZ, R2 ;  /* 0x000000ffff077224 */ /* 0x000fe200078e0002 */
[----:B--2---:R1:W-:Y:S04]  /*0a20*/  STL.64 [R1], R8 ;  /* 0x0000000801007387 */ /* 0x0043e80000100a00 */
[----:B---3--:R1:W-:Y:S04]  /*0a30*/  STL.64 [R1+0x8], R10 ;  /* 0x0000080a01007387 */ /* 0x0083e80000100a00 */
[----:B0---4-:R1:W-:Y:S02]  /*0a40*/  STL.64 [R1+0x10], R12 ;  /* 0x0000100c01007387 */ /* 0x0113e40000100a00 */
[----:B------:R-:W-:-:S07]  /*0a50*/  LEPC R20, `(.L_x_528) ;  /* 0x000000001014794e */ /* 0x000fce0000000000 */
[----:B-1----:R-:W-:Y:S05]  /*0a60*/  CALL.ABS.NOINC R14 ;  /* 0x000000000e007343 */ /* 0x002fea0003c00000 */
.L_x_528:
        /* <DEDUP_REMOVED lines=14> */
.L_x_529:
        /* <DEDUP_REMOVED lines=14> */
.L_x_530:
        /* <DEDUP_REMOVED lines=14> */
.L_x_531:
[----:B------:R-:W-:-:S07]  /*0d10*/  IADD3 R19, PT, PT, R19, 0x4, RZ ;  /* 0x0000000413137810 */ /* 0x000fce0007ffe0ff */
.L_x_527:
[----:B------:R-:W-:-:S13]  /*0d20*/  ISETP.NE.AND P0, PT, R23, RZ, PT ;  /* 0x000000ff1700720c */ /* 0x000fda0003f05270 */
[----:B------:R-:W-:Y:S05]  /*0d30*/  @!P0 EXIT ;  /* 0x000000000000894d */ /* 0x000fea0003800000 */
[----:B------:R-:W-:-:S13]  /*0d40*/  ISETP.NE.AND P0, PT, R23, 0x1, PT ;  /* 0x000000011700780c */ /* 0x000fda0003f05270 */
        /* <DEDUP_REMOVED lines=11> */
[----:B------:R-:W-:Y:S01]  /*0e00*/  MOV R6, R18 ;  /* 0x0000001200067202 */ /* 0x000fe20000000f00 */
[----:B------:R-:W-:-:S02]  /*0e10*/  IMAD.U32 R5, RZ, RZ, UR5 ;  /* 0x00000005ff057e24 */ /* 0x000fc4000f8e00ff */
[----:B------:R-:W-:Y:S01]  /*0e20*/  IMAD.MOV.U32 R7, RZ, RZ, R2 ;  /* 0x000000ffff077224 */ /* 0x000fe200078e0002 */
[----:B--2---:R1:W-:Y:S04]  /*0e30*/  STL.64 [R1], R8 ;  /* 0x0000000801007387 */ /* 0x0043e80000100a00 */
[----:B---3--:R1:W-:Y:S04]  /*0e40*/  STL.64 [R1+0x8], R10 ;  /* 0x0000080a01007387 */ /* 0x0083e80000100a00 */
[----:B0---4-:R1:W-:Y:S02]  /*0e50*/  STL.64 [R1+0x10], R12 ;  /* 0x0000100c01007387 */ /* 0x0113e40000100a00 */
[----:B------:R-:W-:-:S07]  /*0e60*/  LEPC R20, `(.L_x_533) ;  /* 0x000000001014794e */ /* 0x000fce0000000000 */
[----:B-1----:R-:W-:Y:S05]  /*0e70*/  CALL.ABS.NOINC R14 ;  /* 0x000000000e007343 */ /* 0x002fea0003c00000 */
.L_x_533:
[----:B------:R-:W2:Y:S04]  /*0e80*/  LDG.E.64 R8, desc[UR36][R16.64+0x18] ;  /* 0x0000182410087981 */ /* 0x000ea8000c1e1b00 */
[----:B------:R-:W3:Y:S04]  /*0e90*/  LDG.E.64 R10, desc[UR36][R16.64+0x20] ;  /* 0x00002024100a7981 */ /* 0x000ee8000c1e1b00 */
[----:B------:R-:W4:Y:S01]  /*0ea0*/  LDG.E.64 R12, desc[UR36][R16.64+0x28] ;  /* 0x00002824100c7981 */ /* 0x000f22000c1e1b00 */
[----:B------:R-:W0:Y:S01]  /*0eb0*/  LDC.64 R22, c[0x4][R22] ;  /* 0x0100000016167b82 */ /* 0x000e220000000a00 */
[----:B------:R-:W1:Y:S01]  /*0ec0*/  LDCU.64 UR4, c[0x4][0x168] ;  /* 0x01002d00ff0477ac */ /* 0x000e620008000a00 */
[----:B------:R-:W-:-:S02]  /*0ed0*/  IMAD.MOV.U32 R6, RZ, RZ, R18 ;  /* 0x000000ffff067224 */ /* 0x000fc400078e0012 */
[----:B------:R-:W-:Y:S02]  /*0ee0*/  IMAD.MOV.U32 R7, RZ, RZ, R2 ;  /* 0x000000ffff077224 */ /* 0x000fe400078e0002 */
[----:B-1----:R-:W-:Y:S01]  /*0ef0*/  IMAD.U32 R4, RZ, RZ, UR4 ;  /* 0x00000004ff047e24 */ /* 0x002fe2000f8e00ff */
[----:B------:R-:W-:Y:S01]  /*0f00*/  MOV R5, UR5 ;  /* 0x0000000500057c02 */ /* 0x000fe20008000f00 */
[----:B--2---:R1:W-:Y:S04]  /*0f10*/  STL.64 [R1], R8 ;  /* 0x0000000801007387 */ /* 0x0043e80000100a00 */
[----:B---3--:R1:W-:Y:S04]  /*0f20*/  STL.64 [R1+0x8], R10 ;  /* 0x0000080a01007387 */ /* 0x0083e80000100a00 */
[----:B0---4-:R1:W-:Y:S02]  /*0f30*/  STL.64 [R1+0x10], R12 ;  /* 0x0000100c01007387 */ /* 0x0113e40000100a00 */
[----:B------:R-:W-:-:S07]  /*0f40*/  LEPC R20, `(.L_x_534) ;  /* 0x000000001014794e */ /* 0x000fce0000000000 */
[----:B-1----:R-:W-:Y:S05]  /*0f50*/  CALL.ABS.NOINC R22 ;  /* 0x0000000016007343 */ /* 0x002fea0003c00000 */
.L_x_534:
[----:B------:R-:W-:-:S07]  /*0f60*/  IADD3 R19, PT, PT, R19, 0x2, RZ ;  /* 0x0000000213137810 */ /* 0x000fce0007ffe0ff */
.L_x_532:
[----:B------:R-:W0:Y:S02]  /*0f70*/  LDC R0, c[0x0][0x388] ;  /* 0x0000e200ff007b82 */ /* 0x000e240000000800 */
[----:B0-----:R-:W-:-:S04]  /*0f80*/  LOP3.LUT R0, R0, 0x1, RZ, 0xc0, !PT ;  /* 0x0000000100007812 */ /* 0x001fc800078ec0ff */
[----:B------:R-:W-:-:S13]  /*0f90*/  ISETP.NE.U32.AND P0, PT, R0, 0x1, PT ;  /* 0x000000010000780c */ /* 0x000fda0003f05070 */
[----:B------:R-:W-:Y:S05]  /*0fa0*/  @P0 EXIT ;  /* 0x000000000000094d */ /* 0x000fea0003800000 */
        /* <DEDUP_REMOVED lines=18> */
.L_x_535:
[----:B------:R-:W-:Y:S05]  /*10d0*/  EXIT ;  /* 0x000000000000794d */ /* 0x000fea0003800000 */
.L_x_536:
        /* <DEDUP_REMOVED lines=10> */
.L_x_563:


//--------------------- .text._Z6setboxPdS_Pi     --------------------------
	.section	.text._Z6setboxPdS_Pi,"ax",@progbits
	.align	128
        .global         _Z6setboxPdS_Pi
        .type           _Z6setboxPdS_Pi,@function
        .size           _Z6setboxPdS_Pi,(.L_x_564 - _Z6setboxPdS_Pi)
        .other          _Z6setboxPdS_Pi,@"STO_CUDA_ENTRY STV_DEFAULT"
_Z6setboxPdS_Pi:
.text._Z6setboxPdS_Pi:
[----:B------:R-:W-:Y:S01]  /*0000*/  LDC R1, c[0x0][0x37c] ;  /* 0x0000df00ff017b82 */ /* 0x000fe20000000800 */
[----:B------:R-:W0:Y:S02]  /*0010*/  S2R R9, SR_TID.X ;  /* 0x0000000000097919 */ /* 0x000e240000002100 */
[----:B0-----:R-:W-:-:S13]  /*0020*/  ISETP.GT.U32.AND P0, PT, R9, 0x5, PT ;  /* 0x000000050900780c */ /* 0x001fda0003f04070 */
[----:B------:R-:W-:Y:S05]  /*0030*/  @P0 EXIT ;  /* 0x000000000000094d */ /* 0x000fea0003800000 */
[----:B------:R-:W0:Y:S01]  /*0040*/  LDC.64 R2, c[0x0][0x390] ;  /* 0x0000e400ff027b82 */ /* 0x000e220000000a00 */
[----:B------:R-:W1:Y:S07]  /*0050*/  LDCU.64 UR4, c[0x0][0x358] ;  /* 0x00006b00ff0477ac */ /* 0x000e6e0008000a00 */
[----:B------:R-:W2:Y:S01]  /*0060*/  LDC.64 R4, c[0x0][0x380] ;  /* 0x0000e000ff047b82 */ /* 0x000ea20000000a00 */
[----:B0-----:R-:W-:-:S06]  /*0070*/  IMAD.WIDE.U32 R2, R9, 0x4, R2 ;  /* 0x0000000409027825 */ /* 0x001fcc00078e0002 */
[----:B-1----:R-:W3:Y:S02]  /*0080*/  LDG.E R2, desc[UR4][R2.64] ;  /* 0x0000000402027981 */ /* 0x002ee4000c1e1900 */
[----:B---3--:R-:W-:-:S04]  /*0090*/  IMAD R7, R2, 0x3, R9 ;  /* 0x0000000302077824 */ /* 0x008fc800078e0209 */
[----:B--2---:R-:W-:Y:S02]  /*00a0*/  IMAD.WIDE R4, R7, 0x8, R4 ;  /* 0x0000000807047825 */ /* 0x004fe400078e0204 */
[----:B------:R-:W0:Y:S04]  /*00b0*/  LDC.64 R6, c[0x0][0x388] ;  /* 0x0000e200ff067b82 */ /* 0x000e280000000a00 */
[----:B------:R-:W2:Y:S01]  /*00c0*/  LDG.E.64 R4, desc[UR4][R4.64] ;  /* 0x0000000404047981 */ /* 0x000ea2000c1e1b00 */
[----:B0-----:R-:W-:-:S05]  /*00d0*/  IMAD.WIDE.U32 R6, R9, 0x8, R6 ;  /* 0x0000000809067825 */ /* 0x001fca00078e0006 */
[----:B--2---:R-:W-:Y:S01]  /*00e0*/  STG.E.64 desc[UR4][R6.64], R4 ;  /* 0x0000000406007986 */ /* 0x004fe2000c101b04 */
[----:B------:R-:W-:Y:S05]  /*00f0*/  EXIT ;  /* 0x000000000000794d */ /* 0x000fea0003800000 */
.L_x_537:
        /* <DEDUP_REMOVED lines=16> */
.L_x_564:


//--------------------- .text._Z14compute_mortoniPmPA3_dPd --------------------------
	.section	.text._Z14compute_mortoniPmPA3_dPd,"ax",@progbits
	.align	128
        .global         _Z14compute_mortoniPmPA3_dPd
        .type           _Z14compute_mortoniPmPA3_dPd,@function
        .size           _Z14compute_mortoniPmPA3_dPd,(.L_x_551 - _Z14compute_mortoniPmPA3_dPd)
        .other          _Z14compute_mortoniPmPA3_dPd,@"STO_CUDA_ENTRY STV_DEFAULT"
_Z14compute_mortoniPmPA3_dPd:
.text._Z14compute_mortoniPmPA3_dPd:
[----:B------:R-:W-:Y:S01]  /*0000*/  LDC R1, c[0x0][0x37c] ;  /* 0x0000df00ff017b82 */ /* 0x000fe20000000800 */
[----:B------:R-:W0:Y:S01]  /*0010*/  S2R R0, SR_TID.X ;  /* 0x0000000000007919 */ /* 0x000e220000002100 */
[----:B------:R-:W0:Y:S01]  /*0020*/  LDCU UR4, c[0x0][0x360] ;  /* 0x00006c00ff0477ac */ /* 0x000e220008000800 */
[----:B------:R-:W0:Y:S01]  /*0030*/  S2R R3, SR_CTAID.X ;  /* 0x0000000000037919 */ /* 0x000e220000002500 */
[----:B------:R-:W1:Y:S01]  /*0040*/  LDCU UR5, c[0x0][0x380] ;  /* 0x00007000ff0577ac */ /* 0x000e620008000800 */
[----:B0-----:R-:W-:-:S05]  /*0050*/  IMAD R0, R3, UR4, R0 ;  /* 0x0000000403007c24 */ /* 0x001fca000f8e0200 */
[----:B-1----:R-:W-:-:S13]  /*0060*/  ISETP.GE.AND P0, PT, R0, UR5, PT ;  /* 0x0000000500007c0c */ /* 0x002fda000bf06270 */
[----:B------:R-:W-:Y:S05]  /*0070*/  @P0 EXIT ;  /* 0x000000000000094d */ /* 0x000fea0003800000 */
[----:B------:R-:W0:Y:S01]  /*0080*/  LDC.64 R8, c[0x0][0x398] ;  /* 0x0000e600ff087b82 */ /* 0x000e220000000a00 */
[----:B------:R-:W0:Y:S07]  /*0090*/  LDCU.64 UR4, c[0x0][0x358] ;  /* 0x00006b00ff0477ac */ /* 0x000e2e0008000a00 */
[----:B------:R-:W1:Y:S01]  /*00a0*/  LDC.64 R6, c[0x0][0x390] ;  /* 0x0000e400ff067b82 */ /* 0x000e620000000a00 */
[----:B0-----:R-:W2:Y:S04]  /*00b0*/  LDG.E.64 R10, desc[UR4][R8.64] ;  /* 0x00000004080a7981 */ /* 0x001ea8000c1e1b00 */
[----:B------:R-:W2:Y:S01]  /*00c0*/  LDG.E.64 R4, desc[UR4][R8.64+0x18] ;  /* 0x0000180408047981 */ /* 0x000ea2000c1e1b00 */
[----:B-1----:R-:W-:-:S05]  /*00d0*/  IMAD.WIDE R6, R0, 0x18, R6 ;  /* 0x0000001800067825 */ /* 0x002fca00078e0206 */
[----:B------:R-:W3:Y:S01]  /*00e0*/  LDG.E.64 R2, desc[UR4][R6.64] ;  /* 0x0000000406027981 */ /* 0x000ee2000c1e1b00 */
[----:B------:R-:W-:Y:S01]  /*00f0*/  IMAD.MOV.U32 R12, RZ, RZ, 0x1 ;  /* 0x00000001ff0c7424 */ /* 0x000fe200078e00ff */
[----:B------:R-:W-:Y:S01]  /*0100*/  BSSY.RECONVERGENT B0, `(.L_x_538) ;  /* 0x0000016000007945 */ /* 0x000fe20003800200 */
[----:B--2---:R-:W-:-:S06]  /*0110*/  DADD R4, -R10, R4 ;  /* 0x000000000a047229 */ /* 0x004fcc0000000104 */
[----:B------:R-:W0:Y:S02]  /*0120*/  MUFU.RCP64H R13, R5 ;  /* 0x00000005000d7308 */ /* 0x000e240000001800 */
[----:B0-----:R-:W-:-:S08]  /*0130*/  DFMA R14, -R4, R12, 1 ;  /* 0x3ff00000040e742b */ /* 0x001fd0000000010c */
[----:B------:R-:W-:-:S08]  /*0140*/  DFMA R14, R14, R14, R14 ;  /* 0x0000000e0e0e722b */ /* 0x000fd0000000000e */
[----:B------:R-:W-:Y:S02]  /*0150*/  DFMA R14, R12, R14, R12 ;  /* 0x0000000e0c0e722b */ /* 0x000fe4000000000c */
[----:B---3--:R-:W-:-:S06]  /*0160*/  DADD R12, R2, -R10 ;  /* 0x00000000020c7229 */ /* 0x008fcc000000080a */
[----:B------:R-:W-:-:S04]  /*0170*/  DFMA R16, -R4, R14, 1 ;  /* 0x3ff000000410742b */ /* 0x000fc8000000010e */
[----:B------:R-:W-:-:S04]  /*0180*/  FSETP.GEU.AND P1, PT, |R13|, 6.5827683646048100446e-37, PT ;  /* 0x036000000d00780b */ /* 0x000fc80003f2e200 */
[----:B------:R-:W-:-:S08]  /*0190*/  DFMA R16, R14, R16, R14 ;  /* 0x000000100e10722b */ /* 0x000fd0000000000e */
[----:B------:R-:W-:-:S08]  /*01a0*/  DMUL R2, R12, R16 ;  /* 0x000000100c027228 */ /* 0x000fd00000000000 */
[----:B------:R-:W-:-:S08]  /*01b0*/  DFMA R8, -R4, R2, R12 ;  /* 0x000000020408722b */ /* 0x000fd0000000010c */
[----:B------:R-:W-:-:S10]  /*01c0*/  DFMA R2, R16, R8, R2 ;  /* 0x000000081002722b */ /* 0x000fd40000000002 */
[----:B------:R-:W-:-:S05]  /*01d0*/  FFMA R8, RZ, R5, R3 ;  /* 0x00000005ff087223 */ /* 0x000fca0000000003 */
[----:B------:R-:W-:-:S13]  /*01e0*/  FSETP.GT.AND P0, PT, |R8|, 1.469367938527859385e-39, PT ;  /* 0x001000000800780b */ /* 0x000fda0003f04200 */
[----:B------:R-:W-:Y:S05]  /*01f0*/  @P0 BRA P1, `(.L_x_539) ;  /* 0x0000000000180947 */ /* 0x000fea0000800000 */
[----:B------:R-:W-:Y:S01]  /*0200*/  IMAD.MOV.U32 R10, RZ, RZ, R4 ;  /* 0x000000ffff0a7224 */ /* 0x000fe200078e0004 */
[----:B------:R-:W-:Y:S01]  /*0210*/  MOV R16, 0x240 ;  /* 0x0000024000107802 */ /* 0x000fe20000000f00 */
[----:B------:R-:W-:-:S07]  /*0220*/  IMAD.MOV.U32 R11, RZ, RZ, R5 ;  /* 0x000000ffff0b7224 */ /* 0x000fce00078e0005 */
[----:B------:R-:W-:Y:S05]  /*0230*/  CALL.REL.NOINC `($__internal_0_$__cuda_sm20_div_rn_f64_full) ;  /* 0x0000000800347944 */ /* 0x000fea0003c00000 */
[----:B------:R-:W-:Y:S02]  /*0240*/  IMAD.MOV.U32 R2, RZ, RZ, R20 ;  /* 0x000000ffff027224 */ /* 0x000fe400078e0014 */
[----:B------:R-:W-:-:S07]  /*0250*/  IMAD.MOV.U32 R3, RZ, RZ, R21 ;  /* 0x000000ffff037224 */ /* 0x000fce00078e0015 */
.L_x_539:
[----:B------:R-:W-:Y:S05]  /*0260*/  BSYNC.RECONVERGENT B0 ;  /* 0x0000000000007941 */ /* 0x000fea0003800200 */
.L_x_538:
[----:B------:R-:W0:Y:S01]  /*0270*/  LDC.64 R18, c[0x0][0x398] ;  /* 0x0000e600ff127b82 */ /* 0x000e220000000a00 */
[----:B------:R-:W2:Y:S04]  /*0280*/  LDG.E.64 R4, desc[UR4][R6.64+0x8] ;  /* 0x0000080406047981 */ /* 0x000ea8000c1e1b00 */
[----:B0-----:R-:W3:Y:S04]  /*0290*/  LDG.E.64 R10, desc[UR4][R18.64+0x8] ;  /* 0x00000804120a7981 */ /* 0x001ee8000c1e1b00 */
[----:B------:R-:W3:Y:S01]  /*02a0*/  LDG.E.64 R8, desc[UR4][R18.64+0x20] ;  /* 0x0000200412087981 */ /* 0x000ee2000c1e1b00 */
[----:B------:R-:W-:Y:S01]  /*02b0*/  IMAD.MOV.U32 R12, RZ, RZ, 0x1 ;  /* 0x00000001ff0c7424 */ /* 0x000fe200078e00ff */
[----:B------:R-:W-:Y:S01]  /*02c0*/  BSSY.RECONVERGENT B0, `(.L_x_540) ;  /* 0x0000016000007945 */ /* 0x000fe20003800200 */
[----:B---3--:R-:W-:-:S06]  /*02d0*/  DADD R8, -R10, R8 ;  /* 0x000000000a087229 */ /* 0x008fcc0000000108 */
[----:B------:R-:W0:Y:S02]  /*02e0*/  MUFU.RCP64H R13, R9 ;  /* 0x00000009000d7308 */ /* 0x000e240000001800 */
[----:B0-----:R-:W-:-:S08]  /*02f0*/  DFMA R14, -R8, R12, 1 ;  /* 0x3ff00000080e742b */ /* 0x001fd0000000010c */
[----:B------:R-:W-:-:S08]  /*0300*/  DFMA R14, R14, R14, R14 ;  /* 0x0000000e0e0e722b */ /* 0x000fd0000000000e */
[----:B------:R-:W-:-:S08]  /*0310*/  DFMA R14, R12, R14, R12 ;  /* 0x0000000e0c0e722b */ /* 0x000fd0000000000c */
[----:B------:R-:W-:Y:S02]  /*0320*/  DFMA R16, -R8, R14, 1 ;  /* 0x3ff000000810742b */ /* 0x000fe4000000010e */
[----:B--2---:R-:W-:-:S06]  /*0330*/  DADD R12, R4, -R10 ;  /* 0x00000000040c7229 */ /* 0x004fcc000000080a */
[----:B------:R-:W-:-:S08]  /*0340*/  DFMA R16, R14, R16, R14 ;  /* 0x000000100e10722b */ /* 0x000fd0000000000e */
[----:B------:R-:W-:-:S08]  /*0350*/  DMUL R4, R12, R16 ;  /* 0x000000100c047228 */ /* 0x000fd00000000000 */
[----:B------:R-:W-:-:S08]  /*0360*/  DFMA R10, -R8, R4, R12 ;  /* 0x00000004080a722b */ /* 0x000fd0000000010c */
[----:B------:R-:W-:Y:S01]  /*0370*/  DFMA R4, R16, R10, R4 ;  /* 0x0000000a1004722b */ /* 0x000fe20000000004 */
[----:B------:R-:W-:-:S09]  /*0380*/  FSETP.GEU.AND P1, PT, |R13|, 6.5827683646048100446e-37, PT ;  /* 0x036000000d00780b */ /* 0x000fd20003f2e200 */
        /* <DEDUP_REMOVED lines=9> */
.L_x_541:
[----:B------:R-:W-:Y:S05]  /*0420*/  BSYNC.RECONVERGENT B0 ;  /* 0x0000000000007941 */ /* 0x000fea0003800200 */
.L_x_540:
        /* <DEDUP_REMOVED lines=27> */
.L_x_543:
[----:B------:R-:W-:Y:S05]  /*05e0*/  BSYNC.RECONVERGENT B0 ;  /* 0x0000000000007941 */ /* 0x000fea0003800200 */
.L_x_542:
[----:B------:R-:W-:Y:S02]  /*05f0*/  DMUL R4, R4, 1048575 ;  /* 0x412ffffe04047828 */ /* 0x000fe40000000000 */
[----:B------:R-:W-:Y:S02]  /*0600*/  DMUL R2, R2, 1048575 ;  /* 0x412ffffe02027828 */ /* 0x000fe40000000000 */
[----:B------:R-:W-:-:S06]  /*0610*/  DMUL R6, R6, 1048575 ;  /* 0x412ffffe06067828 */ /* 0x000fcc0000000000 */
[----:B------:R-:W0:Y:S08]  /*0620*/  F2I.U64.F64.TRUNC R4, R4 ;  /* 0x0000000400047311 */ /* 0x000e30000030d800 */
[----:B------:R-:W1:Y:S01]  /*0630*/  F2I.U64.F64.TRUNC R2, R2 ;  /* 0x0000000200027311 */ /* 0x000e62000030d800 */
[----:B0-----:R-:W-:-:S07]  /*0640*/  IMAD.WIDE.U32 R10, R4, 0x1, RZ ;  /* 0x00000001040a7825 */ /* 0x001fce00078e00ff */
[----:B------:R-:W0:Y:S01]  /*0650*/  F2I.U64.F64.TRUNC R6, R6 ;  /* 0x0000000600067311 */ /* 0x000e22000030d800 */
[----:B------:R-:W-:Y:S02]  /*0660*/  IADD3 R11, PT, PT, R11, R4, R5 ;  /* 0x000000040b0b7210 */ /* 0x000fe40007ffe005 */
[----:B------:R-:W-:Y:S01]  /*0670*/  LOP3.LUT R10, R10, 0xffff, RZ, 0xc0, !PT ;  /* 0x0000ffff0a0a7812 */ /* 0x000fe200078ec0ff */
[----:B-1----:R-:W-:-:S04]  /*0680*/  IMAD.WIDE.U32 R8, R2, 0x1, RZ ;  /* 0x0000000102087825 */ /* 0x002fc800078e00ff */
[----:B------:R-:W-:Y:S01]  /*0690*/  IMAD.WIDE.U32 R4, R10, 0x10001, RZ ;  /* 0x000100010a047825 */ /* 0x000fe200078e00ff */
[----:B------:R-:W-:Y:S02]  /*06a0*/  IADD3 R9, PT, PT, R9, R2, R3 ;  /* 0x0000000209097210 */ /* 0x000fe40007ffe003 */
[----:B------:R-:W-:Y:S01]  /*06b0*/  LOP3.LUT R3, R11, 0xff0000, RZ, 0xc0, !PT ;  /* 0x00ff00000b037812 */ /* 0x000fe200078ec0ff */
[----:B0-----:R-:W-:Y:S01]  /*06c0*/  IMAD.WIDE.U32 R12, R6, 0x1, RZ ;  /* 0x00000001060c7825 */ /* 0x001fe200078e00ff */
[----:B------:R-:W-:-:S04]  /*06d0*/  LOP3.LUT R8, R8, 0xffff, RZ, 0xc0, !PT ;  /* 0x0000ffff08087812 */ /* 0x000fc800078ec0ff */
[----:B------:R-:W-:Y:S02]  /*06e0*/  IADD3 R2, PT, PT, R13, R6, R7 ;  /* 0x000000060d027210 */ /* 0x000fe40007ffe007 */
[----:B------:R-:W-:Y:S01]  /*06f0*/  LOP3.LUT R7, R9, 0xff0000, RZ, 0xc0, !PT ;  /* 0x00ff000009077812 */ /* 0x000fe200078ec0ff */
[----:B------:R-:W-:Y:S01]  /*0700*/  IMAD R9, R3, 0x10001, RZ ;  /* 0x0001000103097824 */ /* 0x000fe200078e02ff */
[----:B------:R-:W-:Y:S02]  /*0710*/  LOP3.LUT R12, R12, 0xffff, RZ, 0xc0, !PT ;  /* 0x0000ffff0c0c7812 */ /* 0x000fe400078ec0ff */
[----:B------:R-:W-:Y:S01]  /*0720*/  LOP3.LUT R6, R2, 0xff0000, RZ, 0xc0, !PT ;  /* 0x00ff000002067812 */ /* 0x000fe200078ec0ff */
[----:B------:R-:W-:Y:S01]  /*0730*/  IMAD.WIDE.U32 R2, R8, 0x10001, RZ ;  /* 0x0001000108027825 */ /* 0x000fe200078e00ff */
[----:B------:R-:W-:-:S03]  /*0740*/  LOP3.LUT R8, R4, 0xff0000ff, RZ, 0xc0, !PT ;  /* 0xff0000ff04087812 */ /* 0x000fc600078ec0ff */
[----:B------:R-:W-:Y:S02]  /*0750*/  IMAD R11, R7, 0x10001, RZ ;  /* 0x00010001070b7824 */ /* 0x000fe400078e02ff */
[----:B------:R-:W-:Y:S01]  /*0760*/  IMAD.IADD R7, R5, 0x1, R9 ;  /* 0x0000000105077824 */ /* 0x000fe200078e0209 */
[----:B------:R-:W-:Y:S01]  /*0770*/  LOP3.LUT R9, R2, 0xff0000ff, RZ, 0xc0, !PT ;  /* 0xff0000ff02097812 */ /* 0x000fe200078ec0ff */
[----:B------:R-:W-:-:S03]  /*0780*/  IMAD.WIDE.U32 R4, R12, 0x10001, RZ ;  /* 0x000100010c047825 */ /* 0x000fc600078e00ff */
[----:B------:R-:W-:Y:S01]  /*0790*/  LOP3.LUT R2, R7, 0xff0000, RZ, 0xc0, !PT ;  /* 0x00ff000007027812 */ /* 0x000fe200078ec0ff */
[----:B------:R-:W-:Y:S01]  /*07a0*/  IMAD R13, R6, 0x10001, RZ ;  /* 0x00010001060d7824 */ /* 0x000fe200078e02ff */
[----:B------:R-:W-:Y:S01]  /*07b0*/  LOP3.LUT R6, R4, 0xff0000ff, RZ, 0xc0, !PT ;  /* 0xff0000ff04067812 */ /* 0x000fe200078ec0ff */
[----:B------:R-:W-:Y:S02]  /*07c0*/  IMAD.IADD R10, R3, 0x1, R11 ;  /* 0x00000001030a7824 */ /* 0x000fe400078e020b */
[----:B------:R-:W-:Y:S02]  /*07d0*/  IMAD.IADD R7, R5, 0x1, R13 ;  /* 0x0000000105077824 */ /* 0x000fe400078e020d */
[----:B------:R-:W-:Y:S01]  /*07e0*/  IMAD.WIDE.U32 R4, R8, 0x101, RZ ;  /* 0x0000010108047825 */ /* 0x000fe200078e00ff */
[----:B------:R-:W-:Y:S02]  /*07f0*/  LOP3.LUT R10, R10, 0xff0000, RZ, 0xc0, !PT ;  /* 0x00ff00000a0a7812 */ /* 0x000fe400078ec0ff */
[----:B------:R-:W-:Y:S01]  /*0800*/  LOP3.LUT R7, R7, 0xff0000, RZ, 0xc0, !PT ;  /* 0x00ff000007077812 */ /* 0x000fe200078ec0ff */
[----:B------:R-:W-:Y:S01]  /*0810*/  IMAD R13, R2, 0x101, RZ ;  /* 0x00000101020d7824 */ /* 0x000fe200078e02ff */
[----:B------:R-:W-:Y:S01]  /*0820*/  LOP3.LUT R8, R4, 0xf00f00f, RZ, 0xc0, !PT ;  /* 0x0f00f00f04087812 */ /* 0x000fe200078ec0ff */
[----:B------:R-:W-:-:S04]  /*0830*/  IMAD.WIDE.U32 R2, R9, 0x101, RZ ;  /* 0x0000010109027825 */ /* 0x000fc800078e00ff */
[----:B------:R-:W-:Y:S01]  /*0840*/  IMAD R11, R10, 0x101, RZ ;  /* 0x000001010a0b7824 */ /* 0x000fe200078e02ff */
[----:B------:R-:W-:Y:S01]  /*0850*/  LOP3.LUT R10, R2, 0xf00f00f, RZ, 0xc0, !PT ;  /* 0x0f00f00f020a7812 */ /* 0x000fe200078ec0ff */
[----:B------:R-:W-:Y:S02]  /*0860*/  IMAD.IADD R9, R5, 0x1, R13 ;  /* 0x0000000105097824 */ /* 0x000fe400078e020d */
[----:B------:R-:W-:-:S03]  /*0870*/  IMAD.WIDE.U32 R4, R6, 0x101, RZ ;  /* 0x0000010106047825 */ /* 0x000fc600078e00ff */
[----:B------:R-:W-:Y:S01]  /*0880*/  LOP3.LUT R9, R9, 0x100f00f0, RZ, 0xc0, !PT ;  /* 0x100f00f009097812 */ /* 0x000fe200078ec0ff */
[----:B------:R-:W-:Y:S01]  /*0890*/  IMAD R7, R7, 0x101, RZ ;  /* 0x0000010107077824 */ /* 0x000fe200078e02ff */
[----:B------:R-:W-:Y:S01]  /*08a0*/  LOP3.LUT R6, R4, 0xf00f00f, RZ, 0xc0, !PT ;  /* 0x0f00f00f04067812 */ /* 0x000fe200078ec0ff */
[----:B------:R-:W-:Y:S02]  /*08b0*/  IMAD.IADD R11, R3, 0x1, R11 ;  /* 0x00000001030b7824 */ /* 0x000fe400078e020b */
[----:B------:R-:W-:-:S03]  /*08c0*/  IMAD.WIDE.U32 R2, R8, 0x11, RZ ;  /* 0x0000001108027825 */ /* 0x000fc600078e00ff */
[----:B------:R-:W-:Y:S01]  /*08d0*/  LOP3.LUT R11, R11, 0x100f00f0, RZ, 0xc0, !PT ;  /* 0x100f00f00b0b7812 */ /* 0x000fe200078ec0ff */
[----:B------:R-:W-:Y:S01]  /*08e0*/  IMAD.IADD R7, R5, 0x1, R7 ;  /* 0x0000000105077824 */ /* 0x000fe200078e0207 */
[----:B------:R-:W-:Y:S01]  /*08f0*/  LOP3.LUT R8, R2, 0xc30c30c3, RZ, 0xc0, !PT ;  /* 0xc30c30c302087812 */ /* 0x000fe200078ec0ff */
[----:B------:R-:W-:Y:S02]  /*0900*/  IMAD R9, R9, 0x11, RZ ;  /* 0x0000001109097824 */ /* 0x000fe400078e02ff */
[----:B------:R-:W-:Y:S01]  /*0910*/  IMAD.WIDE.U32 R4, R10, 0x11, RZ ;  /* 0x000000110a047825 */ /* 0x000fe200078e00ff */
[----:B------:R-:W-:-:S03]  /*0920*/  LOP3.LUT R2, R7, 0x300f00f0, RZ, 0xc0, !PT ;  /* 0x300f00f007027812 */ /* 0x000fc600078ec0ff */
[----:B------:R-:W-:Y:S01]  /*0930*/  IMAD R11, R11, 0x11, RZ ;  /* 0x000000110b0b7824 */ /* 0x000fe200078e02ff */
[----:B------:R-:W-:Y:S01]  /*0940*/  LOP3.LUT R12, R4, 0xc30c30c3, RZ, 0xc0, !PT ;  /* 0xc30c30c3040c7812 */ /* 0x000fe200078ec0ff */
[----:B------:R-:W-:Y:S02]  /*0950*/  IMAD.IADD R9, R3, 0x1, R9 ;  /* 0x0000000103097824 */ /* 0x000fe400078e0209 */
[----:B------:R-:W-:Y:S02]  /*0960*/  IMAD R13, R2, 0x11, RZ ;  /* 0x00000011020d7824 */ /* 0x000fe400078e02ff */
[----:B------:R-:W-:Y:S01]  /*0970*/  IMAD.WIDE.U32 R6, R6, 0x11, RZ ;  /* 0x0000001106067825 */ /* 0x000fe200078e00ff */
[----:B------:R-:W0:Y:S01]  /*0980*/  LDC.64 R2, c[0x0][0x388] ;  /* 0x0000e200ff027b82 */ /* 0x000e220000000a00 */
[----:B------:R-:W-:Y:S02]  /*0990*/  LOP3.LUT R4, R9, 0x10c30c30, RZ, 0xc0, !PT ;  /* 0x10c30c3009047812 */ /* 0x000fe400078ec0ff */
[----:B------:R-:W-:Y:S01]  /*09a0*/  IMAD.IADD R5, R5, 0x1, R11 ;  /* 0x0000000105057824 */ /* 0x000fe200078e020b */
[----:B------:R-:W-:Y:S01]  /*09b0*/  LOP3.LUT R10, R6, 0xc30c30c3, RZ, 0xc0, !PT ;  /* 0xc30c30c3060a7812 */ /* 0x000fe200078ec0ff */
[----:B------:R-:W-:-:S02]  /*09c0*/  IMAD.IADD R11, R7, 0x1, R13 ;  /* 0x00000001070b7824 */ /* 0x000fc400078e020d */
[----:B------:R-:W-:Y:S01]  /*09d0*/  IMAD.WIDE.U32 R6, R8, 0xa, RZ ;  /* 0x0000000a08067825 */ /* 0x000fe200078e00ff */
[----:B------:R-:W-:Y:S02]  /*09e0*/  LOP3.LUT R9, R5, 0x10c30c30, RZ, 0xc0, !PT ;  /* 0x10c30c3005097812 */ /* 0x000fe400078ec0ff */
[----:B------:R-:W-:Y:S01]  /*09f0*/  LOP3.LUT R11, R11, 0x30c30c30, RZ, 0xc0, !PT ;  /* 0x30c30c300b0b7812 */ /* 0x000fe200078ec0ff */
[----:B------:R-:W-:Y:S02]  /*0a00*/  IMAD R13, R4, 0xa, RZ ;  /* 0x0000000a040d7824 */ /* 0x000fe400078e02ff */
[----:B------:R-:W-:-:S04]  /*0a10*/  IMAD.WIDE.U32 R4, R12, 0x14, RZ ;  /* 0x000000140c047825 */ /* 0x000fc800078e00ff */
[----:B------:R-:W-:Y:S01]  /*0a20*/  IMAD R15, R9, 0x14, RZ ;  /* 0x00000014090f7824 */ /* 0x000fe200078e02ff */
[----:B------:R-:W-:Y:S01]  /*0a30*/  LOP3.LUT R9, R6, 0x92492492, RZ, 0xc0, !PT ;  /* 0x9249249206097812 */ /* 0x000fe200078ec0ff */
[----:B------:R-:W-:Y:S02]  /*0a40*/  IMAD.IADD R8, R7, 0x1, R13 ;  /* 0x0000000107087824 */ /* 0x000fe400078e020d */
[----:B------:R-:W-:Y:S02]  /*0a50*/  IMAD R13, R11, 0x5, RZ ;  /* 0x000000050b0d7824 */ /* 0x000fe400078e02ff */
[----:B------:R-:W-:Y:S01]  /*0a60*/  IMAD.WIDE.U32 R6, R10, 0x5, RZ ;  /* 0x000000050a067825 */ /* 0x000fe200078e00ff */
[----:B------:R-:W-:-:S03]  /*0a70*/  LOP3.LUT R8, R8, 0x24924924, RZ, 0xc0, !PT ;  /* 0x2492492408087812 */ /* 0x000fc600078ec0ff */
[----:B------:R-:W-:Y:S01]  /*0a80*/  IMAD.IADD R11, R5, 0x1, R15 ;  /* 0x00000001050b7824 */ /* 0x000fe200078e020f */
[----:B------:R-:W-:Y:S01]  /*0a90*/  LOP3.LUT R5, R9, 0x24924924, R4, 0xf8, !PT ;  /* 0x2492492409057812 */ /* 0x000fe200078ef804 */
[----:B------:R-:W-:Y:S02]  /*0aa0*/  IMAD.IADD R7, R7, 0x1, R13 ;  /* 0x0000000107077824 */ /* 0x000fe400078e020d */
[----:B0-----:R-:W-:Y:S01]  /*0ab0*/  IMAD.WIDE R2, R0, 0x8, R2 ;  /* 0x0000000800027825 */ /* 0x001fe200078e0202 */
[----:B------:R-:W-:Y:S02]  /*0ac0*/  LOP3.LUT R4, R8, 0x49249249, R11, 0xf8, !PT ;  /* 0x4924924908047812 */ /* 0x000fe400078ef80b */
[----:B------:R-:W-:Y:S02]  /*0ad0*/  LOP3.LUT R6, R5, 0x49249249, R6, 0xf8, !PT ;  /* 0x4924924905067812 */ /* 0x000fe400078ef806 */
[----:B------:R-:W-:-:S05]  /*0ae0*/  LOP3.LUT R7, R4, 0x92492492, R7, 0xf8, !PT ;  /* 0x9249249204077812 */ /* 0x000fca00078ef807 */
[----:B------:R-:W-:Y:S01]  /*0af0*/  STG.E.64 desc[UR4][R2.64], R6 ;  /* 0x0000000602007986 */ /* 0x000fe2000c101b04 */
[----:B------:R-:W-:Y:S05]  /*0b00*/  EXIT ;  /* 0x000000000000794d */ /* 0x000fea0003800000 */
        .weak           $__internal_0_$__cuda_sm20_div_rn_f64_full
        .type           $__internal_0_$__cuda_sm20_div_rn_f64_full,@function
        .size           $__internal_0_$__cuda_sm20_div_rn_f64_full,(.L_x_551 - $__internal_0_$__cuda_sm20_div_rn_f64_full)
$__internal_0_$__cuda_sm20_div_rn_f64_full:
[C---:B------:R-:W-:Y:S01]  /*0b10*/  FSETP.GEU.AND P0, PT, |R11|.reuse, 1.469367938527859385e-39, PT ;  /* 0x001000000b00780b */ /* 0x040fe20003f0e200 */
[----:B------:R-:W-:Y:S01]  /*0b20*/  IMAD.MOV.U32 R20, RZ, RZ, 0x1 ;  /* 0x00000001ff147424 */ /* 0x000fe200078e00ff */
[----:B------:R-:W-:Y:S01]  /*0b30*/  LOP3.LUT R8, R11, 0x800fffff, RZ, 0xc0, !PT ;  /* 0x800fffff0b087812 */ /* 0x000fe200078ec0ff */
[----:B------:R-:W-:Y:S01]  /*0b40*/  BSSY.RECONVERGENT B1, `(.L_x_544) ;  /* 0x0000054000017945 */ /* 0x000fe20003800200 */
[C---:B------:R-:W-:Y:S02]  /*0b50*/  FSETP.GEU.AND P2, PT, |R13|.reuse, 1.469367938527859385e-39, PT ;  /* 0x001000000d00780b */ /* 0x040fe40003f4e200 */
[----:B------:R-:W-:Y:S01]  /*0b60*/  LOP3.LUT R9, R8, 0x3ff00000, RZ, 0xfc, !PT ;  /* 0x3ff0000008097812 */ /* 0x000fe200078efcff */
[----:B------:R-:W-:Y:S01]  /*0b70*/  IMAD.MOV.U32 R8, RZ, RZ, R10 ;  /* 0x000000ffff087224 */ /* 0x000fe200078e000a */
[----:B------:R-:W-:Y:S02]  /*0b80*/  LOP3.LUT R17, R13, 0x7ff00000, RZ, 0xc0, !PT ;  /* 0x7ff000000d117812 */ /* 0x000fe400078ec0ff */
[----:B------:R-:W-:-:S03]  /*0b90*/  LOP3.LUT R26, R11, 0x7ff00000, RZ, 0xc0, !PT ;  /* 0x7ff000000b1a7812 */ /* 0x000fc600078ec0ff */
[----:B------:R-:W-:Y:S01]  /*0ba0*/  @!P0 DMUL R8, R10, 8.98846567431157953865e+307 ;  /* 0x7fe000000a088828 */ /* 0x000fe20000000000 */
[----:B------:R-:W-:-:S03]  /*0bb0*/  ISETP.GE.U32.AND P1, PT, R17, R26, PT ;  /* 0x0000001a1100720c */ /* 0x000fc60003f26070 */
[----:B------:R-:W-:Y:S01]  /*0bc0*/  @!P2 LOP3.LUT R18, R11, 0x7ff00000, RZ, 0xc0, !PT ;  /* 0x7ff000000b12a812 */ /* 0x000fe200078ec0ff */
[----:B------:R-:W-:Y:S01]  /*0bd0*/  @!P2 IMAD.MOV.U32 R24, RZ, RZ, RZ ;  /* 0x000000ffff18a224 */ /* 0x000fe200078e00ff */
[----:B------:R-:W0:Y:S02]  /*0be0*/  MUFU.RCP64H R21, R9 ;  /* 0x0000000900157308 */ /* 0x000e240000001800 */
[----:B------:R-:W-:Y:S01]  /*0bf0*/  @!P2 ISETP.GE.U32.AND P3, PT, R17, R18, PT ;  /* 0x000000121100a20c */ /* 0x000fe20003f66070 */
[----:B------:R-:W-:Y:S01]  /*0c00*/  IMAD.MOV.U32 R18, RZ, RZ, 0x1ca00000 ;  /* 0x1ca00000ff127424 */ /* 0x000fe200078e00ff */
[----:B------:R-:W-:-:S04]  /*0c10*/  @!P0 LOP3.LUT R26, R9, 0x7ff00000, RZ, 0xc0, !PT ;  /* 0x7ff00000091a8812 */ /* 0x000fc800078ec0ff */
[----:B------:R-:W-:-:S04]  /*0c20*/  @!P2 SEL R19, R18, 0x63400000, !P3 ;  /* 0x634000001213a807 */ /* 0x000fc80005800000 */
[----:B------:R-:W-:-:S04]  /*0c30*/  @!P2 LOP3.LUT R19, R19, 0x80000000, R13, 0xf8, !PT ;  /* 0x800000001313a812 */ /* 0x000fc800078ef80d */
[----:B------:R-:W-:Y:S01]  /*0c40*/  @!P2 LOP3.LUT R25, R19, 0x100000, RZ, 0xfc, !PT ;  /* 0x001000001319a812 */ /* 0x000fe200078efcff */
[----:B0-----:R-:W-:Y:S01]  /*0c50*/  DFMA R14, R20, -R8, 1 ;  /* 0x3ff00000140e742b */ /* 0x001fe20000000808 */
[----:B------:R-:W-:-:S07]  /*0c60*/  IMAD.MOV.U32 R19, RZ, RZ, R17 ;  /* 0x000000ffff137224 */ /* 0x000fce00078e0011 */
[----:B------:R-:W-:-:S08]  /*0c70*/  DFMA R14, R14, R14, R14 ;  /* 0x0000000e0e0e722b */ /* 0x000fd0000000000e */
[----:B------:R-:W-:Y:S01]  /*0c80*/  DFMA R20, R20, R14, R20 ;  /* 0x0000000e1414722b */ /* 0x000fe20000000014 */
[----:B------:R-:W-:Y:S01]  /*0c90*/  SEL R15, R18, 0x63400000, !P1 ;  /* 0x63400000120f7807 */ /* 0x000fe20004800000 */
[----:B------:R-:W-:-:S03]  /*0ca0*/  IMAD.MOV.U32 R14, RZ, RZ, R12 ;  /* 0x000000ffff0e7224 */ /* 0x000fc600078e000c */
[----:B------:R-:W-:-:S03]  /*0cb0*/  LOP3.LUT R15, R15, 0x800fffff, R13, 0xf8, !PT ;  /* 0x800fffff0f0f7812 */ /* 0x000fc600078ef80d */
[----:B------:R-:W-:-:S03]  /*0cc0*/  DFMA R22, R20, -R8, 1 ;  /* 0x3ff000001416742b */ /* 0x000fc60000000808 */
[----:B------:R-:W-:-:S05]  /*0cd0*/  @!P2 DFMA R14, R14, 2, -R24 ;  /* 0x400000000e0ea82b */ /* 0x000fca0000000818 */
[----:B------:R-:W-:-:S05]  /*0ce0*/  DFMA R22, R20, R22, R20 ;  /* 0x000000161416722b */ /* 0x000fca0000000014 */
[----:B------:R-:W-:-:S03]  /*0cf0*/  @!P2 LOP3.LUT R19, R15, 0x7ff00000, RZ, 0xc0, !PT ;  /* 0x7ff000000f13a812 */ /* 0x000fc600078ec0ff */
[----:B------:R-:W-:Y:S02]  /*0d00*/  DMUL R20, R22, R14 ;  /* 0x0000000e16147228 */ /* 0x000fe40000000000 */
[----:B------:R-:W-:-:S05]  /*0d10*/  VIADD R27, R19, 0xffffffff ;  /* 0xffffffff131b7836 */ /* 0x000fca0000000000 */
[----:B------:R-:W-:Y:S01]  /*0d20*/  ISETP.GT.U32.AND P0, PT, R27, 0x7feffffe, PT ;  /* 0x7feffffe1b00780c */ /* 0x000fe20003f04070 */
[----:B------:R-:W-:Y:S01]  /*0d30*/  VIADD R27, R26, 0xffffffff ;  /* 0xffffffff1a1b7836 */ /* 0x000fe20000000000 */
[----:B------:R-:W-:-:S04]  /*0d40*/  DFMA R24, R20, -R8, R14 ;  /* 0x800000081418722b */ /* 0x000fc8000000000e */
[----:B------:R-:W-:-:S04]  /*0d50*/  ISETP.GT.U32.OR P0, PT, R27, 0x7feffffe, P0 ;  /* 0x7feffffe1b00780c */ /* 0x000fc80000704470 */
[----:B------:R-:W-:-:S09]  /*0d60*/  DFMA R24, R22, R24, R20 ;  /* 0x000000181618722b */ /* 0x000fd20000000014 */
[----:B------:R-:W-:Y:S05]  /*0d70*/  @P0 BRA `(.L_x_545) ;  /* 0x00000000006c0947 */ /* 0x000fea0003800000 */
[----:B------:R-:W-:-:S04]  /*0d80*/  LOP3.LUT R20, R11, 0x7ff00000, RZ, 0xc0, !PT ;  /* 0x7ff000000b147812 */ /* 0x000fc800078ec0ff */
[CC--:B------:R-:W-:Y:S02]  /*0d90*/  VIADDMNMX R12, R17.reuse, -R20.reuse, 0xb9600000, !PT ;  /* 0xb9600000110c7446 */ /* 0x0c0fe40007800914 */
[----:B------:R-:W-:Y:S02]  /*0da0*/  ISETP.GE.U32.AND P0, PT, R17, R20, PT ;  /* 0x000000141100720c */ /* 0x000fe40003f06070 */
[----:B------:R-:W-:Y:S02]  /*0db0*/  VIMNMX R12, PT, PT, R12, 0x46a00000, PT ;  /* 0x46a000000c0c7848 */ /* 0x000fe40003fe0100 */
[----:B------:R-:W-:Y:S01]  /*0dc0*/  SEL R13, R18, 0x63400000, !P0 ;  /* 0x63400000120d7807 */ /* 0x000fe20004000000 */
[----:B------:R-:W-:-:S04]  /*0dd0*/  IMAD.MOV.U32 R18, RZ, RZ, RZ ;  /* 0x000000ffff127224 */ /* 0x000fc800078e00ff */
[----:B------:R-:W-:-:S04]  /*0de0*/  IMAD.IADD R12, R12, 0x1, -R13 ;  /* 0x000000010c0c7824 */ /* 0x000fc800078e0a0d */
[----:B------:R-:W-:-:S06]  /*0df0*/  VIADD R19, R12, 0x7fe00000 ;  /* 0x7fe000000c137836 */ /* 0x000fcc0000000000 */
[----:B------:R-:W-:-:S10]  /*0e00*/  DMUL R20, R24, R18 ;  /* 0x0000001218147228 */ /* 0x000fd40000000000 */
[----:B------:R-:W-:-:S13]  /*0e10*/  FSETP.GTU.AND P0, PT, |R21|, 1.469367938527859385e-39, PT ;  /* 0x001000001500780b */ /* 0x000fda0003f0c200 */
[----:B------:R-:W-:Y:S05]  /*0e20*/  @P0 BRA `(.L_x_546) ;  /* 0x0000000000940947 */ /* 0x000fea0003800000 */
[----:B------:R-:W-:Y:S01]  /*0e30*/  DFMA R8, R24, -R8, R14 ;  /* 0x800000081808722b */ /* 0x000fe2000000000e */
[----:B------:R-:W-:-:S09]  /*0e40*/  IMAD.MOV.U32 R18, RZ, RZ, RZ ;  /* 0x000000ffff127224 */ /* 0x000fd200078e00ff */
[C---:B------:R-:W-:Y:S02]  /*0e50*/  FSETP.NEU.AND P0, PT, R9.reuse, RZ, PT ;  /* 0x000000ff0900720b */ /* 0x040fe40003f0d000 */
[----:B------:R-:W-:-:S04]  /*0e60*/  LOP3.LUT R11, R9, 0x80000000, R11, 0x48, !PT ;  /* 0x80000000090b7812 */ /* 0x000fc800078e480b */
[----:B------:R-:W-:-:S07]  /*0e70*/  LOP3.LUT R19, R11, R19, RZ, 0xfc, !PT ;  /* 0x000000130b137212 */ /* 0x000fce00078efcff */
[----:B------:R-:W-:Y:S05]  /*0e80*/  @!P0 BRA `(.L_x_546) ;  /* 0x00000000007c8947 */ /* 0x000fea0003800000 */
[----:B------:R-:W-:Y:S01]  /*0e90*/  IMAD.MOV R9, RZ, RZ, -R12 ;  /* 0x000000ffff097224 */ /* 0x000fe200078e0a0c */
[----:B------:R-:W-:Y:S01]  /*0ea0*/  DMUL.RP R18, R24, R18 ;  /* 0x0000001218127228 */ /* 0x000fe20000008000 */
[----:B------:R-:W-:-:S06]  /*0eb0*/  IMAD.MOV.U32 R8, RZ, RZ, RZ ;  /* 0x000000ffff087224 */ /* 0x000fcc00078e00ff */
[----:B------:R-:W-:-:S03]  /*0ec0*/  DFMA R8, R20, -R8, R24 ;  /* 0x800000081408722b */ /* 0x000fc60000000018 */
[----:B------:R-:W-:-:S03]  /*0ed0*/  LOP3.LUT R11, R19, R11, RZ, 0x3c, !PT ;  /* 0x0000000b130b7212 */ /* 0x000fc600078e3cff */
[----:B------:R-:W-:-:S04]  /*0ee0*/  IADD3 R8, PT, PT, -R12, -0x43300000, RZ ;  /* 0xbcd000000c087810 */ /* 0x000fc80007ffe1ff */
[----:B------:R-:W-:-:S04]  /*0ef0*/  FSETP.NEU.AND P0, PT, |R9|, R8, PT ;  /* 0x000000080900720b */ /* 0x000fc80003f0d200 */
[----:B------:R-:W-:Y:S02]  /*0f00*/  FSEL R20, R18, R20, !P0 ;  /* 0x0000001412147208 */ /* 0x000fe40004000000 */
[----:B------:R-:W-:Y:S01]  /*0f10*/  FSEL R21, R11, R21, !P0 ;  /* 0x000000150b157208 */ /* 0x000fe20004000000 */
[----:B------:R-:W-:Y:S06]  /*0f20*/  BRA `(.L_x_546) ;  /* 0x0000000000547947 */ /* 0x000fec0003800000 */
.L_x_545:
[----:B------:R-:W-:-:S14]  /*0f30*/  DSETP.NAN.AND P0, PT, R12, R12, PT ;  /* 0x0000000c0c00722a */ /* 0x000fdc0003f08000 */
[----:B------:R-:W-:Y:S05]  /*0f40*/  @P0 BRA `(.L_x_547) ;  /* 0x0000000000440947 */ /* 0x000fea0003800000 */
[----:B------:R-:W-:-:S14]  /*0f50*/  DSETP.NAN.AND P0, PT, R10, R10, PT ;  /* 0x0000000a0a00722a */ /* 0x000fdc0003f08000 */
[----:B------:R-:W-:Y:S05]  /*0f60*/  @P0 BRA `(.L_x_548) ;  /* 0x0000000000300947 */ /* 0x000fea0003800000 */
[----:B------:R-:W-:Y:S01]  /*0f70*/  ISETP.NE.AND P0, PT, R19, R26, PT ;  /* 0x0000001a1300720c */ /* 0x000fe20003f05270 */
[----:B------:R-:W-:Y:S02]  /*0f80*/  IMAD.MOV.U32 R20, RZ, RZ, 0x0 ;  /* 0x00000000ff147424 */ /* 0x000fe400078e00ff */
[----:B------:R-:W-:-:S10]  /*0f90*/  IMAD.MOV.U32 R21, RZ, RZ, -0x80000 ;  /* 0xfff80000ff157424 */ /* 0x000fd400078e00ff */
[----:B------:R-:W-:Y:S05]  /*0fa0*/  @!P0 BRA `(.L_x_546) ;  /* 0x0000000000348947 */ /* 0x000fea0003800000 */
[----:B------:R-:W-:Y:S02]  /*0fb0*/  ISETP.NE.AND P0, PT, R19, 0x7ff00000, PT ;  /* 0x7ff000001300780c */ /* 0x000fe40003f05270 */
[----:B------:R-:W-:Y:S02]  /*0fc0*/  LOP3.LUT R21, R13, 0x80000000, R11, 0x48, !PT ;  /* 0x800000000d157812 */ /* 0x000fe400078e480b */
[----:B------:R-:W-:-:S13]  /*0fd0*/  ISETP.EQ.OR P0, PT, R26, RZ, !P0 ;  /* 0x000000ff1a00720c */ /* 0x000fda0004702670 */
[----:B------:R-:W-:Y:S01]  /*0fe0*/  @P0 LOP3.LUT R8, R21, 0x7ff00000, RZ, 0xfc, !PT ;  /* 0x7ff0000015080812 */ /* 0x000fe200078efcff */
[----:B------:R-:W-:Y:S02]  /*0ff0*/  @!P0 IMAD.MOV.U32 R20, RZ, RZ, RZ ;  /* 0x000000ffff148224 */ /* 0x000fe400078e00ff */
[----:B------:R-:W-:Y:S02]  /*1000*/  @P0 IMAD.MOV.U32 R20, RZ, RZ, RZ ;  /* 0x000000ffff140224 */ /* 0x000fe400078e00ff */
[----:B------:R-:W-:Y:S01]  /*1010*/  @P0 IMAD.MOV.U32 R21, RZ, RZ, R8 ;  /* 0x000000ffff150224 */ /* 0x000fe200078e0008 */
[----:B------:R-:W-:Y:S06]  /*1020*/  BRA `(.L_x_546) ;  /* 0x0000000000147947 */ /* 0x000fec0003800000 */
.L_x_548:
[----:B------:R-:W-:Y:S01]  /*1030*/  LOP3.LUT R21, R11, 0x80000, RZ, 0xfc, !PT ;  /* 0x000800000b157812 */ /* 0x000fe200078efcff */
[----:B------:R-:W-:Y:S01]  /*1040*/  IMAD.MOV.U32 R20, RZ, RZ, R10 ;  /* 0x000000ffff147224 */ /* 0x000fe200078e000a */
[----:B------:R-:W-:Y:S06]  /*1050*/  BRA `(.L_x_546) ;  /* 0x0000000000087947 */ /* 0x000fec0003800000 */
.L_x_547:
[----:B------:R-:W-:Y:S01]  /*1060*/  LOP3.LUT R21, R13, 0x80000, RZ, 0xfc, !PT ;  /* 0x000800000d157812 */ /* 0x000fe200078efcff */
[----:B------:R-:W-:-:S07]  /*1070*/  IMAD.MOV.U32 R20, RZ, RZ, R12 ;  /* 0x000000ffff147224 */ /* 0x000fce00078e000c */
.L_x_546:
[----:B------:R-:W-:Y:S05]  /*1080*/  BSYNC.RECONVERGENT B1 ;  /* 0x0000000000017941 */ /* 0x000fea0003800200 */
.L_x_544:
[----:B------:R-:W-:-:S04]  /*1090*/  IMAD.MOV.U32 R17, RZ, RZ, 0x0 ;  /* 0x00000000ff117424 */ /* 0x000fc800078e00ff */
[----:B------:R-:W-:Y:S05]  /*10a0*/  RET.REL.NODEC R16 `(_Z14compute_mortoniPmPA3_dPd) ;  /* 0xffffffec10d47950 */ /* 0x000fea0003c3ffff */
.L_x_549:
        /* <DEDUP_REMOVED lines=13> */
.L_x_551:


//--------------------- .text._Z6arangePii        --------------------------
	.section	.text._Z6arangePii,"ax",@progbits
	.align	128
        .global         _Z6arangePii
        .type           _Z6arangePii,@function
        .size           _Z6arangePii,(.L_x_566 - _Z6arangePii)
        .other          _Z6arangePii,@"STO_CUDA_ENTRY STV_DEFAULT"
_Z6arangePii:
.text._Z6arangePii:
[----:B------:R-:W-:Y:S01]  /*0000*/  LDC R1, c[0x0][0x37c] ;  /* 0x0000df00ff017b82 */ /* 0x000fe20000000800 */
[----:B------:R-:W0:Y:S07]  /*0010*/  S2R R0, SR_TID.X ;  /* 0x0000000000007919 */ /* 0x000e2e0000002100 */
[----:B------:R-:W0:Y:S01]  /*0020*/  S2UR UR4, SR_CTAID.X ;  /* 0x00000000000479c3 */ /* 0x000e220000002500 */
[----:B------:R-:W1:Y:S07]  /*0030*/  LDCU UR5, c[0x0][0x388] ;  /* 0x00007100ff0577ac */ /* 0x000e6e0008000800 */
[----:B------:R-:W0:Y:S02]  /*0040*/  LDC R5, c[0x0][0x360] ;  /* 0x0000d800ff057b82 */ /* 0x000e240000000800 */
[----:B0-----:R-:W-:-:S05]  /*0050*/  IMAD R5, R5, UR4, R0 ;  /* 0x0000000405057c24 */ /* 0x001fca000f8e0200 */
[----:B-1----:R-:W-:-:S13]  /*0060*/  ISETP.GE.AND P0, PT, R5, UR5, PT ;  /* 0x0000000505007c0c */ /* 0x002fda000bf06270 */
[----:B------:R-:W-:Y:S05]  /*0070*/  @P0 EXIT ;  /* 0x000000000000094d */ /* 0x000fea0003800000 */
[----:B------:R-:W0:Y:S01]  /*0080*/  LDC.64 R2, c[0x0][0x380] ;  /* 0x0000e000ff027b82 */ /* 0x000e220000000a00 */
[----:B------:R-:W1:Y:S01]  /*0090*/  LDCU.64 UR4, c[0x0][0x358] ;  /* 0x00006b00ff0477ac */ /* 0x000e620008000a00 */
[----:B0-----:R-:W-:-:S05]  /*00a0*/  IMAD.WIDE R2, R5, 0x4, R2 ;  /* 0x0000000405027825 */ /* 0x001fca00078e0202 */
[----:B-1----:R-:W-:Y:S01]  /*00b0*/  STG.E desc[UR4][R2.64], R5 ;  /* 0x0000000502007986 */ /* 0x002fe2000c101904 */
[----:B------:R-:W-:Y:S05]  /*00c0*/  EXIT ;  /* 0x000000000000794d */ /* 0x000fea0003800000 */
.L_x_550:
        /* <DEDUP_REMOVED lines=11> */
.L_x_566:


//--------------------- .nv.global.init           --------------------------
	.section	.nv.global.init,"aw",@progbits
.nv.global.init:
	.type		$str$1,@object
	.size		$str$1,($str$2 - $str$1)
$str$1:
        /*0000*/ 	.byte	0x5f, 0x5f, 0x47, 0x50, 0x55, 0x5f, 0x5f, 0x20, 0x25, 0x64, 0x0a, 0x00
	.type		$str$2,@object
	.size		$str$2,($str - $str$2)
$str$2:
        /*000c*/ 	.byte	0x5f, 0x5f, 0x47, 0x50, 0x55, 0x5f, 0x5f, 0x20, 0x25, 0x36, 0x64, 0x20, 0x3a, 0x20, 0x25, 0x6c
        /*001c*/ 	.byte	0x75, 0x0a, 0x00
	.type		$str,@object
	.size		$str,(.L_45 - $str)
$str:
        /*001f*/ 	.byte	0x5f, 0x5f, 0x47, 0x50, 0x55, 0x5f, 0x5f, 0x20, 0x25, 0x31, 0x36, 0x2e, 0x38, 0x65, 0x20, 0x25
        /*002f*/ 	.byte	0x31, 0x36, 0x2e, 0x38, 0x65, 0x20, 0x25, 0x31, 0x36, 0x2e, 0x38, 0x65, 0x0a, 0x00
.L_45:


//--------------------- .nv.shared._ZN3cub18CUB_300001_SM_10006detail10radix_sort29DeviceRadixSortOnesweepKernelINS1_5radix10policy_hubImmyE10Policy1000ELNS0_9SortOrderE0EmmyiiNS1_21identity_decomposer_tEEEvPT5_SB_PT3_PKSC_PT1_PKSG_PT2_PKSK_T4_iiT6_ --------------------------
	.section	.nv.shared._ZN3cub18CUB_300001_SM_10006detail10radix_sort29DeviceRadixSortOnesweepKernelINS1_5radix10policy_hubImmyE10Policy1000ELNS0_9SortOrderE0EmmyiiNS1_21identity_decomposer_tEEEvPT5_SB_PT3_PKSC_PT1_PKSG_PT2_PKSK_T4_iiT6_,"aw",@nobits
	.sectionflags	@""
	.align	16
.nv.shared._ZN3cub18CUB_300001_SM_10006detail10radix_sort29DeviceRadixSortOnesweepKernelINS1_5radix10policy_hubImmyE10Policy1000ELNS0_9SortOrderE0EmmyiiNS1_21identity_decomposer_tEEEvPT5_SB_PT3_PKSC_PT1_PKSG_PT2_PKSK_T4_iiT6_:
	.zero		39936


//--------------------- .nv.shared.reserved.0     --------------------------
	.section	.nv.shared.reserved.0,"aw",@nobits
	.weak		__nv_reservedSMEM_offset_0_alias
	.size		__nv_reservedSMEM_offset_0_alias, 0, 64
	.other		__nv_reservedSMEM_offset_0_alias,@"STO_CUDA_RESERVED_SHARED STV_DEFAULT"
__nv_reservedSMEM_offset_0_alias:
	.zero		0
	.zero		64


//--------------------- .nv.global                --------------------------
	.section	.nv.global,"aw",@nobits
.nv.global:
	.type		_ZN34_INTERNAL_7a816b5b_4_k_cu_bb93d5726thrust24THRUST_300001_SM_1000_NS12placeholders2_8E,@object
	.size		_ZN34_INTERNAL_7a816b5b_4_k_cu_bb93d5726thrust24THRUST_300001_SM_1000_NS12placeholders2_8E,(_ZN34_INTERNAL_7a816b5b_4_k_cu_bb93d5724cuda3std3__436_GLOBAL__N__7a816b5b_4_k_cu_bb93d5726ignoreE - _ZN34_INTERNAL_7a816b5b_4_k_cu_bb93d5726thrust24THRUST_300001_SM_1000_NS12placeholders2_8E)
_ZN34_INTERNAL_7a816b5b_4_k_cu_bb93d5726thrust24THRUST_300001_SM_1000_NS12placeholders2_8E:
	.zero		1
	.type		_ZN34_INTERNAL_7a816b5b_4_k_cu_bb93d5724cuda3std3__436_GLOBAL__N__7a816b5b_4_k_cu_bb93d5726ignoreE,@object
	.size		_ZN34_INTERNAL_7a816b5b_4_k_cu_bb93d5724cuda3std3__436_GLOBAL__N__7a816b5b_4_k_cu_bb93d5726ignoreE,(_ZN34_INTERNAL_7a816b5b_4_k_cu_bb93d5724cuda3std6ranges3__45__cpo4dataE - _ZN34_INTERNAL_7a816b5b_4_k_cu_bb93d5724cuda3std3__436_GLOBAL__N__7a816b5b_4_k_cu_bb93d5726ignoreE)
_ZN34_INTERNAL_7a816b5b_4_k_cu_bb93d5724cuda3std3__436_GLOBAL__N__7a816b5b_4_k_cu_bb93d5726ignoreE:
	.zero		1
	.type		_ZN34_INTERNAL_7a816b5b_4_k_cu_bb93d5724cuda3std6ranges3__45__cpo4dataE,@object
	.size		_ZN34_INTERNAL_7a816b5b_4_k_cu_bb93d5724cuda3std6ranges3__45__cpo4dataE,(_ZN34_INTERNAL_7a816b5b_4_k_cu_bb93d5726thrust24THRUST_300001_SM_1000_NS6system3cpp3parE - _ZN34_INTERNAL_7a816b5b_4_k_cu_bb93d5724cuda3std6ranges3__45__cpo4dataE)
_ZN34_INTERNAL_7a816b5b_4_k_cu_bb93d5724cuda3std6ranges3__45__cpo4dataE:
	.zero		1
	.type		_ZN34_INTERNAL_7a816b5b_4_k_cu_bb93d5726thrust24THRUST_300001_SM_1000_NS6system3cpp3parE,@object
	.size		_ZN34_INTERNAL_7a816b5b_4_k_cu_bb93d5726thrust24THRUST_300001_SM_1000_NS6system3cpp3parE,(_ZN34_INTERNAL_7a816b5b_4_k_cu_bb93d5724cuda3std3__45__cpo5beginE - _ZN34_INTERNAL_7a816b5b_4_k_cu_bb93d5726thrust24THRUST_300001_SM_1000_NS6system3cpp3parE)
_ZN34_INTERNAL_7a816b5b_4_k_cu_bb93d5726thrust24THRUST_300001_SM_1000_NS6system3cpp3parE:
	.zero		1
	.type		_ZN34_INTERNAL_7a816b5b_4_k_cu_bb93d5724cuda3std3__45__cpo5beginE,@object
	.size		_ZN34_INTERNAL_7a816b5b_4_k_cu_bb93d5724cuda3std3__45__cpo5beginE,(_ZN34_INTERNAL_7a816b5b_4_k_cu_bb93d5724cuda3std6ranges3__45__cpo5beginE - _ZN34_INTERNAL_7a816b5b_4_k_cu_bb93d5724cuda3std3__45__cpo5beginE)
_ZN34_INTERNAL_7a816b5b_4_k_cu_bb93d5724cuda3std3__45__cpo5beginE:
	.zero		1
	.type		_ZN34_INTERNAL_7a816b5b_4_k_cu_bb93d5724cuda3std6ranges3__45__cpo5beginE,@object
	.size		_ZN34_INTERNAL_7a816b5b_4_k_cu_bb93d5724cuda3std6ranges3__45__cpo5beginE,(_ZN34_INTERNAL_7a816b5b_4_k_cu_bb93d5726thrust24THRUST_300001_SM_1000_NS6deviceE - _ZN34_INTERNAL_7a816b5b_4_k_cu_bb93d5724cuda3std6ranges3__45__cpo5beginE)
_ZN34_INTERNAL_7a816b5b_4_k_cu_bb93d5724cuda3std6ranges3__45__cpo5beginE:
	.zero		1
	.type		_ZN34_INTERNAL_7a816b5b_4_k_cu_bb93d5726thrust24THRUST_300001_SM_1000_NS6deviceE,@object
	.size		_ZN34_INTERNAL_7a816b5b_4_k_cu_bb93d5726thrust24THRUST_300001_SM_1000_NS6deviceE,(_ZN34_INTERNAL_7a816b5b_4_k_cu_bb93d5724cuda3std3__47nulloptE - _ZN34_INTERNAL_7a816b5b_4_k_cu_bb93d5726thrust24THRUST_300001_SM_1000_NS6deviceE)
_ZN34_INTERNAL_7a816b5b_4_k_cu_bb93d5726thrust24THRUST_300001_SM_1000_NS6deviceE:
	.zero		1
	.type		_ZN34_INTERNAL_7a816b5b_4_k_cu_bb93d5724cuda3std3__47nulloptE,@object
	.size		_ZN34_INTERNAL_7a816b5b_4_k_cu_bb93d5724cuda3std3__47nulloptE,(_ZN34_INTERNAL_7a816b5b_4_k_cu_bb93d5724cuda3std6ranges3__45__cpo8distanceE - _ZN34_INTERNAL_7a816b5b_4_k_cu_bb93d5724cuda3std3__47nulloptE)
_ZN34_INTERNAL_7a816b5b_4_k_cu_bb93d5724cuda3std3__47nulloptE:
	.zero		1
	.type		_ZN34_INTERNAL_7a816b5b_4_k_cu_bb93d5724cuda3std6ranges3__45__cpo8distanceE,@object
	.size		_ZN34_INTERNAL_7a816b5b_4_k_cu_bb93d5724cuda3std6ranges3__45__cpo8distanceE,(_ZN34_INTERNAL_7a816b5b_4_k_cu_bb93d5726thrust24THRUST_300001_SM_1000_NS12placeholders2_4E - _ZN34_INTERNAL_7a816b5b_4_k_cu_bb93d5724cuda3std6ranges3__45__cpo8distanceE)
_ZN34_INTERNAL_7a816b5b_4_k_cu_bb93d5724cuda3std6ranges3__45__cpo8distanceE:
	.zero		1
	.type		_ZN34_INTERNAL_7a816b5b_4_k_cu_bb93d5726thrust24THRUST_300001_SM_1000_NS12placeholders2_4E,@object
	.size		_ZN34_INTERNAL_7a816b5b_4_k_cu_bb93d5726thrust24THRUST_300001_SM_1000_NS12placeholders2_4E,(_ZN34_INTERNAL_7a816b5b_4_k_cu_bb93d5724cuda3std3__45__cpo6rbeginE - _ZN34_INTERNAL_7a816b5b_4_k_cu_bb93d5726thrust24THRUST_300001_SM_1000_NS12placeholders2_4E)
_ZN34_INTERNAL_7a816b5b_4_k_cu_bb93d5726thrust24THRUST_300001_SM_1000_NS12placeholders2_4E:
	.zero		1
	.type		_ZN34_INTERNAL_7a816b5b_4_k_cu_bb93d5724cuda3std3__45__cpo6rbeginE,@object
	.size		_ZN34_INTERNAL_7a816b5b_4_k_cu_bb93d5724cuda3std3__45__cpo6rbeginE,(_ZN34_INTERNAL_7a816b5b_4_k_cu_bb93d5724cuda3std6ranges3__45__cpo7advanceE - _ZN34_INTERNAL_7a816b5b_4_k_cu_bb93d5724cuda3std3__45__cpo6rbeginE)
_ZN34_INTERNAL_7a816b5b_4_k_cu_bb93d5724cuda3std3__45__cpo6rbeginE:
	.zero		1
	.type		_ZN34_INTERNAL_7a816b5b_4_k_cu_bb93d5724cuda3std6ranges3__45__cpo7advanceE,@object
	.size		_ZN34_INTERNAL_7a816b5b_4_k_cu_bb93d5724cuda3std6ranges3__45__cpo7advanceE,(_ZN34_INTERNAL_7a816b5b_4_k_cu_bb93d5726thrust24THRUST_300001_SM_1000_NS12placeholders3_10E - _ZN34_INTERNAL_7a816b5b_4_k_cu_bb93d5724cuda3std6ranges3__45__cpo7advanceE)
_ZN34_INTERNAL_7a816b5b_4_k_cu_bb93d5724cuda3std6ranges3__45__cpo7advanceE:
	.zero		1
	.type		_ZN34_INTERNAL_7a816b5b_4_k_cu_bb93d5726thrust24THRUST_300001_SM_1000_NS12placeholders3_10E,@object
	.size		_ZN34_INTERNAL_7a816b5b_4_k_cu_bb93d5726thrust24THRUST_300001_SM_1000_NS12placeholders3_10E,(_ZN34_INTERNAL_7a816b5b_4_k_cu_bb93d5724cuda3std3__48in_placeE - _ZN34_INTERNAL_7a816b5b_4_k_cu_bb93d5726thrust24THRUST_300001_SM_1000_NS12placeholders3_10E)
_ZN34_INTERNAL_7a816b5b_4_k_cu_bb93d5726thrust24THRUST_300001_SM_1000_NS12placeholders3_10E:
	.zero		1
	.type		_ZN34_INTERNAL_7a816b5b_4_k_cu_bb93d5724cuda3std3__48in_placeE,@object
	.size		_ZN34_INTERNAL_7a816b5b_4_k_cu_bb93d5724cuda3std3__48in_placeE,(_ZN34_INTERNAL_7a816b5b_4_k_cu_bb93d5724cuda3std6ranges3__45__cpo4sizeE - _ZN34_INTERNAL_7a816b5b_4_k_cu_bb93d5724cuda3std3__48in_placeE)
_ZN34_INTERNAL_7a816b5b_4_k_cu_bb93d5724cuda3std3__48in_placeE:
	.zero		1
	.type		_ZN34_INTERNAL_7a816b5b_4_k_cu_bb93d5724cuda3std6ranges3__45__cpo4sizeE,@object
	.size		_ZN34_INTERNAL_7a816b5b_4_k_cu_bb93d5724cuda3std6ranges3__45__cpo4sizeE,(_ZN34_INTERNAL_7a816b5b_4_k_cu_bb93d5726thrust24THRUST_300001_SM_1000_NS12placeholders2_2E - _ZN34_INTERNAL_7a816b5b_4_k_cu_bb93d5724cuda3std6ranges3__45__cpo4sizeE)
_ZN34_INTERNAL_7a816b5b_4_k_cu_bb93d5724cuda3std6ranges3__45__cpo4sizeE:
	.zero		1
	.type		_ZN34_INTERNAL_7a816b5b_4_k_cu_bb93d5726thrust24THRUST_300001_SM_1000_NS12placeholders2_2E,@object
	.size		_ZN34_INTERNAL_7a816b5b_4_k_cu_bb93d5726thrust24THRUST_300001_SM_1000_NS12placeholders2_2E,(_ZN34_INTERNAL_7a816b5b_4_k_cu_bb93d5724cuda3std3__45__cpo6cbeginE - _ZN34_INTERNAL_7a816b5b_4_k_cu_bb93d5726thrust24THRUST_300001_SM_1000_NS12placeholders2_2E)
_ZN34_INTERNAL_7a816b5b_4_k_cu_bb93d5726thrust24THRUST_300001_SM_1000_NS12placeholders2_2E:
	.zero		1
	.type		_ZN34_INTERNAL_7a816b5b_4_k_cu_bb93d5724cuda3std3__45__cpo6cbeginE,@object
	.size		_ZN34_INTERNAL_7a816b5b_4_k_cu_bb93d5724cuda3std3__45__cpo6cbeginE,(_ZN34_INTERNAL_7a816b5b_4_k_cu_bb93d5724cuda3std6ranges3__45__cpo6cbeginE - _ZN34_INTERNAL_7a816b5b_4_k_cu_bb93d5724cuda3std3__45__cpo6cbeginE)
_ZN34_INTERNAL_7a816b5b_4_k_cu_bb93d5724cuda3std3__45__cpo6cbeginE:
	.zero		1
	.type		_ZN34_INTERNAL_7a816b5b_4_k_cu_bb93d5724cuda3std6ranges3__45__cpo6cbeginE,@object
	.size		_ZN34_INTERNAL_7a816b5b_4_k_cu_bb93d5724cuda3std6ranges3__45__cpo6cbeginE,(_ZN34_INTERNAL_7a816b5b_4_k_cu_bb93d5726thrust24THRUST_300001_SM_1000_NS12placeholders2_6E - _ZN34_INTERNAL_7a816b5b_4_k_cu_bb93d5724cuda3std6ranges3__45__cpo6cbeginE)
_ZN34_INTERNAL_7a816b5b_4_k_cu_bb93d5724cuda3std6ranges3__45__cpo6cbeginE:
	.zero		1
	.type		_ZN34_INTERNAL_7a816b5b_4_k_cu_bb93d5726thrust24THRUST_300001_SM_1000_NS12placeholders2_6E,@object
	.size		_ZN34_INTERNAL_7a816b5b_4_k_cu_bb93d5726thrust24THRUST_300001_SM_1000_NS12placeholders2_6E,(_ZN34_INTERNAL_7a816b5b_4_k_cu_bb93d5724cuda3std3__45__cpo7crbeginE - _ZN34_INTERNAL_7a816b5b_4_k_cu_bb93d5726thrust24THRUST_300001_SM_1000_NS12placeholders2_6E)
_ZN34_INTERNAL_7a816b5b_4_k_cu_bb93d5726thrust24THRUST_300001_SM_1000_NS12placeholders2_6E:
	.zero		1
	.type		_ZN34_INTERNAL_7a816b5b_4_k_cu_bb93d5724cuda3std3__45__cpo7crbeginE,@object
	.size		_ZN34_INTERNAL_7a816b5b_4_k_cu_bb93d5724cuda3std3__45__cpo7crbeginE,(_ZN34_INTERNAL_7a816b5b_4_k_cu_bb93d5724cuda3std6ranges3__45__cpo4nextE - _ZN34_INTERNAL_7a816b5b_4_k_cu_bb93d5724cuda3std3__45__cpo7crbeginE)
_ZN34_INTERNAL_7a816b5b_4_k_cu_bb93d5724cuda3std3__45__cpo7crbeginE:
	.zero		1
	.type		_ZN34_INTERNAL_7a816b5b_4_k_cu_bb93d5724cuda3std6ranges3__45__cpo4nextE,@object
	.size		_ZN34_INTERNAL_7a816b5b_4_k_cu_bb93d5724cuda3std6ranges3__45__cpo4nextE,(_ZN34_INTERNAL_7a816b5b_4_k_cu_bb93d5724cuda3std6ranges3__45__cpo4swapE - _ZN34_INTERNAL_7a816b5b_4_k_cu_bb93d5724cuda3std6ranges3__45__cpo4nextE)
_ZN34_INTERNAL_7a816b5b_4_k_cu_bb93d5724cuda3std6ranges3__45__cpo4nextE:
	.zero		1
	.type		_ZN34_INTERNAL_7a816b5b_4_k_cu_bb93d5724cuda3std6ranges3__45__cpo4swapE,@object
	.size		_ZN34_INTERNAL_7a816b5b_4_k_cu_bb93d5724cuda3std6ranges3__45__cpo4swapE,(_ZN34_INTERNAL_7a816b5b_4_k_cu_bb93d5726thrust24THRUST_300001_SM_1000_NS8cuda_cub10par_nosyncE - _ZN34_INTERNAL_7a816b5b_4_k_cu_bb93d5724cuda3std6ranges3__45__cpo4swapE)
_ZN34_INTERNAL_7a816b5b_4_k_cu_bb93d5724cuda3std6ranges3__45__cpo4swapE:
	.zero		1
	.type		_ZN34_INTERNAL_7a816b5b_4_k_cu_bb93d5726thrust24THRUST_300001_SM_1000_NS8cuda_cub10par_nosyncE,@object
	.size		_ZN34_INTERNAL_7a816b5b_4_k_cu_bb93d5726thrust24THRUST_300001_SM_1000_NS8cuda_cub10par_nosyncE,(_ZN34_INTERNAL_7a816b5b_4_k_cu_bb93d5726thrust24THRUST_300001_SM_1000_NS3seqE - _ZN34_INTERNAL_7a816b5b_4_k_cu_bb93d5726thrust24THRUST_300001_SM_1000_NS8cuda_cub10par_nosyncE)
_ZN34_INTERNAL_7a816b5b_4_k_cu_bb93d5726thrust24THRUST_300001_SM_1000_NS8cuda_cub10par_nosyncE:
	.zero		1
	.type		_ZN34_INTERNAL_7a816b5b_4_k_cu_bb93d5726thrust24THRUST_300001_SM_1000_NS3seqE,@object
	.size		_ZN34_INTERNAL_7a816b5b_4_k_cu_bb93d5726thrust24THRUST_300001_SM_1000_NS3seqE,(_ZN34_INTERNAL_7a816b5b_4_k_cu_bb93d5724cuda3std3__420unreachable_sentinelE - _ZN34_INTERNAL_7a816b5b_4_k_cu_bb93d5726thrust24THRUST_300001_SM_1000_NS3seqE)
_ZN34_INTERNAL_7a816b5b_4_k_cu_bb93d5726thrust24THRUST_300001_SM_1000_NS3seqE:
	.zero		1
	.type		_ZN34_INTERNAL_7a816b5b_4_k_cu_bb93d5724cuda3std3__420unreachable_sentinelE,@object
	.size		_ZN34_INTERNAL_7a816b5b_4_k_cu_bb93d5724cuda3std3__420unreachable_sentinelE,(_ZN34_INTERNAL_7a816b5b_4_k_cu_bb93d5724cuda3std6ranges3__45__cpo5ssizeE - _ZN34_INTERNAL_7a816b5b_4_k_cu_bb93d5724cuda3std3__420unreachable_sentinelE)
_ZN34_INTERNAL_7a816b5b_4_k_cu_bb93d5724cuda3std3__420unreachable_sentinelE:
	.zero		1
	.type		_ZN34_INTERNAL_7a816b5b_4_k_cu_bb93d5724cuda3std6ranges3__45__cpo5ssizeE,@object
	.size		_ZN34_INTERNAL_7a816b5b_4_k_cu_bb93d5724cuda3std6ranges3__45__cpo5ssizeE,(_ZN34_INTERNAL_7a816b5b_4_k_cu_bb93d5726thrust24THRUST_300001_SM_1000_NS12placeholders2_3E - _ZN34_INTERNAL_7a816b5b_4_k_cu_bb93d5724cuda3std6ranges3__45__cpo5ssizeE)
_ZN34_INTERNAL_7a816b5b_4_k_cu_bb93d5724cuda3std6ranges3__45__cpo5ssizeE:
	.zero		1
	.type		_ZN34_INTERNAL_7a816b5b_4_k_cu_bb93d5726thrust24THRUST_300001_SM_1000_NS12placeholders2_3E,@object
	.size		_ZN34_INTERNAL_7a816b5b_4_k_cu_bb93d5726thrust24THRUST_300001_SM_1000_NS12placeholders2_3E,(_ZN34_INTERNAL_7a816b5b_4_k_cu_bb93d5724cuda3std3__45__cpo4cendE - _ZN34_INTERNAL_7a816b5b_4_k_cu_bb93d5726thrust24THRUST_300001_SM_1000_NS12placeholders2_3E)
_ZN34_INTERNAL_7a816b5b_4_k_cu_bb93d5726thrust24THRUST_300001_SM_1000_NS12placeholders2_3E:
	.zero		1
	.type		_ZN34_INTERNAL_7a816b5b_4_k_cu_bb93d5724cuda3std3__45__cpo4cendE,@object
	.size		_ZN34_INTERNAL_7a816b5b_4_k_cu_bb93d5724cuda3std3__45__cpo4cendE,(_ZN34_INTERNAL_7a816b5b_4_k_cu_bb93d5724cuda3std6ranges3__45__cpo4cendE - _ZN34_INTERNAL_7a816b5b_4_k_cu_bb93d5724cuda3std3__45__cpo4cendE)
_ZN34_INTERNAL_7a816b5b_4_k_cu_bb93d5724cuda3std3__45__cpo4cendE:
	.zero		1
	.type		_ZN34_INTERNAL_7a816b5b_4_k_cu_bb93d5724cuda3std6ranges3__45__cpo4cendE,@object
	.size		_ZN34_INTERNAL_7a816b5b_4_k_cu_bb93d5724cuda3std6ranges3__45__cpo4cendE,(_ZN34_INTERNAL_7a816b5b_4_k_cu_bb93d5726thrust24THRUST_300001_SM_1000_NS12placeholders2_7E - _ZN34_INTERNAL_7a816b5b_4_k_cu_bb93d5724cuda3std6ranges3__45__cpo4cendE)
_ZN34_INTERNAL_7a816b5b_4_k_cu_bb93d5724cuda3std6ranges3__45__cpo4cendE:
	.zero		1
	.type		_ZN34_INTERNAL_7a816b5b_4_k_cu_bb93d5726thrust24THRUST_300001_SM_1000_NS12placeholders2_7E,@object
	.size		_ZN34_INTERNAL_7a816b5b_4_k_cu_bb93d5726thrust24THRUST_300001_SM_1000_NS12placeholders2_7E,(_ZN34_INTERNAL_7a816b5b_4_k_cu_bb93d5724cuda3std3__45__cpo5crendE - _ZN34_INTERNAL_7a816b5b_4_k_cu_bb93d5726thrust24THRUST_300001_SM_1000_NS12placeholders2_7E)
_ZN34_INTERNAL_7a816b5b_4_k_cu_bb93d5726thrust24THRUST_300001_SM_1000_NS12placeholders2_7E:
	.zero		1
	.type		_ZN34_INTERNAL_7a816b5b_4_k_cu_bb93d5724cuda3std3__45__cpo5crendE,@object
	.size		_ZN34_INTERNAL_7a816b5b_4_k_cu_bb93d5724cuda3std3__45__cpo5crendE,(_ZN34_INTERNAL_7a816b5b_4_k_cu_bb93d5724cuda3std6ranges3__45__cpo4prevE - _ZN34_INTERNAL_7a816b5b_4_k_cu_bb93d5724cuda3std3__45__cpo5crendE)
_ZN34_INTERNAL_7a816b5b_4_k_cu_bb93d5724cuda3std3__45__cpo5crendE:
	.zero		1
	.type		_ZN34_INTERNAL_7a816b5b_4_k_cu_bb93d5724cuda3std6ranges3__45__cpo4prevE,@object
	.size		_ZN34_INTERNAL_7a816b5b_4_k_cu_bb93d5724cuda3std6ranges3__45__cpo4prevE,(_ZN34_INTERNAL_7a816b5b_4_k_cu_bb93d5724cuda3std6ranges3__45__cpo9iter_moveE - _ZN34_INTERNAL_7a816b5b_4_k_cu_bb93d5724cuda3std6ranges3__45__cpo4prevE)
_ZN34_INTERNAL_7a816b5b_4_k_cu_bb93d5724cuda3std6ranges3__45__cpo4prevE:
	.zero		1
	.type		_ZN34_INTERNAL_7a816b5b_4_k_cu_bb93d5724cuda3std6ranges3__45__cpo9iter_moveE,@object
	.size		_ZN34_INTERNAL_7a816b5b_4_k_cu_bb93d5724cuda3std6ranges3__45__cpo9iter_moveE,(_ZN34_INTERNAL_7a816b5b_4_k_cu_bb93d5726thrust24THRUST_300001_SM_1000_NS6system6detail10sequential3seqE - _ZN34_INTERNAL_7a816b5b_4_k_cu_bb93d5724cuda3std6ranges3__45__cpo9iter_moveE)
_ZN34_INTERNAL_7a816b5b_4_k_cu_bb93d5724cuda3std6ranges3__45__cpo9iter_moveE:
	.zero		1
	.type		_ZN34_INTERNAL_7a816b5b_4_k_cu_bb93d5726thrust24THRUST_300001_SM_1000_NS6system6detail10sequential3seqE,@object
	.size		_ZN34_INTERNAL_7a816b5b_4_k_cu_bb93d5726thrust24THRUST_300001_SM_1000_NS6system6detail10sequential3seqE,(_ZN34_INTERNAL_7a816b5b_4_k_cu_bb93d5726thrust24THRUST_300001_SM_1000_NS12placeholders2_9E - _ZN34_INTERNAL_7a816b5b_4_k_cu_bb93d5726thrust24THRUST_300001_SM_1000_NS6system6detail10sequential3seqE)
_ZN34_INTERNAL_7a816b5b_4_k_cu_bb93d5726thrust24THRUST_300001_SM_1000_NS6system6detail10sequential3seqE:
	.zero		1
	.type		_ZN34_INTERNAL_7a816b5b_4_k_cu_bb93d5726thrust24THRUST_300001_SM_1000_NS12placeholders2_9E,@object
	.size		_ZN34_INTERNAL_7a816b5b_4_k_cu_bb93d5726thrust24THRUST_300001_SM_1000_NS12placeholders2_9E,(_ZN34_INTERNAL_7a816b5b_4_k_cu_bb93d5724cuda3std3__419piecewise_constructE - _ZN34_INTERNAL_7a816b5b_4_k_cu_bb93d5726thrust24THRUST_300001_SM_1000_NS12placeholders2_9E)
_ZN34_INTERNAL_7a816b5b_4_k_cu_bb93d5726thrust24THRUST_300001_SM_1000_NS12placeholders2_9E:
	.zero		1
	.type		_ZN34_INTERNAL_7a816b5b_4_k_cu_bb93d5724cuda3std3__419piecewise_constructE,@object
	.size		_ZN34_INTERNAL_7a816b5b_4_k_cu_bb93d5724cuda3std3__419piecewise_constructE,(_ZN34_INTERNAL_7a816b5b_4_k_cu_bb93d5724cuda3std6ranges3__45__cpo5cdataE - _ZN34_INTERNAL_7a816b5b_4_k_cu_bb93d5724cuda3std3__419piecewise_constructE)
_ZN34_INTERNAL_7a816b5b_4_k_cu_bb93d5724cuda3std3__419piecewise_constructE:
	.zero		1
	.type		_ZN34_INTERNAL_7a816b5b_4_k_cu_bb93d5724cuda3std6ranges3__45__cpo5cdataE,@object
	.size		_ZN34_INTERNAL_7a816b5b_4_k_cu_bb93d5724cuda3std6ranges3__45__cpo5cdataE,(_ZN34_INTERNAL_7a816b5b_4_k_cu_bb93d5726thrust24THRUST_300001_SM_1000_NS12placeholders2_1E - _ZN34_INTERNAL_7a816b5b_4_k_cu_bb93d5724cuda3std6ranges3__45__cpo5cdataE)
_ZN34_INTERNAL_7a816b5b_4_k_cu_bb93d5724cuda3std6ranges3__45__cpo5cdataE:
	.zero		1
	.type		_ZN34_INTERNAL_7a816b5b_4_k_cu_bb93d5726thrust24THRUST_300001_SM_1000_NS12placeholders2_1E,@object
	.size		_ZN34_INTERNAL_7a816b5b_4_k_cu_bb93d5726thrust24THRUST_300001_SM_1000_NS12placeholders2_1E,(_ZN34_INTERNAL_7a816b5b_4_k_cu_bb93d5724cuda3std3__45__cpo3endE - _ZN34_INTERNAL_7a816b5b_4_k_cu_bb93d5726thrust24THRUST_300001_SM_1000_NS12placeholders2_1E)
_ZN34_INTERNAL_7a816b5b_4_k_cu_bb93d5726thrust24THRUST_300001_SM_1000_NS12placeholders2_1E:
	.zero		1
	.type		_ZN34_INTERNAL_7a816b5b_4_k_cu_bb93d5724cuda3std3__45__cpo3endE,@object
	.size		_ZN34_INTERNAL_7a816b5b_4_k_cu_bb93d5724cuda3std3__45__cpo3endE,(_ZN34_INTERNAL_7a816b5b_4_k_cu_bb93d5724cuda3std6ranges3__45__cpo3endE - _ZN34_INTERNAL_7a816b5b_4_k_cu_bb93d5724cuda3std3__45__cpo3endE)
_ZN34_INTERNAL_7a816b5b_4_k_cu_bb93d5724cuda3std3__45__cpo3endE:
	.zero		1
	.type		_ZN34_INTERNAL_7a816b5b_4_k_cu_bb93d5724cuda3std6ranges3__45__cpo3endE,@object
	.size		_ZN34_INTERNAL_7a816b5b_4_k_cu_bb93d5724cuda3std6ranges3__45__cpo3endE,(_ZN34_INTERNAL_7a816b5b_4_k_cu_bb93d5726thrust24THRUST_300001_SM_1000_NS12placeholders2_5E - _ZN34_INTERNAL_7a816b5b_4_k_cu_bb93d5724cuda3std6ranges3__45__cpo3endE)
_ZN34_INTERNAL_7a816b5b_4_k_cu_bb93d5724cuda3std6ranges3__45__cpo3endE:
	.zero		1
	.type		_ZN34_INTERNAL_7a816b5b_4_k_cu_bb93d5726thrust24THRUST_300001_SM_1000_NS12placeholders2_5E,@object
	.size		_ZN34_INTERNAL_7a816b5b_4_k_cu_bb93d5726thrust24THRUST_300001_SM_1000_NS12placeholders2_5E,(_ZN34_INTERNAL_7a816b5b_4_k_cu_bb93d5724cuda3std3__45__cpo4rendE - _ZN34_INTERNAL_7a816b5b_4_k_cu_bb93d5726thrust24THRUST_300001_SM_1000_NS12placeholders2_5E)
_ZN34_INTERNAL_7a816b5b_4_k_cu_bb93d5726thrust24THRUST_300001_SM_1000_NS12placeholders2_5E:
	.zero		1
	.type		_ZN34_INTERNAL_7a816b5b_4_k_cu_bb93d5724cuda3std3__45__cpo4rendE,@object
	.size		_ZN34_INTERNAL_7a816b5b_4_k_cu_bb93d5724cuda3std3__45__cpo4rendE,(_ZN34_INTERNAL_7a816b5b_4_k_cu_bb93d5724cuda3std6ranges3__45__cpo9iter_swapE - _ZN34_INTERNAL_7a816b5b_4_k_cu_bb93d5724cuda3std3__45__cpo4rendE)
_ZN34_INTERNAL_7a816b5b_4_k_cu_bb93d5724cuda3std3__45__cpo4rendE:
	.zero		1
	.type		_ZN34_INTERNAL_7a816b5b_4_k_cu_bb93d5724cuda3std6ranges3__45__cpo9iter_swapE,@object
	.size		_ZN34_INTERNAL_7a816b5b_4_k_cu_bb93d5724cuda3std6ranges3__45__cpo9iter_swapE,(_ZN34_INTERNAL_7a816b5b_4_k_cu_bb93d5724cuda3std3__48unexpectE - _ZN34_INTERNAL_7a816b5b_4_k_cu_bb93d5724cuda3std6ranges3__45__cpo9iter_swapE)
_ZN34_INTERNAL_7a816b5b_4_k_cu_bb93d5724cuda3std6ranges3__45__cpo9iter_swapE:
	.zero		1
	.type		_ZN34_INTERNAL_7a816b5b_4_k_cu_bb93d5724cuda3std3__48unexpectE,@object
	.size		_ZN34_INTERNAL_7a816b5b_4_k_cu_bb93d5724cuda3std3__48unexpectE,(_ZN34_INTERNAL_7a816b5b_4_k_cu_bb93d5726thrust24THRUST_300001_SM_1000_NS8cuda_cub3parE - _ZN34_INTERNAL_7a816b5b_4_k_cu_bb93d5724cuda3std3__48unexpectE)
_ZN34_INTERNAL_7a816b5b_4_k_cu_bb93d5724cuda3std3__48unexpectE:
	.zero		1
	.type		_ZN34_INTERNAL_7a816b5b_4_k_cu_bb93d5726thrust24THRUST_300001_SM_1000_NS8cuda_cub3parE,@object
	.size		_ZN34_INTERNAL_7a816b5b_4_k_cu_bb93d5726thrust24THRUST_300001_SM_1000_NS8cuda_cub3parE,(.L_29 - _ZN34_INTERNAL_7a816b5b_4_k_cu_bb93d5726thrust24THRUST_300001_SM_1000_NS8cuda_cub3parE)
_ZN34_INTERNAL_7a816b5b_4_k_cu_bb93d5726thrust24THRUST_300001_SM_1000_NS8cuda_cub3parE:
	.zero		1
.L_29:


//--------------------- .nv.shared._ZN3cub18CUB_300001_SM_10006detail10radix_sort33DeviceRadixSortExclusiveSumKernelINS1_5radix10policy_hubImmyE10Policy1000EyEEvPT0_ --------------------------
	.section	.nv.shared._ZN3cub18CUB_300001_SM_10006detail10radix_sort33DeviceRadixSortExclusiveSumKernelINS1_5radix10policy_hubImmyE10Policy1000EyEEvPT0_,"aw",@nobits
	.sectionflags	@""
	.align	16
.nv.shared._ZN3cub18CUB_300001_SM_10006detail10radix_sort33DeviceRadixSortExclusiveSumKernelINS1_5radix10policy_hubImmyE10Policy1000EyEEvPT0_:
	.zero		3360


//--------------------- .nv.shared._ZN3cub18CUB_300001_SM_10006detail10radix_sort30DeviceRadixSortHistogramKernelINS1_5radix10policy_hubImmyE10Policy1000ELNS0_9SortOrderE0EmyNS1_21identity_decomposer_tEEEvPT2_PKT1_SA_iiT3_ --------------------------
	.section	.nv.shared._ZN3cub18CUB_300001_SM_10006detail10radix_sort30DeviceRadixSortHistogramKernelINS1_5radix10policy_hubImmyE10Policy1000ELNS0_9SortOrderE0EmyNS1_21identity_decomposer_tEEEvPT2_PKT1_SA_iiT3_,"aw",@nobits
	.sectionflags	@""
	.align	4
.nv.shared._ZN3cub18CUB_300001_SM_10006detail10radix_sort30DeviceRadixSortHistogramKernelINS1_5radix10policy_hubImmyE10Policy1000ELNS0_9SortOrderE0EmyNS1_21identity_decomposer_tEEEvPT2_PKT1_SA_iiT3_:
	.zero		9216


//--------------------- .nv.shared._ZN3cub18CUB_300001_SM_10006detail10radix_sort31DeviceRadixSortSingleTileKernelINS1_5radix10policy_hubImmyE10Policy1000ELNS0_9SortOrderE0EmmyNS1_21identity_decomposer_tEEEvPKT1_PSA_PKT2_PSE_T3_iiT4_ --------------------------
	.section	.nv.shared._ZN3cub18CUB_300001_SM_10006detail10radix_sort31DeviceRadixSortSingleTileKernelINS1_5radix10policy_hubImmyE10Policy1000ELNS0_9SortOrderE0EmmyNS1_21identity_decomposer_tEEEvPKT1_PSA_PKT2_PSE_T3_iiT4_,"aw",@nobits
	.sectionflags	@""
	.align	16
.nv.shared._ZN3cub18CUB_300001_SM_10006detail10radix_sort31DeviceRadixSortSingleTileKernelINS1_5radix10policy_hubImmyE10Policy1000ELNS0_9SortOrderE0EmmyNS1_21identity_decomposer_tEEEvPKT1_PSA_PKT2_PSE_T3_iiT4_:
	.zero		34880


//--------------------- .nv.shared._ZN3cub18CUB_300001_SM_10006detail10radix_sort29DeviceRadixSortOnesweepKernelINS1_5radix10policy_hubImiyE10Policy1000ELNS0_9SortOrderE0EmiyiiNS1_21identity_decomposer_tEEEvPT5_SB_PT3_PKSC_PT1_PKSG_PT2_PKSK_T4_iiT6_ --------------------------
	.section	.nv.shared._ZN3cub18CUB_300001_SM_10006detail10radix_sort29DeviceRadixSortOnesweepKernelINS1_5radix10policy_hubImiyE10Policy1000ELNS0_9SortOrderE0EmiyiiNS1_21identity_decomposer_tEEEvPT5_SB_PT3_PKSC_PT1_PKSG_PT2_PKSK_T4_iiT6_,"aw",@nobits
	.sectionflags	@""
	.align	16
.nv.shared._ZN3cub18CUB_300001_SM_10006detail10radix_sort29DeviceRadixSortOnesweepKernelINS1_5radix10policy_hubImiyE10Policy1000ELNS0_9SortOrderE0EmiyiiNS1_21identity_decomposer_tEEEvPT5_SB_PT3_PKSC_PT1_PKSG_PT2_PKSK_T4_iiT6_:
	.zero		49152


//--------------------- .nv.shared._ZN3cub18CUB_300001_SM_10006detail10radix_sort33DeviceRadixSortExclusiveSumKernelINS1_5radix10policy_hubImiyE10Policy1000EyEEvPT0_ --------------------------
	.section	.nv.shared._ZN3cub18CUB_300001_SM_10006detail10radix_sort33DeviceRadixSortExclusiveSumKernelINS1_5radix10policy_hubImiyE10Policy1000EyEEvPT0_,"aw",@nobits
	.sectionflags	@""
	.align	16
.nv.shared._ZN3cub18CUB_300001_SM_10006detail10radix_sort33DeviceRadixSortExclusiveSumKernelINS1_5radix10policy_hubImiyE10Policy1000EyEEvPT0_:
	.zero		3360


//--------------------- .nv.shared._ZN3cub18CUB_300001_SM_10006detail10radix_sort30DeviceRadixSortHistogramKernelINS1_5radix10policy_hubImiyE10Policy1000ELNS0_9SortOrderE0EmyNS1_21identity_decomposer_tEEEvPT2_PKT1_SA_iiT3_ --------------------------
	.section	.nv.shared._ZN3cub18CUB_300001_SM_10006detail10radix_sort30DeviceRadixSortHistogramKernelINS1_5radix10policy_hubImiyE10Policy1000ELNS0_9SortOrderE0EmyNS1_21identity_decomposer_tEEEvPT2_PKT1_SA_iiT3_,"aw",@nobits
	.sectionflags	@""
	.align	4
.nv.shared._ZN3cub18CUB_300001_SM_10006detail10radix_sort30DeviceRadixSortHistogramKernelINS1_5radix10policy_hubImiyE10Policy1000ELNS0_9SortOrderE0EmyNS1_21identity_decomposer_tEEEvPT2_PKT1_SA_iiT3_:
	.zero		9216


//--------------------- .nv.shared._ZN3cub18CUB_300001_SM_10006detail10radix_sort31DeviceRadixSortSingleTileKernelINS1_5radix10policy_hubImiyE10Policy1000ELNS0_9SortOrderE0EmiyNS1_21identity_decomposer_tEEEvPKT1_PSA_PKT2_PSE_T3_iiT4_ --------------------------
	.section	.nv.shared._ZN3cub18CUB_300001_SM_10006detail10radix_sort31DeviceRadixSortSingleTileKernelINS1_5radix10policy_hubImiyE10Policy1000ELNS0_9SortOrderE0EmiyNS1_21identity_decomposer_tEEEvPKT1_PSA_PKT2_PSE_T3_iiT4_,"aw",@nobits
	.sectionflags	@""
	.align	16
.nv.shared._ZN3cub18CUB_300001_SM_10006detail10radix_sort31DeviceRadixSortSingleTileKernelINS1_5radix10policy_hubImiyE10Policy1000ELNS0_9SortOrderE0EmiyNS1_21identity_decomposer_tEEEvPKT1_PSA_PKT2_PSE_T3_iiT4_:
	.zero		34880


//--------------------- .nv.constant0._ZN3cub18CUB_300001_SM_10006detail10radix_sort29DeviceRadixSortOnesweepKernelINS1_5radix10policy_hubImmyE10Policy1000ELNS0_9SortOrderE0EmmyiiNS1_21identity_decomposer_tEEEvPT5_SB_PT3_PKSC_PT1_PKSG_PT2_PKSK_T4_iiT6_ --------------------------
	.section	.nv.constant0._ZN3cub18CUB_300001_SM_10006detail10radix_sort29DeviceRadixSortOnesweepKernelINS1_5radix10policy_hubImmyE10Policy1000ELNS0_9SortOrderE0EmmyiiNS1_21identity_decomposer_tEEEvPT5_SB_PT3_PKSC_PT1_PKSG_PT2_PKSK_T4_iiT6_,"a",@progbits
	.sectionflags	@""
	.align	4
.nv.constant0._ZN3cub18CUB_300001_SM_10006detail10radix_sort29DeviceRadixSortOnesweepKernelINS1_5radix10policy_hubImmyE10Policy1000ELNS0_9SortOrderE0EmmyiiNS1_21identity_decomposer_tEEEvPT5_SB_PT3_PKSC_PT1_PKSG_PT2_PKSK_T4_iiT6_:
	.zero		973


//--------------------- .nv.constant0._ZN3cub18CUB_300001_SM_10006detail10radix_sort33DeviceRadixSortExclusiveSumKernelINS1_5radix10policy_hubImmyE10Policy1000EyEEvPT0_ --------------------------
	.section	.nv.constant0._ZN3cub18CUB_300001_SM_10006detail10radix_sort33DeviceRadixSortExclusiveSumKernelINS1_5radix10policy_hubImmyE10Policy1000EyEEvPT0_,"a",@progbits
	.sectionflags	@""
	.align	4
.nv.constant0._ZN3cub18CUB_300001_SM_10006detail10radix_sort33DeviceRadixSortExclusiveSumKernelINS1_5radix10policy_hubImmyE10Policy1000EyEEvPT0_:
	.zero		904


//--------------------- .nv.constant0._ZN3cub18CUB_300001_SM_10006detail10radix_sort30DeviceRadixSortHistogramKernelINS1_5radix10policy_hubImmyE10Policy1000ELNS0_9SortOrderE0EmyNS1_21identity_decomposer_tEEEvPT2_PKT1_SA_iiT3_ --------------------------
	.section	.nv.constant0._ZN3cub18CUB_300001_SM_10006detail10radix_sort30DeviceRadixSortHistogramKernelINS1_5radix10policy_hubImmyE10Policy1000ELNS0_9SortOrderE0EmyNS1_21identity_decomposer_tEEEvPT2_PKT1_SA_iiT3_,"a",@progbits
	.sectionflags	@""
	.align	4
.nv.constant0._ZN3cub18CUB_300001_SM_10006detail10radix_sort30DeviceRadixSortHistogramKernelINS1_5radix10policy_hubImmyE10Policy1000ELNS0_9SortOrderE0EmyNS1_21identity_decomposer_tEEEvPT2_PKT1_SA_iiT3_:
	.zero		929


//--------------------- .nv.constant0._ZN3cub18CUB_300001_SM_10006detail10radix_sort31DeviceRadixSortSingleTileKernelINS1_5radix10policy_hubImmyE10Policy1000ELNS0_9SortOrderE0EmmyNS1_21identity_decomposer_tEEEvPKT1_PSA_PKT2_PSE_T3_iiT4_ --------------------------
	.section	.nv.constant0._ZN3cub18CUB_300001_SM_10006detail10radix_sort31DeviceRadixSortSingleTileKernelINS1_5radix10policy_hubImmyE10Policy1000ELNS0_9SortOrderE0EmmyNS1_21identity_decomposer_tEEEvPKT1_PSA_PKT2_PSE_T3_iiT4_,"a",@progbits
	.sectionflags	@""
	.align	4
.nv.constant0._ZN3cub18CUB_300001_SM_10006detail10radix_sort31DeviceRadixSortSingleTileKernelINS1_5radix10policy_hubImmyE10Policy1000ELNS0_9SortOrderE0EmmyNS1_21identity_decomposer_tEEEvPKT1_PSA_PKT2_PSE_T3_iiT4_:
	.zero		945


//--------------------- .nv.constant0._ZN3cub18CUB_300001_SM_10006detail10radix_sort29DeviceRadixSortOnesweepKernelINS1_5radix10policy_hubImiyE10Policy1000ELNS0_9SortOrderE0EmiyiiNS1_21identity_decomposer_tEEEvPT5_SB_PT3_PKSC_PT1_PKSG_PT2_PKSK_T4_iiT6_ --------------------------
	.section	.nv.constant0._ZN3cub18CUB_300001_SM_10006detail10radix_sort29DeviceRadixSortOnesweepKernelINS1_5radix10policy_hubImiyE10Policy1000ELNS0_9SortOrderE0EmiyiiNS1_21identity_decomposer_tEEEvPT5_SB_PT3_PKSC_PT1_PKSG_PT2_PKSK_T4_iiT6_,"a",@progbits
	.sectionflags	@""
	.align	4
.nv.constant0._ZN3cub18CUB_300001_SM_10006detail10radix_sort29DeviceRadixSortOnesweepKernelINS1_5radix10policy_hubImiyE10Policy1000ELNS0_9SortOrderE0EmiyiiNS1_21identity_decomposer_tEEEvPT5_SB_PT3_PKSC_PT1_PKSG_PT2_PKSK_T4_iiT6_:
	.zero		973


//--------------------- .nv.constant0._ZN3cub18CUB_300001_SM_10006detail10radix_sort33DeviceRadixSortExclusiveSumKernelINS1_5radix10policy_hubImiyE10Policy1000EyEEvPT0_ --------------------------
	.section	.nv.constant0._ZN3cub18CUB_300001_SM_10006detail10radix_sort33DeviceRadixSortExclusiveSumKernelINS1_5radix10policy_hubImiyE10Policy1000EyEEvPT0_,"a",@progbits
	.sectionflags	@""
	.align	4
.nv.constant0._ZN3cub18CUB_300001_SM_10006detail10radix_sort33DeviceRadixSortExclusiveSumKernelINS1_5radix10policy_hubImiyE10Policy1000EyEEvPT0_:
	.zero		904


//--------------------- .nv.constant0._ZN3cub18CUB_300001_SM_10006detail10radix_sort30DeviceRadixSortHistogramKernelINS1_5radix10policy_hubImiyE10Policy1000ELNS0_9SortOrderE0EmyNS1_21identity_decomposer_tEEEvPT2_PKT1_SA_iiT3_ --------------------------
	.section	.nv.constant0._ZN3cub18CUB_300001_SM_10006detail10radix_sort30DeviceRadixSortHistogramKernelINS1_5radix10policy_hubImiyE10Policy1000ELNS0_9SortOrderE0EmyNS1_21identity_decomposer_tEEEvPT2_PKT1_SA_iiT3_,"a",@progbits
	.sectionflags	@""
	.align	4
.nv.constant0._ZN3cub18CUB_300001_SM_10006detail10radix_sort30DeviceRadixSortHistogramKernelINS1_5radix10policy_hubImiyE10Policy1000ELNS0_9SortOrderE0EmyNS1_21identity_decomposer_tEEEvPT2_PKT1_SA_iiT3_:
	.zero		929


//--------------------- .nv.constant0._ZN3cub18CUB_300001_SM_10006detail10radix_sort31DeviceRadixSortSingleTileKernelINS1_5radix10policy_hubImiyE10Policy1000ELNS0_9SortOrderE0EmiyNS1_21identity_decomposer_tEEEvPKT1_PSA_PKT2_PSE_T3_iiT4_ --------------------------
	.section	.nv.constant0._ZN3cub18CUB_300001_SM_10006detail10radix_sort31DeviceRadixSortSingleTileKernelINS1_5radix10policy_hubImiyE10Policy1000ELNS0_9SortOrderE0EmiyNS1_21identity_decomposer_tEEEvPKT1_PSA_PKT2_PSE_T3_iiT4_,"a",@progbits
	.sectionflags	@""
	.align	4
.nv.constant0._ZN3cub18CUB_300001_SM_10006detail10radix_sort31DeviceRadixSortSingleTileKernelINS1_5radix10policy_hubImiyE10Policy1000ELNS0_9SortOrderE0EmiyNS1_21identity_decomposer_tEEEvPKT1_PSA_PKT2_PSE_T3_iiT4_:
	.zero		945


//--------------------- .nv.constant0._ZN3cub18CUB_300001_SM_10006detail11EmptyKernelIvEEvv --------------------------
	.section	.nv.constant0._ZN3cub18CUB_300001_SM_10006detail11EmptyKernelIvEEvv,"a",@progbits
	.sectionflags	@""
	.align	4
.nv.constant0._ZN3cub18CUB_300001_SM_10006detail11EmptyKernelIvEEvv:
	.zero		896


//--------------------- .nv.constant0._Z9dbguprintPmi --------------------------
	.section	.nv.constant0._Z9dbguprintPmi,"a",@progbits
	.sectionflags	@""
	.align	4
.nv.constant0._Z9dbguprintPmi:
	.zero		908


//--------------------- .nv.constant0._Z9dbgiprintPii --------------------------
	.section	.nv.constant0._Z9dbgiprintPii,"a",@progbits
	.sectionflags	@""
	.align	4
.nv.constant0._Z9dbgiprintPii:
	.zero		908


//--------------------- .nv.constant0._Z8dbgprintPdi --------------------------
	.section	.nv.constant0._Z8dbgprintPdi,"a",@progbits
	.sectionflags	@""
	.align	4
.nv.constant0._Z8dbgprintPdi:
	.zero		908


//--------------------- .nv.constant0._Z6setboxPdS_Pi --------------------------
	.section	.nv.constant0._Z6setboxPdS_Pi,"a",@progbits
	.sectionflags	@""
	.align	4
.nv.constant0._Z6setboxPdS_Pi:
	.zero		920


//--------------------- .nv.constant0._Z14compute_mortoniPmPA3_dPd --------------------------
	.section	.nv.constant0._Z14compute_mortoniPmPA3_dPd,"a",@progbits
	.sectionflags	@""
	.align	4
.nv.constant0._Z14compute_mortoniPmPA3_dPd:
	.zero		928


//--------------------- .nv.constant0._Z6arangePii --------------------------
	.section	.nv.constant0._Z6arangePii,"a",@progbits
	.sectionflags	@""
	.align	4
.nv.constant0._Z6arangePii:
	.zero		908


//--------------------- SYMBOLS --------------------------

	.type		.nv.reservedSmem.offset0,@object
	.size		.nv.reservedSmem.offset0,0x4
	.type		.nv.reservedSmem.cap,@object
	.size		.nv.reservedSmem.cap,0x4
	.type		vprintf,@function
